def attn_fwd(
    Q,
    K,
    V,
    Out,
    Lse,
    sm_scale,
    stride_qz,
    stride_qh,
    stride_qm,
    stride_qk,
    stride_kz,
    stride_kh,
    stride_kn,
    stride_kk,
    stride_vz,
    stride_vh,
    stride_vn,
    stride_vk,
    stride_oz,
    stride_oh,
    stride_om,
    stride_ok,
    seqlen_q,
    seqlen_k,
    BLOCK_M: tl.constexpr,
    BLOCK_N: tl.constexpr,
    HEAD_DIM: tl.constexpr,
    CAUSAL: tl.constexpr,
):
    start_m = tl.program_id(0)
    off_hz = tl.program_id(1)
    q_off = off_hz * stride_qh
    k_off = off_hz * stride_kh
    v_off = off_hz * stride_vh
    offs_m = start_m * BLOCK_M + tl.arange(0, BLOCK_M)
    offs_d = tl.arange(0, HEAD_DIM)
    offs_n = tl.arange(0, BLOCK_N)
    q_ptrs = Q + q_off + offs_m[:, None] * stride_qm + offs_d[None, :] * stride_qk
    k_ptrs = K + k_off + offs_d[:, None] * stride_kk + offs_n[None, :] * stride_kn
    v_ptrs = V + v_off + offs_n[:, None] * stride_vn + offs_d[None, :] * stride_vk
    m_i = tl.full([BLOCK_M], float("-inf"), dtype=tl.float32)
    l_i = tl.zeros([BLOCK_M], dtype=tl.float32) + 1.0
    acc = tl.zeros([BLOCK_M, HEAD_DIM], dtype=tl.float32)
    q = tl.load(q_ptrs)
    acc, l_i, m_i = _attn_fwd_inner(
        acc,
        l_i,
        m_i,
        q,
        k_ptrs,
        v_ptrs,
        sm_scale,
        stride_kn,
        stride_vn,
        start_m,
        seqlen_k,
        BLOCK_M,
        BLOCK_N,
        HEAD_DIM,
        CAUSAL,
    )
    acc = acc / l_i[:, None]
    lse = m_i + tl.math.log2(l_i) / 1.4426950408889634
    o_ptrs = (
        Out
        + off_hz * stride_oh
        + offs_m[:, None] * stride_om
        + offs_d[None, :] * stride_ok
    )
    tl.store(o_ptrs, acc.to(Out.dtype.element_ty))
    tl.store(Lse + off_hz * seqlen_q + offs_m, lse)

# config = {"BLOCK_M": 128, "BLOCK_N": 64, "HEAD_DIM": 256, "arch": "sm_100", "causal": false, "dtype": "fp8e4m3", "num_stages": 3, "num_warps": 8}
# arch = sm_100


// ===== COMPILED SASS (sm_100a) =====

	.target	sm_100a

	.elftype	@"ET_EXEC"


//--------------------- .note.nv.tkinfo           --------------------------
	.section	.note.nv.tkinfo,"",@"SHT_NOTE"
	.sectionflags	@"SHF_NOTE_NV_TKINFO"
	.tkinfo
        /*0018*/ 	.word	0x00000081
        /*0030*/ 	.string	""
        /*0030*/ 	.string	"ptxas-blackwell"
        /*0030*/ 	.string	"Cuda compilation tools, release 12.9, V12.9.86"
        /*0030*/ 	.string	"Build cuda_12.9.r12.9/compiler.36037853_0"
        /*0030*/ 	.string	"-v  -suppress-debug-info  -lineinfo  -arch sm_100a "



//--------------------- .note.nv.cuver            --------------------------
	.section	.note.nv.cuver,"",@"SHT_NOTE"
	.sectionflags	@"SHF_NOTE_NV_CUVER"
        /*0018*/ 	.short	0x0001
        /*001a*/ 	.short	0x0064
        /*001c*/ 	.short	0x0001
        /*001e*/ 	.short	0x0000
        /*0020*/ 	.short	0x0001
        /*0022*/ 	.short	0x0000


//--------------------- .nv.info                  --------------------------
	.section	.nv.info,"",@"SHT_CUDA_INFO"
	.align	4


	//----- nvinfo : EIATTR_REGCOUNT
	.align		4
        /*0000*/ 	.byte	0x04, 0x2f
        /*0002*/ 	.short	(.L_5 - .L_4)
	.align		4
.L_4:
        /*0004*/ 	.word	index@(attn_fwd)
        /*0008*/ 	.word	0x000000ff


	//----- nvinfo : EIATTR_FRAME_SIZE
	.align		4
.L_5:
        /*000c*/ 	.byte	0x04, 0x11
        /*000e*/ 	.short	(.L_7 - .L_6)
	.align		4
.L_6:
        /*0010*/ 	.word	index@($__internal_2_$__cuda_sm10x_tcgen05_guardrail_trap_unallocated_columns_being_dealloced)
        /*0014*/ 	.word	0x00000250


	//----- nvinfo : EIATTR_FRAME_SIZE
	.align		4
.L_7:
        /*0018*/ 	.byte	0x04, 0x11
        /*001a*/ 	.short	(.L_9 - .L_8)
	.align		4
.L_8:
        /*001c*/ 	.word	index@($__internal_1_$__cuda_sm10x_tcgen05_guardrail_trap_phase_invalid_during_alloc)
        /*0020*/ 	.word	0x00000250


	//----- nvinfo : EIATTR_FRAME_SIZE
	.align		4
.L_9:
        /*0024*/ 	.byte	0x04, 0x11
        /*0026*/ 	.short	(.L_11 - .L_10)
	.align		4
.L_10:
        /*0028*/ 	.word	index@($__internal_0_$__cuda_sm10x_tcgen05_guardrail_trap_col_being_dealloced_not_returned_by_alloc)
        /*002c*/ 	.word	0x00000250


	//----- nvinfo : EIATTR_FRAME_SIZE
	.align		4
.L_11:
        /*0030*/ 	.byte	0x04, 0x11
        /*0032*/ 	.short	(.L_13 - .L_12)
	.align		4
.L_12:
        /*0034*/ 	.word	index@(attn_fwd)
        /*0038*/ 	.word	0x00000250


	//----- nvinfo : EIATTR_MIN_STACK_SIZE
	.align		4
.L_13:
        /*003c*/ 	.byte	0x04, 0x12
        /*003e*/ 	.short	(.L_15 - .L_14)
	.align		4
.L_14:
        /*0040*/ 	.word	index@(attn_fwd)
        /*0044*/ 	.word	0x00000250
.L_15:


//--------------------- .nv.info.attn_fwd         --------------------------
	.section	.nv.info.attn_fwd,"",@"SHT_CUDA_INFO"
	.sectionflags	@""
	.align	4


	//----- nvinfo : EIATTR_CUDA_API_VERSION
	.align		4
        /*0000*/ 	.byte	0x04, 0x37
        /*0002*/ 	.short	(.L_17 - .L_16)
.L_16:
        /*0004*/ 	.word	0x00000081


	//----- nvinfo : EIATTR_KPARAM_INFO
	.align		4
.L_17:
        /*0008*/ 	.byte	0x04, 0x17
        /*000a*/ 	.short	(.L_19 - .L_18)
.L_18:
        /*000c*/ 	.word	0x00000000
        /*0010*/ 	.short	0x0019
        /*0012*/ 	.short	0x0080
        /*0014*/ 	.byte	0x00, 0xf4, 0x21, 0x00


	//----- nvinfo : EIATTR_KPARAM_INFO
	.align		4
.L_19:
        /*0018*/ 	.byte	0x04, 0x17
        /*001a*/ 	.short	(.L_21 - .L_20)
.L_20:
        /*001c*/ 	.word	0x00000000
        /*0020*/ 	.short	0x0018
        /*0022*/ 	.short	0x0078
        /*0024*/ 	.byte	0x00, 0xf4, 0x21, 0x00


	//----- nvinfo : EIATTR_KPARAM_INFO
	.align		4
.L_21:
        /*0028*/ 	.byte	0x04, 0x17
        /*002a*/ 	.short	(.L_23 - .L_22)
.L_22:
        /*002c*/ 	.word	0x00000000
        /*0030*/ 	.short	0x0017
        /*0032*/ 	.short	0x0070
        /*0034*/ 	.byte	0x00, 0xf0, 0x11, 0x00


	//----- nvinfo : EIATTR_KPARAM_INFO
	.align		4
.L_23:
        /*0038*/ 	.byte	0x04, 0x17
        /*003a*/ 	.short	(.L_25 - .L_24)
.L_24:
        /*003c*/ 	.word	0x00000000
        /*0040*/ 	.short	0x0016
        /*0042*/ 	.short	0x006c
        /*0044*/ 	.byte	0x00, 0xf0, 0x11, 0x00


	//----- nvinfo : EIATTR_KPARAM_INFO
	.align		4
.L_25:
        /*0048*/ 	.byte	0x04, 0x17
        /*004a*/ 	.short	(.L_27 - .L_26)
.L_26:
        /*004c*/ 	.word	0x00000000
        /*0050*/ 	.short	0x0015
        /*0052*/ 	.short	0x0068
        /*0054*/ 	.byte	0x00, 0xf0, 0x11, 0x00


	//----- nvinfo : EIATTR_KPARAM_INFO
	.align		4
.L_27:
        /*0058*/ 	.byte	0x04, 0x17
        /*005a*/ 	.short	(.L_29 - .L_28)
.L_28:
        /*005c*/ 	.word	0x00000000
        /*0060*/ 	.short	0x0014
        /*0062*/ 	.short	0x0064
        /*0064*/ 	.byte	0x00, 0xf0, 0x11, 0x00


	//----- nvinfo : EIATTR_KPARAM_INFO
	.align		4
.L_29:
        /*0068*/ 	.byte	0x04, 0x17
        /*006a*/ 	.short	(.L_31 - .L_30)
.L_30:
        /*006c*/ 	.word	0x00000000
        /*0070*/ 	.short	0x0013
        /*0072*/ 	.short	0x0060
        /*0074*/ 	.byte	0x00, 0xf0, 0x11, 0x00


	//----- nvinfo : EIATTR_KPARAM_INFO
	.align		4
.L_31:
        /*0078*/ 	.byte	0x04, 0x17
        /*007a*/ 	.short	(.L_33 - .L_32)
.L_32:
        /*007c*/ 	.word	0x00000000
        /*0080*/ 	.short	0x0012
        /*0082*/ 	.short	0x005c
        /*0084*/ 	.byte	0x00, 0xf0, 0x11, 0x00


	//----- nvinfo : EIATTR_KPARAM_INFO
	.align		4
.L_33:
        /*0088*/ 	.byte	0x04, 0x17
        /*008a*/ 	.short	(.L_35 - .L_34)
.L_34:
        /*008c*/ 	.word	0x00000000
        /*0090*/ 	.short	0x0011
        /*0092*/ 	.short	0x0058
        /*0094*/ 	.byte	0x00, 0xf0, 0x11, 0x00


	//----- nvinfo : EIATTR_KPARAM_INFO
	.align		4
.L_35:
        /*0098*/ 	.byte	0x04, 0x17
        /*009a*/ 	.short	(.L_37 - .L_36)
.L_36:
        /*009c*/ 	.word	0x00000000
        /*00a0*/ 	.short	0x0010
        /*00a2*/ 	.short	0x0054
        /*00a4*/ 	.byte	0x00, 0xf0, 0x11, 0x00


	//----- nvinfo : EIATTR_KPARAM_INFO
	.align		4
.L_37:
        /*00a8*/ 	.byte	0x04, 0x17
        /*00aa*/ 	.short	(.L_39 - .L_38)
.L_38:
        /*00ac*/ 	.word	0x00000000
        /*00b0*/ 	.short	0x000f
        /*00b2*/ 	.short	0x0050
        /*00b4*/ 	.byte	0x00, 0xf0, 0x11, 0x00


	//----- nvinfo : EIATTR_KPARAM_INFO
	.align		4
.L_39:
        /*00b8*/ 	.byte	0x04, 0x17
        /*00ba*/ 	.short	(.L_41 - .L_40)
.L_40:
        /*00bc*/ 	.word	0x00000000
        /*00c0*/ 	.short	0x000e
        /*00c2*/ 	.short	0x004c
        /*00c4*/ 	.byte	0x00, 0xf0, 0x11, 0x00


	//----- nvinfo : EIATTR_KPARAM_INFO
	.align		4
.L_41:
        /*00c8*/ 	.byte	0x04, 0x17
        /*00ca*/ 	.short	(.L_43 - .L_42)
.L_42:
        /*00cc*/ 	.word	0x00000000
        /*00d0*/ 	.short	0x000d
        /*00d2*/ 	.short	0x0048
        /*00d4*/ 	.byte	0x00, 0xf0, 0x11, 0x00


	//----- nvinfo : EIATTR_KPARAM_INFO
	.align		4
.L_43:
        /*00d8*/ 	.byte	0x04, 0x17
        /*00da*/ 	.short	(.L_45 - .L_44)
.L_44:
        /*00dc*/ 	.word	0x00000000
        /*00e0*/ 	.short	0x000c
        /*00e2*/ 	.short	0x0044
        /*00e4*/ 	.byte	0x00, 0xf0, 0x11, 0x00


	//----- nvinfo : EIATTR_KPARAM_INFO
	.align		4
.L_45:
        /*00e8*/ 	.byte	0x04, 0x17
        /*00ea*/ 	.short	(.L_47 - .L_46)
.L_46:
        /*00ec*/ 	.word	0x00000000
        /*00f0*/ 	.short	0x000b
        /*00f2*/ 	.short	0x0040
        /*00f4*/ 	.byte	0x00, 0xf0, 0x11, 0x00


	//----- nvinfo : EIATTR_KPARAM_INFO
	.align		4
.L_47:
        /*00f8*/ 	.byte	0x04, 0x17
        /*00fa*/ 	.short	(.L_49 - .L_48)
.L_48:
        /*00fc*/ 	.word	0x00000000
        /*0100*/ 	.short	0x000a
        /*0102*/ 	.short	0x003c
        /*0104*/ 	.byte	0x00, 0xf0, 0x11, 0x00


	//----- nvinfo : EIATTR_KPARAM_INFO
	.align		4
.L_49:
        /*0108*/ 	.byte	0x04, 0x17
        /*010a*/ 	.short	(.L_51 - .L_50)
.L_50:
        /*010c*/ 	.word	0x00000000
        /*0110*/ 	.short	0x0009
        /*0112*/ 	.short	0x0038
        /*0114*/ 	.byte	0x00, 0xf0, 0x11, 0x00


	//----- nvinfo : EIATTR_KPARAM_INFO
	.align		4
.L_51:
        /*0118*/ 	.byte	0x04, 0x17
        /*011a*/ 	.short	(.L_53 - .L_52)
.L_52:
        /*011c*/ 	.word	0x00000000
        /*0120*/ 	.short	0x0008
        /*0122*/ 	.short	0x0034
        /*0124*/ 	.byte	0x00, 0xf0, 0x11, 0x00


	//----- nvinfo : EIATTR_KPARAM_INFO
	.align		4
.L_53:
        /*0128*/ 	.byte	0x04, 0x17
        /*012a*/ 	.short	(.L_55 - .L_54)
.L_54:
        /*012c*/ 	.word	0x00000000
        /*0130*/ 	.short	0x0007
        /*0132*/ 	.short	0x0030
        /*0134*/ 	.byte	0x00, 0xf0, 0x11, 0x00


	//----- nvinfo : EIATTR_KPARAM_INFO
	.align		4
.L_55:
        /*0138*/ 	.byte	0x04, 0x17
        /*013a*/ 	.short	(.L_57 - .L_56)
.L_56:
        /*013c*/ 	.word	0x00000000
        /*0140*/ 	.short	0x0006
        /*0142*/ 	.short	0x002c
        /*0144*/ 	.byte	0x00, 0xf0, 0x11, 0x00


	//----- nvinfo : EIATTR_KPARAM_INFO
	.align		4
.L_57:
        /*0148*/ 	.byte	0x04, 0x17
        /*014a*/ 	.short	(.L_59 - .L_58)
.L_58:
        /*014c*/ 	.word	0x00000000
        /*0150*/ 	.short	0x0005
        /*0152*/ 	.short	0x0028
        /*0154*/ 	.byte	0x00, 0xf0, 0x11, 0x00


	//----- nvinfo : EIATTR_KPARAM_INFO
	.align		4
.L_59:
        /*0158*/ 	.byte	0x04, 0x17
        /*015a*/ 	.short	(.L_61 - .L_60)
.L_60:
        /*015c*/ 	.word	0x00000000
        /*0160*/ 	.short	0x0004
        /*0162*/ 	.short	0x0020
        /*0164*/ 	.byte	0x00, 0xf4, 0x21, 0x00


	//----- nvinfo : EIATTR_KPARAM_INFO
	.align		4
.L_61:
        /*0168*/ 	.byte	0x04, 0x17
        /*016a*/ 	.short	(.L_63 - .L_62)
.L_62:
        /*016c*/ 	.word	0x00000000
        /*0170*/ 	.short	0x0003
        /*0172*/ 	.short	0x0018
        /*0174*/ 	.byte	0x00, 0xf4, 0x21, 0x00


	//----- nvinfo : EIATTR_KPARAM_INFO
	.align		4
.L_63:
        /*0178*/ 	.byte	0x04, 0x17
        /*017a*/ 	.short	(.L_65 - .L_64)
.L_64:
        /*017c*/ 	.word	0x00000000
        /*0180*/ 	.short	0x0002
        /*0182*/ 	.short	0x0010
        /*0184*/ 	.byte	0x00, 0xf4, 0x21, 0x00


	//----- nvinfo : EIATTR_KPARAM_INFO
	.align		4
.L_65:
        /*0188*/ 	.byte	0x04, 0x17
        /*018a*/ 	.short	(.L_67 - .L_66)
.L_66:
        /*018c*/ 	.word	0x00000000
        /*0190*/ 	.short	0x0001
        /*0192*/ 	.short	0x0008
        /*0194*/ 	.byte	0x00, 0xf4, 0x21, 0x00


	//----- nvinfo : EIATTR_KPARAM_INFO
	.align		4
.L_67:
        /*0198*/ 	.byte	0x04, 0x17
        /*019a*/ 	.short	(.L_69 - .L_68)
.L_68:
        /*019c*/ 	.word	0x00000000
        /*01a0*/ 	.short	0x0000
        /*01a2*/ 	.short	0x0000
        /*01a4*/ 	.byte	0x00, 0xf4, 0x21, 0x00


	//----- nvinfo : EIATTR_AT_ENTRY_FRAGMENTS
	.align		4
.L_69:
        /*01a8*/ 	.byte	0x04, 0x4f
        /*01aa*/ 	.short	(.L_71 - .L_70)


	//   ....[0]....
.L_70:
        /*01ac*/ 	.word	0x00000004


	//----- nvinfo : EIATTR_RESERVED_SMEM_USED
	.align		4
.L_71:
        /*01b0*/ 	.byte	0x01, 0x41
	.zero		2


	//----- nvinfo : EIATTR_SPARSE_MMA_MASK
	.align		4
        /*01b4*/ 	.byte	0x03, 0x50
        /*01b6*/ 	.short	0x0000


	//----- nvinfo : EIATTR_TCGEN05_1CTA_USED
	.align		4
        /*01b8*/ 	.byte	0x01, 0x51
	.zero		2


	//----- nvinfo : EIATTR_MAXREG_COUNT
	.align		4
        /*01bc*/ 	.byte	0x03, 0x1b
        /*01be*/ 	.short	0x00ff


	//----- nvinfo : EIATTR_NUM_BARRIERS
	.align		4
        /*01c0*/ 	.byte	0x02, 0x4c
        /*01c2*/ 	.byte	0x01
	.zero		1


	//----- nvinfo : EIATTR_ANNOTATIONS
	.align		4
        /*01c4*/ 	.byte	0x04, 0x55
        /*01c6*/ 	.short	(.L_73 - .L_72)


	//   ....[0]....
.L_72:
        /*01c8*/ 	.word	0x00000001
        /*01cc*/ 	.byte	0xe0, 0x2e, 0x00, 0x00, 0x01, 0x00, 0x00, 0x00, 0x30, 0x33, 0x00, 0x00, 0x01, 0x00, 0x00, 0x00
        /* <DEDUP_REMOVED lines=75> */
        /*068c*/ 	.byte	0xf0, 0xd1, 0x00, 0x00


	//----- nvinfo : EIATTR_INT_WARP_WIDE_INSTR_OFFSETS
	.align		4
.L_73:
        /*0690*/ 	.byte	0x04, 0x31
        /*0692*/ 	.short	(.L_75 - .L_74)


	//   ....[0]....
.L_74:
        /*0694*/ 	.word	0x00002740


	//   ....[1]....
        /*0698*/ 	.word	0x00002790


	//   ....[2]....
        /*069c*/ 	.word	0x00004bf0


	//   ....[3]....
        /*06a0*/ 	.word	0x00004ec0


	//   ....[4]....
        /*06a4*/ 	.word	0x0000a340


	//   ....[5]....
        /*06a8*/ 	.word	0x000133c0


	//   ....[6]....
        /*06ac*/ 	.word	0x00013410


	//----- nvinfo : EIATTR_COOP_GROUP_MASK_REGIDS
	.align		4
.L_75:
        /*06b0*/ 	.byte	0x04, 0x29
        /*06b2*/ 	.short	(.L_77 - .L_76)


	//   ....[0]....
.L_76:
        /*06b4*/ 	.word	0xffffffff


	//   ....[1]....
        /*06b8*/ 	.word	0xffffffff


	//   ....[2]....
        /*06bc*/ 	.word	0xffffffff


	//   ....[3]....
        /*06c0*/ 	.word	0xffffffff


	//   ....[4]....
        /*06c4*/ 	.word	0xffffffff


	//   ....[5]....
        /*06c8*/ 	.word	0xffffffff


	//   ....[6]....
        /*06cc*/ 	.word	0xffffffff


	//   ....[7]....
        /*06d0*/ 	.word	0xffffffff


	//----- nvinfo : EIATTR_COOP_GROUP_INSTR_OFFSETS
	.align		4
.L_77:
        /*06d4*/ 	.byte	0x04, 0x28
        /*06d6*/ 	.short	(.L_79 - .L_78)


	//   ....[0]....
.L_78:
        /*06d8*/ 	.word	0x00000060


	//   ....[1]....
        /*06dc*/ 	.word	0x00000320


	//   ....[2]....
        /*06e0*/ 	.word	0x000059d0


	//   ....[3]....
        /*06e4*/ 	.word	0x00007c20


	//   ....[4]....
        /*06e8*/ 	.word	0x0000aad0


	//   ....[5]....
        /*06ec*/ 	.word	0x0000b400


	//   ....[6]....
        /*06f0*/ 	.word	0x00013250


	//   ....[7]....
        /*06f4*/ 	.word	0x000134c0


	//----- nvinfo : EIATTR_VRC_CTA_INIT_COUNT
	.align		4
.L_79:
        /*06f8*/ 	.byte	0x02, 0x4a
        /*06fa*/ 	.byte	0x80
	.zero		1


	//----- nvinfo : EIATTR_MBARRIER_INSTR_OFFSETS
	.align		4
        /*06fc*/ 	.byte	0x04, 0x39
        /*06fe*/ 	.short	(.L_81 - .L_80)


	//   ....[0]....
.L_80:
        /*0700*/ 	.word	0x000032d0
        /*0704*/ 	.word	0x000000ff
        /*0708*/ 	.word	0x00000000
        /*070c*/ 	.short	0x0100
        /*070e*/ 	.byte	0x0c
	.zero		1


	//   ....[1]....
        /*0710*/ 	.word	0x00004c00
        /*0714*/ 	.word	0x000000ff
        /*0718*/ 	.word	0x00016008
        /*071c*/ 	.short	0x0100
        /*071e*/ 	.byte	0x09
	.zero		1


	//   ....[2]....
        /*0720*/ 	.word	0x00005160
        /*0724*/ 	.word	0x000000ff
        /*0728*/ 	.word	0x0000c000
        /*072c*/ 	.short	0x0100
        /*072e*/ 	.byte	0x09
	.zero		1


	//   ....[3]....
        /*0730*/ 	.word	0x00005500
        /*0734*/ 	.word	0x000000ff
        /*0738*/ 	.word	0x0000c000
        /*073c*/ 	.short	0x010a
        /*073e*/ 	.byte	0x09
	.zero		1


	//   ....[4]....
        /*0740*/ 	.word	0x000055e0
        /*0744*/ 	.word	0x000000ff
        /*0748*/ 	.word	0x0000c000
        /*074c*/ 	.short	0x0108
        /*074e*/ 	.byte	0x09
	.zero		1


	//   ....[5]....
        /*0750*/ 	.word	0x0000a520
        /*0754*/ 	.word	0x000000ff
        /*0758*/ 	.word	0x00016010
        /*075c*/ 	.short	0x0100
        /*075e*/ 	.byte	0x09
	.zero		1


	//   ....[6]....
        /*0760*/ 	.word	0x0000a740
        /*0764*/ 	.word	0x000000ff
        /*0768*/ 	.word	0x00016010
        /*076c*/ 	.short	0x010a
        /*076e*/ 	.byte	0x09
	.zero		1


	//   ....[7]....
        /*0770*/ 	.word	0x0000a7a0
        /*0774*/ 	.word	0x000000ff
        /*0778*/ 	.word	0x00016010
        /*077c*/ 	.short	0x0108
        /*077e*/ 	.byte	0x09
	.zero		1


	//   ....[8]....
        /*0780*/ 	.word	0x0000b3c0
        /*0784*/ 	.word	0x000000ff
        /*0788*/ 	.word	0x00000000
        /*078c*/ 	.short	0x010a
        /*078e*/ 	.byte	0x0c
	.zero		1


	//   ....[9]....
        /*0790*/ 	.word	0x0000d2e0
        /*0794*/ 	.word	0x000000ff
        /*0798*/ 	.word	0x00000000
        /*079c*/ 	.short	0x010a
        /*079e*/ 	.byte	0x0c
	.zero		1


	//   ....[10]....
        /*07a0*/ 	.word	0x0000d3a0
        /*07a4*/ 	.word	0x000000ff
        /*07a8*/ 	.word	0x00016000
        /*07ac*/ 	.short	0x0108
        /*07ae*/ 	.byte	0x09
	.zero		1


	//   ....[11]....
        /*07b0*/ 	.word	0x0000d430
        /*07b4*/ 	.word	0x000000ff
        /*07b8*/ 	.word	0x00016008
        /*07bc*/ 	.short	0x0108
        /*07be*/ 	.byte	0x09
	.zero		1


	//   ....[12]....
        /*07c0*/ 	.word	0x000134e0
        /*07c4*/ 	.word	0x000000ff
        /*07c8*/ 	.word	0x0000c000
        /*07cc*/ 	.short	0x010a
        /*07ce*/ 	.byte	0x09
	.zero		1


	//   ....[13]....
        /*07d0*/ 	.word	0x00013510
        /*07d4*/ 	.word	0x000000ff
        /*07d8*/ 	.word	0x00016010
        /*07dc*/ 	.short	0x010a
        /*07de*/ 	.byte	0x09
	.zero		1


	//   ....[14]....
        /*07e0*/ 	.word	0x00013540
        /*07e4*/ 	.word	0x000000ff
        /*07e8*/ 	.word	0x00000000
        /*07ec*/ 	.short	0x010a
        /*07ee*/ 	.byte	0x0c
	.zero		1


	//   ....[15]....
        /*07f0*/ 	.word	0x00013570
        /*07f4*/ 	.word	0x000000ff
        /*07f8*/ 	.word	0x00000000
        /*07fc*/ 	.short	0x010a
        /*07fe*/ 	.byte	0x0c
	.zero		1


	//----- nvinfo : EIATTR_NUM_MBARRIERS
	.align		4
.L_81:
        /*0800*/ 	.byte	0x03, 0x38
        /*0802*/ 	.short	0xffff


	//----- nvinfo : EIATTR_EXIT_INSTR_OFFSETS
	.align		4
        /*0804*/ 	.byte	0x04, 0x1c
        /*0806*/ 	.short	(.L_83 - .L_82)


	//   ....[0]....
.L_82:
        /*0808*/ 	.word	0x000134d0


	//----- nvinfo : EIATTR_REQNTID
	.align		4
.L_83:
        /*080c*/ 	.byte	0x04, 0x10
        /*080e*/ 	.short	(.L_85 - .L_84)
.L_84:
        /*0810*/ 	.word	0x00000100
        /*0814*/ 	.word	0x00000001
        /*0818*/ 	.word	0x00000001


	//----- nvinfo : EIATTR_CRS_STACK_SIZE
	.align		4
.L_85:
        /*081c*/ 	.byte	0x04, 0x1e
        /*081e*/ 	.short	(.L_87 - .L_86)
.L_86:
        /*0820*/ 	.word	0x00000000


	//----- nvinfo : EIATTR_CBANK_PARAM_SIZE
	.align		4
.L_87:
        /*0824*/ 	.byte	0x03, 0x19
        /*0826*/ 	.short	0x0088


	//----- nvinfo : EIATTR_PARAM_CBANK
	.align		4
        /*0828*/ 	.byte	0x04, 0x0a
        /*082a*/ 	.short	(.L_89 - .L_88)
	.align		4
.L_88:
        /*082c*/ 	.word	index@(.nv.constant0.attn_fwd)
        /*0830*/ 	.short	0x0380
        /*0832*/ 	.short	0x0088


	//----- nvinfo : EIATTR_SW_WAR
	.align		4
.L_89:
        /*0834*/ 	.byte	0x04, 0x36
        /*0836*/ 	.short	(.L_91 - .L_90)
.L_90:
        /*0838*/ 	.word	0x00000008
.L_91:


//--------------------- .nv.compat                --------------------------
	.section	.nv.compat,"",@"SHT_CUDA_COMPAT_INFO"
	.align	4
        /*0000*/ 	.byte	0x02, 0x02, 0x02, 0x00, 0x02, 0x05, 0x05, 0x00, 0x02, 0x03, 0x00, 0x00, 0x02, 0x06, 0x01, 0x00


//--------------------- .nv.callgraph             --------------------------
	.section	.nv.callgraph,"",@"SHT_CUDA_CALLGRAPH"
	.align	4
	.sectionentsize	8
	.align		4
        /*0000*/ 	.word	0x00000000
	.align		4
        /*0004*/ 	.word	0xffffffff
	.align		4
        /*0008*/ 	.word	0x00000000
	.align		4
        /*000c*/ 	.word	0xfffffffe
	.align		4
        /*0010*/ 	.word	0x00000000
	.align		4
        /*0014*/ 	.word	0xfffffffd
	.align		4
        /*0018*/ 	.word	0x00000000
	.align		4
        /*001c*/ 	.word	0xfffffffc


//--------------------- .nv.constant4             --------------------------
	.section	.nv.constant4,"a",@progbits
	.align	8
	.align		8
.nv.constant4:
        /*0000*/ 	.dword	_$_str


//--------------------- .text.attn_fwd            --------------------------
	.section	.text.attn_fwd,"ax",@progbits
	.align	128
        .global         attn_fwd
        .type           attn_fwd,@function
        .size           attn_fwd,(.L_x_27 - attn_fwd)
        .other          attn_fwd,@"STO_CUDA_ENTRY STV_DEFAULT"
attn_fwd:
.text.attn_fwd:
[----:B------:R-:W0:Y:S01]  /*0000*/  LDC R1, c[0x0][0x37c] ;  /* 0x0000df00ff017b82 */ /* 0x000e220000000800 */
[----:B------:R-:W1:Y:S01]  /*0010*/  S2R R0, SR_TID.X ;  /* 0x0000000000007919 */ /* 0x000e620000002100 */
[----:B0-----:R-:W-:Y:S01]  /*0020*/  VIADD R1, R1, 0xfffffdb0 ;  /* 0xfffffdb001017836 */ /* 0x001fe20000000000 */
[----:B-1----:R-:W-:-:S13]  /*0030*/  ISETP.GE.U32.AND P0, PT, R0, 0x20, PT ;  /* 0x000000200000780c */ /* 0x002fda0003f06070 */
[----:B------:R-:W-:Y:S05]  /*0040*/  @P0 BRA `(.L_x_0) ;  /* 0x0000000000b80947 */ /* 0x000fea0003800000 */
[----:B------:R-:W0:Y:S01]  /*0050*/  S2UR UR6, SR_CgaCtaId ;  /* 0x00000000000679c3 */ /* 0x000e220000008800 */
[----:B------:R-:W-:Y:S01]  /*0060*/  NOP ;  /* 0x0000000000007918 */ /* 0x000fe20000000000 */
[----:B------:R-:W-:Y:S02]  /*0070*/  UMOV UR4, 0x40 ;  /* 0x0000004000047882 */ /* 0x000fe40000000000 */
[----:B0-----:R-:W-:-:S09]  /*0080*/  ULEA UR4, UR6, UR4, 0x18 ;  /* 0x0000000406047291 */ /* 0x001fd2000f8ec0ff */
[----:B------:R-:W0:Y:S01]  /*0090*/  LDS.U8 R0, [UR4] ;  /* 0x00000004ff007984 */ /* 0x000e220008000000 */
[----:B------:R-:W-:Y:S02]  /*00a0*/  UMOV UR4, 0x400 ;  /* 0x0000040000047882 */ /* 0x000fe40000000000 */
[----:B------:R-:W-:Y:S01]  /*00b0*/  ULEA UR4, UR6, UR4, 0x18 ;  /* 0x0000000406047291 */ /* 0x000fe2000f8ec0ff */
[----:B0-----:R-:W-:-:S13]  /*00c0*/  ISETP.NE.AND P1, PT, R0, RZ, PT ;  /* 0x000000ff0000720c */ /* 0x001fda0003f25270 */
[----:B------:R-:W-:Y:S05]  /*00d0*/  @P1 BRA `(.L_x_1) ;  /* 0x00000000007c1947 */ /* 0x000fea0003800000 */
[----:B------:R-:W-:-:S13]  /*00e0*/  ELECT P1, URZ, PT ;  /* 0x0000000000ff782f */ /* 0x000fda0003820000 */
[----:B------:R-:W-:Y:S05]  /*00f0*/  @!P1 BRA `(.L_x_2) ;  /* 0x0000000000849947 */ /* 0x000fea0003800000 */
[----:B------:R-:W-:Y:S01]  /*0100*/  UMOV UR5, 0x10 ;  /* 0x0000001000057882 */ /* 0x000fe20000000000 */
[----:B------:R-:W-:Y:S02]  /*0110*/  IMAD.MOV.U32 R4, RZ, RZ, 0x1 ;  /* 0x00000001ff047424 */ /* 0x000fe400078e00ff */
[----:B------:R-:W-:Y:S02]  /*0120*/  IMAD.MOV.U32 R5, RZ, RZ, 0xffff ;  /* 0x0000ffffff057424 */ /* 0x000fe400078e00ff */
[----:B------:R-:W-:Y:S04]  /*0130*/  DEPBAR.LE SB0, 0x36 ;  /* 0x00008d800000791a */ /* 0x000fe80000000000 */
[----:B------:R-:W0:Y:S02]  /*0140*/  UTCATOMSWS.FIND_AND_SET.ALIGN UP0, UR5, UR5 ;  /* 0x00000005000575e3 */ /* 0x000e240008000800 */
[----:B0-----:R-:W-:-:S04]  /*0150*/  PLOP3.LUT P1, PT, PT, PT, UP0, 0x80, 0x8 ;  /* 0x000000000008781c */ /* 0x001fc80003f2f008 */
[----:B------:R-:W-:-:S04]  /*0160*/  SEL R0, RZ, 0xffffffff, !P1 ;  /* 0xffffffffff007807 */ /* 0x000fc80004800000 */
[----:B------:R-:W-:Y:S01]  /*0170*/  ISETP.NE.AND P1, PT, R0, RZ, PT ;  /* 0x000000ff0000720c */ /* 0x000fe20003f25270 */
[----:B------:R-:W-:-:S12]  /*0180*/  IMAD.U32 R0, RZ, RZ, UR5 ;  /* 0x00000005ff007e24 */ /* 0x000fd8000f8e00ff */
[----:B------:R-:W-:Y:S05]  /*0190*/  @P1 BRA `(.L_x_3) ;  /* 0x0000000000241947 */ /* 0x000fea0003800000 */
.L_x_4:
[----:B------:R-:W-:Y:S05]  /*01a0*/  NANOSLEEP 0x64 ;  /* 0x000000640000795d */ /* 0x000fea0003800000 */
[----:B------:R-:W-:-:S05]  /*01b0*/  UMOV UR5, 0x10 ;  /* 0x0000001000057882 */ /* 0x000fca0000000000 */
[----:B------:R-:W-:Y:S04]  /*01c0*/  DEPBAR.LE SB0, 0x36 ;  /* 0x00008d800000791a */ /* 0x000fe80000000000 */
[----:B------:R-:W0:Y:S02]  /*01d0*/  UTCATOMSWS.FIND_AND_SET.ALIGN UP0, UR5, UR5 ;  /* 0x00000005000575e3 */ /* 0x000e240008000800 */
[----:B0-----:R-:W-:-:S04]  /*01e0*/  PLOP3.LUT P1, PT, PT, PT, UP0, 0x80, 0x8 ;  /* 0x000000000008781c */ /* 0x001fc80003f2f008 */
[----:B------:R-:W-:-:S04]  /*01f0*/  SEL R0, RZ, 0xffffffff, !P1 ;  /* 0xffffffffff007807 */ /* 0x000fc80004800000 */
[----:B------:R-:W-:Y:S01]  /*0200*/  ISETP.NE.AND P1, PT, R0, RZ, PT ;  /* 0x000000ff0000720c */ /* 0x000fe20003f25270 */
[----:B------:R-:W-:-:S12]  /*0210*/  IMAD.U32 R0, RZ, RZ, UR5 ;  /* 0x00000005ff007e24 */ /* 0x000fd8000f8e00ff */
[----:B------:R-:W-:Y:S05]  /*0220*/  @!P1 BRA `(.L_x_4) ;  /* 0xfffffffc00dc9947 */ /* 0x000fea000383ffff */
.L_x_3:
[C---:B------:R-:W-:Y:S01]  /*0230*/  VIADD R3, R0.reuse, 0x10 ;  /* 0x0000001000037836 */ /* 0x040fe20000000000 */
[----:B------:R-:W-:Y:S01]  /*0240*/  UMOV UR5, 0x50 ;  /* 0x0000005000057882 */ /* 0x000fe20000000000 */
[----:B------:R-:W-:Y:S01]  /*0250*/  SHF.L.U32 R2, R5, R0, RZ ;  /* 0x0000000005027219 */ /* 0x000fe200000006ff */
[----:B------:R-:W-:Y:S01]  /*0260*/  ULEA UR5, UR6, UR5, 0x18 ;  /* 0x0000000506057291 */ /* 0x000fe2000f8ec0ff */
[----:B------:R-:W-:Y:S01]  /*0270*/  IMAD.SHL.U32 R0, R0, 0x20, RZ ;  /* 0x0000002000007824 */ /* 0x000fe200078e00ff */
[----:B------:R-:W-:-:S04]  /*0280*/  SHF.L.U32 R3, R4, R3, RZ ;  /* 0x0000000304037219 */ /* 0x000fc800000006ff */
[----:B------:R-:W-:-:S05]  /*0290*/  LOP3.LUT R2, R3, R2, RZ, 0xfc, !PT ;  /* 0x0000000203027212 */ /* 0x000fca00078efcff */
[----:B------:R0:W-:Y:S04]  /*02a0*/  ATOMS.OR RZ, [UR5], R2 ;  /* 0x00000002ffff798c */ /* 0x0001e8000b000005 */
[----:B------:R0:W-:Y:S01]  /*02b0*/  STS [UR4], R0 ;  /* 0x00000000ff007988 */ /* 0x0001e20008000804 */
[----:B------:R-:W-:Y:S05]  /*02c0*/  BRA `(.L_x_2) ;  /* 0x0000000000107947 */ /* 0x000fea0003800000 */
.L_x_1:
[----:B------:R-:W-:Y:S01]  /*02d0*/  IMAD.MOV.U32 R0, RZ, RZ, -0x1 ;  /* 0xffffffffff007424 */ /* 0x000fe200078e00ff */
[----:B------:R-:W-:-:S04]  /*02e0*/  MOV R2, 0x310 ;  /* 0x0000031000027802 */ /* 0x000fc80000000f00 */
[----:B------:R0:W-:Y:S03]  /*02f0*/  STS [UR4], R0 ;  /* 0x00000000ff007988 */ /* 0x0001e60008000804 */
[----:B0-----:R-:W-:Y:S05]  /*0300*/  CALL.REL.NOINC `($__internal_1_$__cuda_sm10x_tcgen05_guardrail_trap_phase_invalid_during_alloc) ;  /* 0x0000013000b07944 */ /* 0x001fea0003c00000 */
.L_x_2:
[----:B------:R-:W-:Y:S05]  /*0310*/  WARPSYNC.ALL ;  /* 0x0000000000007948 */ /* 0x000fea0003800000 */
[----:B------:R-:W-:Y:S01]  /*0320*/  NOP ;  /* 0x0000000000007918 */ /* 0x000fe20000000000 */
.L_x_0:
[----:B------:R-:W1:Y:S01]  /*0330*/  S2R R145, SR_TID.X ;  /* 0x0000000000917919 */ /* 0x000e620000002100 */
[----:B------:R-:W2:Y:S01]  /*0340*/  S2UR UR6, SR_CgaCtaId ;  /* 0x00000000000679c3 */ /* 0x000ea20000008800 */
[----:B------:R-:W3:Y:S01]  /*0350*/  LDCU.64 UR4, c[0x0][0x3b0] ;  /* 0x00007600ff0477ac */ /* 0x000ee20008000a00 */
[----:B------:R-:W4:Y:S01]  /*0360*/  S2R R3, SR_CTAID.X ;  /* 0x0000000000037919 */ /* 0x000f220000002500 */
[----:B------:R-:W-:Y:S01]  /*0370*/  UMOV UR9, 0x400 ;  /* 0x0000040000097882 */ /* 0x000fe20000000000 */
[----:B------:R-:W0:Y:S04]  /*0380*/  LDCU.64 UR22, c[0x0][0x358] ;  /* 0x00006b00ff1677ac */ /* 0x000e280008000a00 */
[----:B------:R-:W3:Y:S08]  /*0390*/  S2UR UR7, SR_CTAID.Y ;  /* 0x00000000000779c3 */ /* 0x000ef00000002600 */
[----:B------:R-:W0:Y:S08]  /*03a0*/  LDC R8, c[0x0][0x3b8] ;  /* 0x0000ee00ff087b82 */ /* 0x000e300000000800 */
[----:B------:R-:W0:Y:S01]  /*03b0*/  LDC.64 R10, c[0x0][0x380] ;  /* 0x0000e000ff0a7b82 */ /* 0x000e220000000a00 */
[----:B--2---:R-:W-:-:S07]  /*03c0*/  ULEA UR9, UR6, UR9, 0x18 ;  /* 0x0000000906097291 */ /* 0x004fce000f8ec0ff */
[----:B------:R-:W-:Y:S01]  /*03d0*/  BAR.SYNC.DEFER_BLOCKING 0x0 ;  /* 0x0000000000007b1d */ /* 0x000fe20000010000 */
[----:B01----:R-:W-:Y:S01]  /*03e0*/  LOP3.LUT R0, R145, 0x7f, RZ, 0xc0, !PT ;  /* 0x0000007f91007812 */ /* 0x003fe200078ec0ff */
[----:B---3--:R-:W-:Y:S01]  /*03f0*/  UIMAD UR4, UR7, UR4, URZ ;  /* 0x00000004070472a4 */ /* 0x008fe2000f8e02ff */
[----:B------:R-:W-:-:S05]  /*0400*/  SHF.R.U32.HI R5, RZ, 0x7, R145 ;  /* 0x00000007ff057819 */ /* 0x000fca0000011691 */
[----:B------:R-:W0:Y:S01]  /*0410*/  LDC.64 R132, c[0x0][0x388] ;  /* 0x0000e200ff847b82 */ /* 0x000e220000000a00 */
[----:B----4-:R-:W-:Y:S01]  /*0420*/  IMAD R2, R3, 0x80, R0 ;  /* 0x0000008003027824 */ /* 0x010fe200078e0200 */
[----:B------:R-:W-:-:S03]  /*0430*/  SGXT.U32 R5, R5, 0x1 ;  /* 0x000000010505781a */ /* 0x000fc60000000000 */
[----:B------:R-:W-:Y:S01]  /*0440*/  IMAD R3, R2, UR5, RZ ;  /* 0x0000000502037c24 */ /* 0x000fe2000f8e02ff */
[----:B------:R-:W-:Y:S01]  /*0450*/  USHF.R.S32.HI UR5, URZ, 0x1f, UR4 ;  /* 0x0000001fff057899 */ /* 0x000fe20008011404 */
[----:B------:R-:W-:-:S03]  /*0460*/  IMAD R0, R5, R8, RZ ;  /* 0x0000000805007224 */ /* 0x000fc600078e02ff */
[----:B------:R-:W-:Y:S01]  /*0470*/  SHF.R.S32.HI R4, RZ, 0x1f, R3 ;  /* 0x0000001fff047819 */ /* 0x000fe20000011403 */
[----:B------:R-:W-:Y:S01]  /*0480*/  IMAD R2, R8, 0x2, R0 ;  /* 0x0000000208027824 */ /* 0x000fe200078e0200 */
[----:B------:R-:W-:Y:S01]  /*0490*/  IADD3 R7, P1, P2, R3, UR4, R10 ;  /* 0x0000000403077c10 */ /* 0x000fe2000fa3e00a */
[----:B------:R-:W1:Y:S01]  /*04a0*/  LDCU UR4, c[0x0][0x3c8] ;  /* 0x00007900ff0477ac */ /* 0x000e620008000800 */
[----:B------:R-:W2:Y:S02]  /*04b0*/  LDS R112, [UR9] ;  /* 0x00000009ff707984 */ /* 0x000ea40008000800 */
[----:B------:R-:W-:Y:S01]  /*04c0*/  IADD3.X R3, PT, PT, R4, UR5, R11, P1, P2 ;  /* 0x0000000504037c10 */ /* 0x000fe20008fe440b */
[----:B------:R-:W-:Y:S01]  /*04d0*/  IMAD R4, R8, 0x2, R2 ;  /* 0x0000000208047824 */ /* 0x000fe200078e0202 */
[----:B------:R-:W-:Y:S01]  /*04e0*/  BAR.SYNC.DEFER_BLOCKING 0x0 ;  /* 0x0000000000007b1d */ /* 0x000fe20000010000 */
[-C--:B------:R-:W-:Y:S02]  /*04f0*/  IADD3 R12, P2, PT, R2, R7.reuse, RZ ;  /* 0x00000007020c7210 */ /* 0x080fe40007f5e0ff */
[----:B------:R-:W-:-:S02]  /*0500*/  IADD3 R10, P1, PT, R0, R7, RZ ;  /* 0x00000007000a7210 */ /* 0x000fc40007f3e0ff */
[-C--:B------:R-:W-:Y:S01]  /*0510*/  LEA.HI.X.SX32 R13, R2, R3.reuse, 0x1, P2 ;  /* 0x00000003020d7211 */ /* 0x080fe200010f0eff */
[----:B------:R-:W-:Y:S01]  /*0520*/  IMAD R2, R8, 0x2, R4 ;  /* 0x0000000208027824 */ /* 0x000fe200078e0204 */
[----:B------:R-:W-:-:S03]  /*0530*/  LEA.HI.X.SX32 R11, R0, R3, 0x1, P1 ;  /* 0x00000003000b7211 */ /* 0x000fc600008f0eff */
[----:B------:R-:W-:Y:S01]  /*0540*/  IMAD R6, R8, 0x2, R2 ;  /* 0x0000000208067824 */ /* 0x000fe200078e0202 */
[----:B------:R-:W-:-:S03]  /*0550*/  IADD3 R14, P1, PT, R4, R7, RZ ;  /* 0x00000007040e7210 */ /* 0x000fc60007f3e0ff */
[----:B------:R-:W-:Y:S01]  /*0560*/  IMAD R22, R8, 0x2, R6 ;  /* 0x0000000208167824 */ /* 0x000fe200078e0206 */
[----:B------:R-:W-:Y:S02]  /*0570*/  LEA.HI.X.SX32 R15, R4, R3, 0x1, P1 ;  /* 0x00000003040f7211 */ /* 0x000fe400008f0eff */
[-C--:B------:R-:W-:Y:S02]  /*0580*/  IADD3 R18, P1, PT, R6, R7.reuse, RZ ;  /* 0x0000000706127210 */ /* 0x080fe40007f3e0ff */
[----:B------:R-:W-:Y:S01]  /*0590*/  IADD3 R16, P2, PT, R2, R7, RZ ;  /* 0x0000000702107210 */ /* 0x000fe20007f5e0ff */
[----:B------:R3:W5:Y:S01]  /*05a0*/  LDG.E.U8 R0, desc[UR22][R10.64] ;  /* 0x000000160a007981 */ /* 0x000762000c1e1100 */
[----:B------:R-:W-:Y:S02]  /*05b0*/  LEA.HI.X.SX32 R19, R6, R3, 0x1, P1 ;  /* 0x0000000306137211 */ /* 0x000fe400008f0eff */
[----:B------:R-:W-:Y:S01]  /*05c0*/  IADD3 R20, P1, PT, R22, R7, RZ ;  /* 0x0000000716147210 */ /* 0x000fe20007f3e0ff */
[----:B------:R4:W5:Y:S01]  /*05d0*/  LDG.E.U8 R5, desc[UR22][R12.64] ;  /* 0x000000160c057981 */ /* 0x000962000c1e1100 */
[-C--:B------:R-:W-:Y:S01]  /*05e0*/  LEA.HI.X.SX32 R17, R2, R3.reuse, 0x1, P2 ;  /* 0x0000000302117211 */ /* 0x080fe200010f0eff */
[----:B---3--:R-:W-:Y:S01]  /*05f0*/  IMAD R10, R8, 0x2, R22 ;  /* 0x00000002080a7824 */ /* 0x008fe200078e0216 */
[----:B------:R-:W-:Y:S01]  /*0600*/  LEA.HI.X.SX32 R21, R22, R3, 0x1, P1 ;  /* 0x0000000316157211 */ /* 0x000fe200008f0eff */
[----:B------:R3:W5:Y:S02]  /*0610*/  LDG.E.U8 R2, desc[UR22][R14.64] ;  /* 0x000000160e027981 */ /* 0x000764000c1e1100 */
[----:B------:R-:W-:Y:S01]  /*0620*/  IMAD R26, R8, 0x2, R10 ;  /* 0x00000002081a7824 */ /* 0x000fe200078e020a */
[-C--:B------:R-:W-:Y:S01]  /*0630*/  IADD3 R22, P1, PT, R10, R7.reuse, RZ ;  /* 0x000000070a167210 */ /* 0x080fe20007f3e0ff */
[----:B------:R0:W5:Y:S02]  /*0640*/  LDG.E.U8 R4, desc[UR22][R16.64] ;  /* 0x0000001610047981 */ /* 0x000164000c1e1100 */
[----:B----4-:R-:W-:Y:S01]  /*0650*/  IMAD R12, R8, 0x2, R26 ;  /* 0x00000002080c7824 */ /* 0x010fe200078e021a */
[----:B------:R-:W-:Y:S01]  /*0660*/  IADD3 R24, P2, PT, R26, R7, RZ ;  /* 0x000000071a187210 */ /* 0x000fe20007f5e0ff */
[----:B------:R4:W5:Y:S01]  /*0670*/  LDG.E.U8 R6, desc[UR22][R18.64] ;  /* 0x0000001612067981 */ /* 0x000962000c1e1100 */
[-C--:B------:R-:W-:Y:S01]  /*0680*/  LEA.HI.X.SX32 R23, R10, R3.reuse, 0x1, P1 ;  /* 0x000000030a177211 */ /* 0x080fe200008f0eff */
[----:B---3--:R-:W-:Y:S01]  /*0690*/  IMAD R14, R8, 0x2, R12 ;  /* 0x00000002080e7824 */ /* 0x008fe200078e020c */
[----:B------:R-:W-:Y:S01]  /*06a0*/  LEA.HI.X.SX32 R25, R26, R3, 0x1, P2 ;  /* 0x000000031a197211 */ /* 0x000fe200010f0eff */
[----:B------:R3:W5:Y:S01]  /*06b0*/  LDG.E.U8 R9, desc[UR22][R20.64] ;  /* 0x0000001614097981 */ /* 0x000762000c1e1100 */
[----:B------:R-:W-:Y:S01]  /*06c0*/  IADD3 R26, P1, PT, R12, R7, RZ ;  /* 0x000000070c1a7210 */ /* 0x000fe20007f3e0ff */
[----:B------:R-:W-:-:S02]  /*06d0*/  IMAD R28, R8, 0x2, R14 ;  /* 0x00000002081c7824 */ /* 0x000fc400078e020e */
[----:B------:R1:W5:Y:S01]  /*06e0*/  LDG.E.U8 R10, desc[UR22][R22.64] ;  /* 0x00000016160a7981 */ /* 0x000362000c1e1100 */
[----:B------:R-:W-:Y:S02]  /*06f0*/  LEA.HI.X.SX32 R27, R12, R3, 0x1, P1 ;  /* 0x000000030c1b7211 */ /* 0x000fe400008f0eff */
[C---:B0-----:R-:W-:Y:S01]  /*0700*/  IADD3 R16, P1, PT, R14.reuse, R7, RZ ;  /* 0x000000070e107210 */ /* 0x041fe20007f3e0ff */
[----:B------:R0:W5:Y:S03]  /*0710*/  LDG.E.U8 R11, desc[UR22][R24.64] ;  /* 0x00000016180b7981 */ /* 0x000166000c1e1100 */
[----:B------:R-:W-:Y:S01]  /*0720*/  LEA.HI.X.SX32 R17, R14, R3, 0x1, P1 ;  /* 0x000000030e117211 */ /* 0x000fe200008f0eff */
[----:B------:R-:W-:Y:S01]  /*0730*/  IMAD R14, R8, 0x2, R28 ;  /* 0x00000002080e7824 */ /* 0x000fe200078e021c */
[----:B----4-:R-:W-:Y:S01]  /*0740*/  IADD3 R18, P1, PT, R28, R7, RZ ;  /* 0x000000071c127210 */ /* 0x010fe20007f3e0ff */
[----:B------:R4:W5:Y:S02]  /*0750*/  LDG.E.U8 R12, desc[UR22][R26.64] ;  /* 0x000000161a0c7981 */ /* 0x000964000c1e1100 */
[----:B------:R-:W-:Y:S01]  /*0760*/  IMAD R30, R8, 0x2, R14 ;  /* 0x00000002081e7824 */ /* 0x000fe200078e020e */
[----:B------:R-:W-:Y:S01]  /*0770*/  LEA.HI.X.SX32 R19, R28, R3, 0x1, P1 ;  /* 0x000000031c137211 */ /* 0x000fe200008f0eff */
[----:B------:R-:W5:Y:S01]  /*0780*/  LDG.E.U8 R13, desc[UR22][R16.64] ;  /* 0x00000016100d7981 */ /* 0x000f62000c1e1100 */
[-C--:B---3--:R-:W-:Y:S01]  /*0790*/  IADD3 R20, P2, PT, R14, R7.reuse, RZ ;  /* 0x000000070e147210 */ /* 0x088fe20007f5e0ff */
[----:B------:R-:W-:Y:S01]  /*07a0*/  IMAD R28, R8, 0x2, R30 ;  /* 0x00000002081c7824 */ /* 0x000fe200078e021e */
[----:B-1----:R-:W-:-:S04]  /*07b0*/  IADD3 R22, P1, PT, R30, R7, RZ ;  /* 0x000000071e167210 */ /* 0x002fc80007f3e0ff */
[----:B------:R-:W-:Y:S01]  /*07c0*/  LEA.HI.X.SX32 R23, R30, R3, 0x1, P1 ;  /* 0x000000031e177211 */ /* 0x000fe200008f0eff */
[----:B------:R-:W-:Y:S01]  /*07d0*/  IMAD R30, R8, 0x2, R28 ;  /* 0x00000002081e7824 */ /* 0x000fe200078e021c */
[----:B0-----:R-:W-:-:S03]  /*07e0*/  IADD3 R24, P1, PT, R28, R7, RZ ;  /* 0x000000071c187210 */ /* 0x001fc60007f3e0ff */
[----:B------:R-:W-:Y:S01]  /*07f0*/  IMAD R32, R8, 0x2, R30 ;  /* 0x0000000208207824 */ /* 0x000fe200078e021e */
[-C--:B------:R-:W-:Y:S01]  /*0800*/  LEA.HI.X.SX32 R21, R14, R3.reuse, 0x1, P2 ;  /* 0x000000030e157211 */ /* 0x080fe200010f0eff */
[----:B------:R-:W5:Y:S01]  /*0810*/  LDG.E.U8 R16, desc[UR22][R22.64] ;  /* 0x0000001616107981 */ /* 0x000f62000c1e1100 */
[----:B------:R-:W-:Y:S01]  /*0820*/  LEA.HI.X.SX32 R25, R28, R3, 0x1, P1 ;  /* 0x000000031c197211 */ /* 0x000fe200008f0eff */
[----:B------:R-:W-:Y:S01]  /*0830*/  IMAD R34, R8, 0x2, R32 ;  /* 0x0000000208227824 */ /* 0x000fe200078e0220 */
[-C--:B----4-:R-:W-:Y:S01]  /*0840*/  IADD3 R26, P1, PT, R30, R7.reuse, RZ ;  /* 0x000000071e1a7210 */ /* 0x090fe20007f3e0ff */
[----:B------:R0:W5:Y:S01]  /*0850*/  LDG.E.U8 R15, desc[UR22][R20.64] ;  /* 0x00000016140f7981 */ /* 0x000162000c1e1100 */
[----:B------:R-:W-:Y:S02]  /*0860*/  IADD3 R28, P2, PT, R32, R7, RZ ;  /* 0x00000007201c7210 */ /* 0x000fe40007f5e0ff */
[----:B------:R-:W-:Y:S01]  /*0870*/  LEA.HI.X.SX32 R27, R30, R3, 0x1, P1 ;  /* 0x000000031e1b7211 */ /* 0x000fe200008f0eff */
[----:B------:R1:W5:Y:S01]  /*0880*/  LDG.E.U8 R17, desc[UR22][R24.64] ;  /* 0x0000001618117981 */ /* 0x000362000c1e1100 */
[----:B------:R-:W-:-:S03]  /*0890*/  IADD3 R30, P1, PT, R34, R7, RZ ;  /* 0x00000007221e7210 */ /* 0x000fc60007f3e0ff */
[----:B------:R-:W5:Y:S01]  /*08a0*/  LDG.E.U8 R14, desc[UR22][R18.64] ;  /* 0x00000016120e7981 */ /* 0x000f62000c1e1100 */
[----:B0-----:R-:W-:Y:S01]  /*08b0*/  IMAD R20, R8, 0x2, R34 ;  /* 0x0000000208147824 */ /* 0x001fe200078e0222 */
[----:B------:R-:W-:-:S03]  /*08c0*/  LEA.HI.X.SX32 R29, R32, R3, 0x1, P2 ;  /* 0x00000003201d7211 */ /* 0x000fc600010f0eff */
[----:B------:R-:W-:Y:S01]  /*08d0*/  IMAD R22, R8, 0x2, R20 ;  /* 0x0000000208167824 */ /* 0x000fe200078e0214 */
[----:B------:R-:W-:Y:S02]  /*08e0*/  LEA.HI.X.SX32 R31, R34, R3, 0x1, P1 ;  /* 0x00000003221f7211 */ /* 0x000fe400008f0eff */
[----:B------:R-:W-:Y:S01]  /*08f0*/  IADD3 R32, P1, PT, R20, R7, RZ ;  /* 0x0000000714207210 */ /* 0x000fe20007f3e0ff */
[----:B------:R-:W-:Y:S01]  /*0900*/  IMAD R38, R8, 0x2, R22 ;  /* 0x0000000208267824 */ /* 0x000fe200078e0216 */
[----:B------:R0:W5:Y:S02]  /*0910*/  LDG.E.U8 R18, desc[UR22][R26.64] ;  /* 0x000000161a127981 */ /* 0x000164000c1e1100 */
[----:B------:R-:W-:Y:S01]  /*0920*/  LEA.HI.X.SX32 R33, R20, R3, 0x1, P1 ;  /* 0x0000000314217211 */ /* 0x000fe200008f0eff */
[----:B-1----:R-:W-:Y:S01]  /*0930*/  IMAD R24, R8, 0x2, R38 ;  /* 0x0000000208187824 */ /* 0x002fe200078e0226 */
[-C--:B------:R-:W-:Y:S01]  /*0940*/  IADD3 R34, P1, PT, R22, R7.reuse, RZ ;  /* 0x0000000716227210 */ /* 0x080fe20007f3e0ff */
[----:B------:R1:W5:Y:S01]  /*0950*/  LDG.E.U8 R19, desc[UR22][R28.64] ;  /* 0x000000161c137981 */ /* 0x000362000c1e1100 */
[----:B------:R-:W-:-:S02]  /*0960*/  IADD3 R36, P2, PT, R38, R7, RZ ;  /* 0x0000000726247210 */ /* 0x000fc40007f5e0ff */
[-C--:B------:R-:W-:Y:S01]  /*0970*/  LEA.HI.X.SX32 R35, R22, R3.reuse, 0x1, P1 ;  /* 0x0000000316237211 */ /* 0x080fe200008f0eff */
[----:B------:R3:W5:Y:S01]  /*0980*/  LDG.E.U8 R20, desc[UR22][R30.64] ;  /* 0x000000161e147981 */ /* 0x000762000c1e1100 */
[----:B------:R-:W-:Y:S01]  /*0990*/  LEA.HI.X.SX32 R37, R38, R3, 0x1, P2 ;  /* 0x0000000326257211 */ /* 0x000fe200010f0eff */
[----:B0-----:R-:W-:Y:S01]  /*09a0*/  IMAD R26, R8, 0x2, R24 ;  /* 0x00000002081a7824 */ /* 0x001fe200078e0218 */
[C---:B------:R-:W-:Y:S01]  /*09b0*/  IADD3 R38, P1, PT, R24.reuse, R7, RZ ;  /* 0x0000000718267210 */ /* 0x040fe20007f3e0ff */
[----:B------:R0:W5:Y:S03]  /*09c0*/  LDG.E.U8 R22, desc[UR22][R34.64] ;  /* 0x0000001622167981 */ /* 0x000166000c1e1100 */
[----:B------:R-:W-:Y:S01]  /*09d0*/  LEA.HI.X.SX32 R39, R24, R3, 0x1, P1 ;  /* 0x0000000318277211 */ /* 0x000fe200008f0eff */
[----:B------:R-:W-:Y:S01]  /*09e0*/  IMAD R40, R8, 0x2, R26 ;  /* 0x0000000208287824 */ /* 0x000fe200078e021a */
[C---:B-1----:R-:W-:Y:S01]  /*09f0*/  IADD3 R28, P1, PT, R26.reuse, R7, RZ ;  /* 0x000000071a1c7210 */ /* 0x042fe20007f3e0ff */
[----:B------:R1:W5:Y:S03]  /*0a00*/  LDG.E.U8 R21, desc[UR22][R32.64] ;  /* 0x0000001620157981 */ /* 0x000366000c1e1100 */
[----:B------:R-:W-:Y:S01]  /*0a10*/  LEA.HI.X.SX32 R29, R26, R3, 0x1, P1 ;  /* 0x000000031a1d7211 */ /* 0x000fe200008f0eff */
[----:B------:R-:W-:Y:S01]  /*0a20*/  IMAD R26, R8, 0x2, R40 ;  /* 0x00000002081a7824 */ /* 0x000fe200078e0228 */
[----:B---3--:R-:W-:Y:S01]  /*0a30*/  IADD3 R30, P1, PT, R40, R7, RZ ;  /* 0x00000007281e7210 */ /* 0x008fe20007f3e0ff */
[----:B------:R3:W5:Y:S02]  /*0a40*/  LDG.E.U8 R23, desc[UR22][R36.64] ;  /* 0x0000001624177981 */ /* 0x000764000c1e1100 */
[----:B------:R-:W-:Y:S01]  /*0a50*/  IMAD R42, R8, 0x2, R26 ;  /* 0x00000002082a7824 */ /* 0x000fe200078e021a */
[----:B------:R-:W-:Y:S01]  /*0a60*/  LEA.HI.X.SX32 R31, R40, R3, 0x1, P1 ;  /* 0x00000003281f7211 */ /* 0x000fe200008f0eff */
[----:B------:R4:W5:Y:S02]  /*0a70*/  LDG.E.U8 R24, desc[UR22][R38.64] ;  /* 0x0000001626187981 */ /* 0x000964000c1e1100 */
[----:B------:R-:W-:Y:S01]  /*0a80*/  IMAD R40, R8, 0x2, R42 ;  /* 0x0000000208287824 */ /* 0x000fe200078e022a */
[C---:B0-----:R-:W-:Y:S01]  /*0a90*/  IADD3 R34, P1, PT, R42.reuse, R7, RZ ;  /* 0x000000072a227210 */ /* 0x041fe20007f3e0ff */
[----:B------:R-:W5:Y:S03]  /*0aa0*/  LDG.E.U8 R25, desc[UR22][R28.64] ;  /* 0x000000161c197981 */ /* 0x000f66000c1e1100 */
[----:B------:R-:W-:Y:S01]  /*0ab0*/  LEA.HI.X.SX32 R35, R42, R3, 0x1, P1 ;  /* 0x000000032a237211 */ /* 0x000fe200008f0eff */
[----:B------:R-:W-:Y:S01]  /*0ac0*/  IMAD R42, R8, 0x2, R40 ;  /* 0x00000002082a7824 */ /* 0x000fe200078e0228 */
[----:B-1----:R-:W-:-:S02]  /*0ad0*/  IADD3 R32, P2, PT, R26, R7, RZ ;  /* 0x000000071a207210 */ /* 0x002fc40007f5e0ff */
[----:B---3--:R-:W-:Y:S01]  /*0ae0*/  IADD3 R36, P1, PT, R40, R7, RZ ;  /* 0x0000000728247210 */ /* 0x008fe20007f3e0ff */
        /* <DEDUP_REMOVED lines=94> */
[----:B-1----:R-:W-:-:S03]  /*10d0*/  IADD3 R60, P1, PT, R64, R7, RZ ;  /* 0x00000007403c7210 */ /* 0x002fc60007f3e0ff */
[----:B------:R-:W-:Y:S01]  /*10e0*/  IMAD R68, R8, 0x2, R66 ;  /* 0x0000000208447824 */ /* 0x000fe200078e0242 */
[----:B---3--:R-:W-:Y:S01]  /*10f0*/  IADD3 R56, P2, PT, R50, R7, RZ ;  /* 0x0000000732387210 */ /* 0x008fe20007f5e0ff */
[----:B------:R-:W5:Y:S01]  /*1100*/  LDG.E.U8 R52, desc[UR22][R58.64] ;  /* 0x000000163a347981 */ /* 0x000f62000c1e1100 */
[-C--:B------:R-:W-:Y:S01]  /*1110*/  LEA.HI.X.SX32 R61, R64, R3.reuse, 0x1, P1 ;  /* 0x00000003403d7211 */ /* 0x080fe200008f0eff */
[----:B------:R-:W-:Y:S01]  /*1120*/  IMAD R70, R8, 0x2, R68 ;  /* 0x0000000208467824 */ /* 0x000fe200078e0244 */
[----:B------:R-:W-:Y:S02]  /*1130*/  LEA.HI.X.SX32 R57, R50, R3, 0x1, P2 ;  /* 0x0000000332397211 */ /* 0x000fe400010f0eff */
        /* <DEDUP_REMOVED lines=8> */
[-C--:B------:R-:W-:Y:S02]  /*11c0*/  LEA.HI.X.SX32 R65, R68, R3.reuse, 0x1, P2 ;  /* 0x0000000344417211 */ /* 0x080fe400010f0eff */
[----:B------:R0:W5:Y:S01]  /*11d0*/  LDG.E.U8 R55, desc[UR22][R62.64] ;  /* 0x000000163e377981 */ /* 0x000162000c1e1100 */
        /* <DEDUP_REMOVED lines=9> */
[----:B------:R-:W-:Y:S01]  /*1270*/  IADD3 R72, P2, PT, R74, R7, RZ ;  /* 0x000000074a487210 */ /* 0x000fe20007f5e0ff */
[----:B0-----:R-:W-:Y:S01]  /*1280*/  IMAD R62, R8, 0x2, R60 ;  /* 0x00000002083e7824 */ /* 0x001fe200078e023c */
[-C--:B------:R-:W-:Y:S01]  /*1290*/  LEA.HI.X.SX32 R71, R58, R3.reuse, 0x1, P1 ;  /* 0x000000033a477211 */ /* 0x080fe200008f0eff */
[----:B------:R-:W5:Y:S01]  /*12a0*/  LDG.E.U8 R57, desc[UR22][R68.64] ;  /* 0x0000001644397981 */ /* 0x000f62000c1e1100 */
[----:B------:R-:W-:-:S02]  /*12b0*/  LEA.HI.X.SX32 R73, R74, R3, 0x1, P2 ;  /* 0x000000034a497211 */ /* 0x000fc400010f0eff */
[----:B------:R-:W-:Y:S01]  /*12c0*/  IADD3 R74, P1, PT, R60, R7, RZ ;  /* 0x000000073c4a7210 */ /* 0x000fe20007f3e0ff */
[----:B------:R-:W-:Y:S01]  /*12d0*/  IMAD R76, R8, 0x2, R62 ;  /* 0x00000002084c7824 */ /* 0x000fe200078e023e */
[----:B------:R0:W5:Y:S02]  /*12e0*/  LDG.E.U8 R58, desc[UR22][R70.64] ;  /* 0x00000016463a7981 */ /* 0x000164000c1e1100 */
[----:B------:R-:W-:Y:S02]  /*12f0*/  LEA.HI.X.SX32 R75, R60, R3, 0x1, P1 ;  /* 0x000000033c4b7211 */ /* 0x000fe400008f0eff */
[C---:B---3--:R-:W-:Y:S01]  /*1300*/  IADD3 R64, P1, PT, R62.reuse, R7, RZ ;  /* 0x000000073e407210 */ /* 0x048fe20007f3e0ff */
[----:B------:R3:W5:Y:S03]  /*1310*/  LDG.E.U8 R59, desc[UR22][R72.64] ;  /* 0x00000016483b7981 */ /* 0x000766000c1e1100 */
[----:B------:R-:W-:Y:S01]  /*1320*/  LEA.HI.X.SX32 R65, R62, R3, 0x1, P1 ;  /* 0x000000033e417211 */ /* 0x000fe200008f0eff */
[----:B------:R-:W-:Y:S01]  /*1330*/  IMAD R62, R8, 0x2, R76 ;  /* 0x00000002083e7824 */ /* 0x000fe200078e024c */
[----:B-1----:R-:W-:Y:S01]  /*1340*/  IADD3 R66, P1, PT, R76, R7, RZ ;  /* 0x000000074c427210 */ /* 0x002fe20007f3e0ff */
[----:B------:R1:W5:Y:S02]  /*1350*/  LDG.E.U8 R60, desc[UR22][R74.64] ;  /* 0x000000164a3c7981 */ /* 0x000364000c1e1100 */
[----:B------:R-:W-:Y:S01]  /*1360*/  IMAD R78, R8, 0x2, R62 ;  /* 0x00000002084e7824 */ /* 0x000fe200078e023e */
[----:B------:R-:W-:Y:S01]  /*1370*/  LEA.HI.X.SX32 R67, R76, R3, 0x1, P1 ;  /* 0x000000034c437211 */ /* 0x000fe200008f0eff */
[----:B------:R-:W5:Y:S02]  /*1380*/  LDG.E.U8 R61, desc[UR22][R64.64] ;  /* 0x00000016403d7981 */ /* 0x000f64000c1e1100 */
[----:B------:R-:W-:Y:S01]  /*1390*/  IMAD R76, R8, 0x2, R78 ;  /* 0x00000002084c7824 */ /* 0x000fe200078e024e */
[----:B0-----:R-:W-:-:S04]  /*13a0*/  IADD3 R70, P1, PT, R78, R7, RZ ;  /* 0x000000074e467210 */ /* 0x001fc80007f3e0ff */
[----:B------:R-:W-:Y:S01]  /*13b0*/  LEA.HI.X.SX32 R71, R78, R3, 0x1, P1 ;  /* 0x000000034e477211 */ /* 0x000fe200008f0eff */
[----:B------:R-:W-:Y:S01]  /*13c0*/  IMAD R78, R8, 0x2, R76 ;  /* 0x00000002084e7824 */ /* 0x000fe200078e024c */
[-C--:B------:R-:W-:Y:S02]  /*13d0*/  IADD3 R68, P2, PT, R62, R7.reuse, RZ ;  /* 0x000000073e447210 */ /* 0x080fe40007f5e0ff */
[----:B---3--:R-:W-:Y:S01]  /*13e0*/  IADD3 R72, P1, PT, R76, R7, RZ ;  /* 0x000000074c487210 */ /* 0x008fe20007f3e0ff */
[----:B------:R-:W-:Y:S01]  /*13f0*/  IMAD R80, R8, 0x2, R78 ;  /* 0x0000000208507824 */ /* 0x000fe200078e024e */
[-C--:B------:R-:W-:Y:S01]  /*1400*/  LEA.HI.X.SX32 R69, R62, R3.reuse, 0x1, P2 ;  /* 0x000000033e457211 */ /* 0x080fe200010f0eff */
[----:B------:R-:W5:Y:S01]  /*1410*/  LDG.E.U8 R64, desc[UR22][R70.64] ;  /* 0x0000001646407981 */ /* 0x000f62000c1e1100 */
[----:B------:R-:W-:Y:S01]  /*1420*/  LEA.HI.X.SX32 R73, R76, R3, 0x1, P1 ;  /* 0x000000034c497211 */ /* 0x000fe200008f0eff */
[----:B------:R-:W-:Y:S01]  /*1430*/  IMAD R82, R8, 0x2, R80 ;  /* 0x0000000208527824 */ /* 0x000fe200078e0250 */
[-C--:B-1----:R-:W-:Y:S01]  /*1440*/  IADD3 R74, P1, PT, R78, R7.reuse, RZ ;  /* 0x000000074e4a7210 */ /* 0x082fe20007f3e0ff */
[----:B------:R0:W5:Y:S01]  /*1450*/  LDG.E.U8 R63, desc[UR22][R68.64] ;  /* 0x00000016443f7981 */ /* 0x000162000c1e1100 */
[----:B------:R-:W-:-:S02]  /*1460*/  IADD3 R76, P2, PT, R80, R7, RZ ;  /* 0x00000007504c7210 */ /* 0x000fc40007f5e0ff */
        /* <DEDUP_REMOVED lines=90> */
[----:B------:R-:W-:Y:S01]  /*1a10*/  LEA.HI.X.SX32 R97, R100, R3, 0x1, P1 ;  /* 0x0000000364617211 */ /* 0x000fe200008f0eff */
[----:B------:R-:W-:Y:S01]  /*1a20*/  IMAD R106, R8, 0x2, R104 ;  /* 0x00000002086a7824 */ /* 0x000fe200078e0268 */
[----:B----4-:R-:W-:Y:S02]  /*1a30*/  IADD3 R98, P1, PT, R102, R7, RZ ;  /* 0x0000000766627210 */ /* 0x010fe40007f3e0ff */
[-C--:B------:R-:W-:Y:S01]  /*1a40*/  LEA.HI.X.SX32 R93, R86, R3.reuse, 0x1, P2 ;  /* 0x00000003565d7211 */ /* 0x080fe200010f0eff */
[----:B------:R-:W5:Y:S01]  /*1a50*/  LDG.E.U8 R89, desc[UR22][R96.64] ;  /* 0x0000001660597981 */ /* 0x000f62000c1e1100 */
[----:B------:R-:W-:Y:S01]  /*1a60*/  LEA.HI.X.SX32 R99, R102, R3, 0x1, P1 ;  /* 0x0000000366637211 */ /* 0x000fe200008f0eff */
[----:B------:R-:W-:-:S02]  /*1a70*/  IMAD R102, R8, 0x2, R106 ;  /* 0x0000000208667824 */ /* 0x000fc400078e026a */
[----:B------:R0:W5:Y:S02]  /*1a80*/  LDG.E.U8 R86, desc[UR22][R90.64] ;  /* 0x000000165a567981 */ /* 0x000164000c1e1100 */
[----:B------:R-:W-:Y:S02]  /*1a90*/  IMAD R108, R8, 0x2, R102 ;  /* 0x00000002086c7824 */ /* 0x000fe400078e0266 */
[----:B------:R1:W5:Y:S01]  /*1aa0*/  LDG.E.U8 R87, desc[UR22][R92.64] ;  /* 0x000000165c577981 */ /* 0x000362000c1e1100 */
[----:B0-----:R-:W-:-:S04]  /*1ab0*/  IADD3 R90, P1, PT, R106, R7, RZ ;  /* 0x000000076a5a7210 */ /* 0x001fc80007f3e0ff */
[----:B------:R-:W-:Y:S02]  /*1ac0*/  LEA.HI.X.SX32 R91, R106, R3, 0x1, P1 ;  /* 0x000000036a5b7211 */ /* 0x000fe400008f0eff */
[-C--:B-1----:R-:W-:Y:S02]  /*1ad0*/  IADD3 R92, P1, PT, R102, R7.reuse, RZ ;  /* 0x00000007665c7210 */ /* 0x082fe40007f3e0ff */
[----:B------:R-:W-:Y:S01]  /*1ae0*/  IADD3 R100, P2, PT, R104, R7, RZ ;  /* 0x0000000768647210 */ /* 0x000fe20007f5e0ff */
[----:B------:R-:W5:Y:S01]  /*1af0*/  LDG.E.U8 R106, desc[UR22][R90.64] ;  /* 0x000000165a6a7981 */ /* 0x000f62000c1e1100 */
[-C--:B------:R-:W-:Y:S01]  /*1b00*/  LEA.HI.X.SX32 R93, R102, R3.reuse, 0x1, P1 ;  /* 0x00000003665d7211 */ /* 0x080fe200008f0eff */
[----:B------:R-:W-:Y:S01]  /*1b10*/  IMAD R102, R8, 0x2, R108 ;  /* 0x0000000208667824 */ /* 0x000fe200078e026c */
[----:B------:R-:W-:Y:S02]  /*1b20*/  LEA.HI.X.SX32 R101, R104, R3, 0x1, P2 ;  /* 0x0000000368657211 */ /* 0x000fe400010f0eff */
[-C--:B------:R-:W-:Y:S01]  /*1b30*/  IADD3 R94, P1, PT, R108, R7.reuse, RZ ;  /* 0x000000076c5e7210 */ /* 0x080fe20007f3e0ff */
[----:B------:R-:W-:Y:S01]  /*1b40*/  IMAD R110, R8, 0x2, R102 ;  /* 0x00000002086e7824 */ /* 0x000fe200078e0266 */
[----:B------:R-:W-:Y:S01]  /*1b50*/  IADD3 R96, P2, PT, R102, R7, RZ ;  /* 0x0000000766607210 */ /* 0x000fe20007f5e0ff */
[----:B------:R0:W5:Y:S01]  /*1b60*/  LDG.E.U8 R105, desc[UR22][R100.64] ;  /* 0x0000001664697981 */ /* 0x000162000c1e1100 */
[----:B------:R-:W-:-:S03]  /*1b70*/  LEA.HI.X.SX32 R95, R108, R3, 0x1, P1 ;  /* 0x000000036c5f7211 */ /* 0x000fc600008f0eff */
[----:B------:R1:W5:Y:S01]  /*1b80*/  LDG.E.U8 R104, desc[UR22][R98.64] ;  /* 0x0000001662687981 */ /* 0x000362000c1e1100 */
[----:B------:R-:W-:-:S03]  /*1b90*/  LEA.HI.X.SX32 R97, R102, R3, 0x1, P2 ;  /* 0x0000000366617211 */ /* 0x000fc600010f0eff */
[----:B------:R3:W5:Y:S01]  /*1ba0*/  LDG.E.U8 R107, desc[UR22][R92.64] ;  /* 0x000000165c6b7981 */ /* 0x000762000c1e1100 */
[----:B0-----:R-:W-:-:S03]  /*1bb0*/  IMAD R100, R8, 0x2, R110 ;  /* 0x0000000208647824 */ /* 0x001fc600078e026e */
[----:B------:R0:W5:Y:S01]  /*1bc0*/  LDG.E.U8 R108, desc[UR22][R94.64] ;  /* 0x000000165e6c7981 */ /* 0x000162000c1e1100 */
[----:B-1----:R-:W-:Y:S01]  /*1bd0*/  IADD3 R98, P1, PT, R110, R7, RZ ;  /* 0x000000076e627210 */ /* 0x002fe20007f3e0ff */
[----:B------:R-:W-:Y:S02]  /*1be0*/  IMAD R102, R8, 0x2, R100 ;  /* 0x0000000208667824 */ /* 0x000fe400078e0264 */
[----:B------:R1:W5:Y:S01]  /*1bf0*/  LDG.E.U8 R109, desc[UR22][R96.64] ;  /* 0x00000016606d7981 */ /* 0x000362000c1e1100 */
[----:B------:R-:W-:Y:S01]  /*1c00*/  LEA.HI.X.SX32 R99, R110, R3, 0x1, P1 ;  /* 0x000000036e637211 */ /* 0x000fe200008f0eff */
[----:B------:R-:W-:Y:S01]  /*1c10*/  IMAD R114, R8, 0x2, R102 ;  /* 0x0000000208727824 */ /* 0x000fe200078e0266 */
[----:B------:R-:W-:-:S03]  /*1c20*/  IADD3 R90, P1, PT, R100, R7, RZ ;  /* 0x00000007645a7210 */ /* 0x000fc60007f3e0ff */
[----:B------:R-:W-:Y:S01]  /*1c30*/  IMAD R116, R8, 0x2, R114 ;  /* 0x0000000208747824 */ /* 0x000fe200078e0272 */
[----:B------:R-:W-:Y:S01]  /*1c40*/  LEA.HI.X.SX32 R91, R100, R3, 0x1, P1 ;  /* 0x00000003645b7211 */ /* 0x000fe200008f0eff */
[----:B------:R-:W5:Y:S01]  /*1c50*/  LDG.E.U8 R110, desc[UR22][R98.64] ;  /* 0x00000016626e7981 */ /* 0x000f62000c1e1100 */
[-C--:B---3--:R-:W-:Y:S02]  /*1c60*/  IADD3 R92, P1, PT, R102, R7.reuse, RZ ;  /* 0x00000007665c7210 */ /* 0x088fe40007f3e0ff */
[----:B------:R-:W-:Y:S01]  /*1c70*/  IADD3 R100, P2, PT, R114, R7, RZ ;  /* 0x0000000772647210 */ /* 0x000fe20007f5e0ff */
[----:B------:R3:W5:Y:S01]  /*1c80*/  LDG.E.U8 R111, desc[UR22][R90.64] ;  /* 0x000000165a6f7981 */ /* 0x000762000c1e1100 */
[----:B------:R-:W-:Y:S01]  /*1c90*/  LEA.HI.X.SX32 R93, R102, R3, 0x1, P1 ;  /* 0x00000003665d7211 */ /* 0x000fe200008f0eff */
[----:B------:R-:W-:Y:S01]  /*1ca0*/  IMAD R102, R8, 0x2, R116 ;  /* 0x0000000208667824 */ /* 0x000fe200078e0274 */
[----:B0-----:R-:W-:Y:S02]  /*1cb0*/  IADD3 R94, P1, PT, R116, R7, RZ ;  /* 0x00000007745e7210 */ /* 0x001fe40007f3e0ff */
[-C--:B------:R-:W-:Y:S01]  /*1cc0*/  LEA.HI.X.SX32 R101, R114, R3.reuse, 0x1, P2 ;  /* 0x0000000372657211 */ /* 0x080fe200010f0eff */
[----:B------:R-:W5:Y:S01]  /*1cd0*/  LDG.E.U8 R113, desc[UR22][R92.64] ;  /* 0x000000165c717981 */ /* 0x000f62000c1e1100 */
[----:B------:R-:W-:Y:S01]  /*1ce0*/  LEA.HI.X.SX32 R95, R116, R3, 0x1, P1 ;  /* 0x00000003745f7211 */ /* 0x000fe200008f0eff */
[----:B------:R-:W-:Y:S01]  /*1cf0*/  IMAD R114, R8, 0x2, R102 ;  /* 0x0000000208727824 */ /* 0x000fe200078e0266 */
[C---:B-1----:R-:W-:Y:S01]  /*1d00*/  IADD3 R96, P1, PT, R102.reuse, R7, RZ ;  /* 0x0000000766607210 */ /* 0x042fe20007f3e0ff */
[----:B------:R0:W5:Y:S03]  /*1d10*/  LDG.E.U8 R117, desc[UR22][R100.64] ;  /* 0x0000001664757981 */ /* 0x000166000c1e1100 */
[----:B------:R-:W-:Y:S01]  /*1d20*/  LEA.HI.X.SX32 R97, R102, R3, 0x1, P1 ;  /* 0x0000000366617211 */ /* 0x000fe200008f0eff */
[----:B------:R-:W-:Y:S01]  /*1d30*/  IMAD R102, R8, 0x2, R114 ;  /* 0x0000000208667824 */ /* 0x000fe200078e0272 */
[-C--:B---3--:R-:W-:Y:S01]  /*1d40*/  IADD3 R90, P1, PT, R114, R7.reuse, RZ ;  /* 0x00000007725a7210 */ /* 0x088fe20007f3e0ff */
[----:B------:R1:W5:Y:S02]  /*1d50*/  LDG.E.U8 R120, desc[UR22][R94.64] ;  /* 0x000000165e787981 */ /* 0x000364000c1e1100 */
[----:B------:R-:W-:Y:S01]  /*1d60*/  IMAD R116, R8, 0x2, R102 ;  /* 0x0000000208747824 */ /* 0x000fe200078e0266 */
[----:B------:R-:W-:Y:S01]  /*1d70*/  IADD3 R98, P2, PT, R102, R7, RZ ;  /* 0x0000000766627210 */ /* 0x000fe20007f5e0ff */
[----:B------:R3:W5:Y:S02]  /*1d80*/  LDG.E.U8 R119, desc[UR22][R96.64] ;  /* 0x0000001660777981 */ /* 0x000764000c1e1100 */
[----:B0-----:R-:W-:Y:S01]  /*1d90*/  IMAD R100, R8, 0x2, R116 ;  /* 0x0000000208647824 */ /* 0x001fe200078e0274 */
[----:B------:R-:W-:-:S02]  /*1da0*/  LEA.HI.X.SX32 R91, R114, R3, 0x1, P1 ;  /* 0x00000003725b7211 */ /* 0x000fc400008f0eff */
[----:B------:R-:W-:Y:S01]  /*1db0*/  LEA.HI.X.SX32 R99, R102, R3, 0x1, P2 ;  /* 0x0000000366637211 */ /* 0x000fe200010f0eff */
[----:B------:R-:W-:Y:S01]  /*1dc0*/  IMAD R102, R8, 0x2, R100 ;  /* 0x0000000208667824 */ /* 0x000fe200078e0264 */
[----:B------:R-:W-:Y:S01]  /*1dd0*/  IADD3 R92, P1, PT, R116, R7, RZ ;  /* 0x00000007745c7210 */ /* 0x000fe20007f3e0ff */
[----:B------:R-:W5:Y:S02]  /*1de0*/  LDG.E.U8 R121, desc[UR22][R90.64] ;  /* 0x000000165a797981 */ /* 0x000f64000c1e1100 */
[----:B------:R-:W-:Y:S01]  /*1df0*/  IMAD R114, R8, 0x2, R102 ;  /* 0x0000000208727824 */ /* 0x000fe200078e0266 */
[----:B------:R-:W-:Y:S01]  /*1e00*/  LEA.HI.X.SX32 R93, R116, R3, 0x1, P1 ;  /* 0x00000003745d7211 */ /* 0x000fe200008f0eff */
[----:B------:R0:W5:Y:S01]  /*1e10*/  LDG.E.U8 R122, desc[UR22][R98.64] ;  /* 0x00000016627a7981 */ /* 0x000162000c1e1100 */
[----:B-1----:R-:W-:Y:S01]  /*1e20*/  IADD3 R94, P1, PT, R100, R7, RZ ;  /* 0x00000007645e7210 */ /* 0x002fe20007f3e0ff */
[----:B------:R-:W-:Y:S02]  /*1e30*/  IMAD R116, R8, 0x2, R114 ;  /* 0x0000000208747824 */ /* 0x000fe400078e0272 */
[----:B------:R1:W5:Y:S01]  /*1e40*/  LDG.E.U8 R124, desc[UR22][R92.64] ;  /* 0x000000165c7c7981 */ /* 0x000362000c1e1100 */
[----:B------:R-:W-:-:S02]  /*1e50*/  LEA.HI.X.SX32 R95, R100, R3, 0x1, P1 ;  /* 0x00000003645f7211 */ /* 0x000fc400008f0eff */
[----:B---3--:R-:W-:Y:S01]  /*1e60*/  IADD3 R96, P1, PT, R102, R7, RZ ;  /* 0x0000000766607210 */ /* 0x008fe20007f3e0ff */
[----:B0-----:R-:W-:-:S03]  /*1e70*/  IMAD R98, R8, 0x2, R116 ;  /* 0x0000000208627824 */ /* 0x001fc600078e0274 */
[----:B------:R-:W-:Y:S01]  /*1e80*/  LEA.HI.X.SX32 R97, R102, R3, 0x1, P1 ;  /* 0x0000000366617211 */ /* 0x000fe200008f0eff */
[----:B------:R0:W5:Y:S01]  /*1e90*/  LDG.E.U8 R123, desc[UR22][R94.64] ;  /* 0x000000165e7b7981 */ /* 0x000162000c1e1100 */
[-C--:B------:R-:W-:Y:S01]  /*1ea0*/  IADD3 R90, P1, PT, R116, R7.reuse, RZ ;  /* 0x00000007745a7210 */ /* 0x080fe20007f3e0ff */
[----:B------:R-:W-:Y:S01]  /*1eb0*/  IMAD R102, R8, 0x2, R98 ;  /* 0x0000000208667824 */ /* 0x000fe200078e0262 */
[----:B------:R-:W-:Y:S01]  /*1ec0*/  IADD3 R100, P2, PT, R114, R7, RZ ;  /* 0x0000000772647210 */ /* 0x000fe20007f5e0ff */
[----:B------:R3:W5:Y:S01]  /*1ed0*/  LDG.E.U8 R125, desc[UR22][R96.64] ;  /* 0x00000016607d7981 */ /* 0x000762000c1e1100 */
[-C--:B------:R-:W-:Y:S02]  /*1ee0*/  LEA.HI.X.SX32 R91, R116, R3.reuse, 0x1, P1 ;  /* 0x00000003745b7211 */ /* 0x080fe400008f0eff */
[----:B------:R-:W-:Y:S01]  /*1ef0*/  LEA.HI.X.SX32 R101, R114, R3, 0x1, P2 ;  /* 0x0000000372657211 */ /* 0x000fe200010f0eff */
[----:B------:R-:W-:Y:S01]  /*1f00*/  IMAD R114, R8, 0x2, R102 ;  /* 0x0000000208727824 */ /* 0x000fe200078e0266 */
[----:B-1----:R-:W-:Y:S01]  /*1f10*/  IADD3 R92, P1, PT, R98, R7, RZ ;  /* 0x00000007625c7210 */ /* 0x002fe20007f3e0ff */
[----:B------:R-:W5:Y:S02]  /*1f20*/  LDG.E.U8 R128, desc[UR22][R90.64] ;  /* 0x000000165a807981 */ /* 0x000f64000c1e1100 */
[----:B------:R-:W-:Y:S01]  /*1f30*/  IMAD R116, R8, 0x2, R114 ;  /* 0x0000000208747824 */ /* 0x000fe200078e0272 */
[----:B------:R-:W-:Y:S01]  /*1f40*/  LEA.HI.X.SX32 R93, R98, R3, 0x1, P1 ;  /* 0x00000003625d7211 */ /* 0x000fe200008f0eff */
[----:B------:R1:W5:Y:S01]  /*1f50*/  LDG.E.U8 R126, desc[UR22][R100.64] ;  /* 0x00000016647e7981 */ /* 0x000362000c1e1100 */
[-C--:B0-----:R-:W-:Y:S01]  /*1f60*/  IADD3 R94, P1, PT, R102, R7.reuse, RZ ;  /* 0x00000007665e7210 */ /* 0x081fe20007f3e0ff */
[----:B---3--:R-:W-:Y:S01]  /*1f70*/  IMAD R96, R8, 0x2, R116 ;  /* 0x0000000208607824 */ /* 0x008fe200078e0274 */
[----:B------:R-:W-:Y:S01]  /*1f80*/  IADD3 R98, P2, PT, R114, R7, RZ ;  /* 0x0000000772627210 */ /* 0x000fe20007f5e0ff */
[----:B------:R0:W5:Y:S01]  /*1f90*/  LDG.E.U8 R127, desc[UR22][R92.64] ;  /* 0x000000165c7f7981 */ /* 0x000162000c1e1100 */
[----:B------:R-:W-:-:S02]  /*1fa0*/  LEA.HI.X.SX32 R95, R102, R3, 0x1, P1 ;  /* 0x00000003665f7211 */ /* 0x000fc400008f0eff */
[----:B------:R-:W-:Y:S02]  /*1fb0*/  IADD3 R102, P1, PT, R116, R7, RZ ;  /* 0x0000000774667210 */ /* 0x000fe40007f3e0ff */
        /* <DEDUP_REMOVED lines=8> */
[-C--:B------:R-:W-:Y:S01]  /*2040*/  IADD3 R114, P1, PT, R116, R7.reuse, RZ ;  /* 0x0000000774727210 */ /* 0x080fe20007f3e0ff */
[----:B------:R3:W5:Y:S02]  /*2050*/  LDG.E.U8 R134, desc[UR22][R102.64] ;  /* 0x0000001666867981 */ /* 0x000764000c1e1100 */
[----:B0-----:R-:W-:Y:S01]  /*2060*/  IMAD R92, R8, 0x2, R96 ;  /* 0x00000002085c7824 */ /* 0x001fe200078e0260 */
[----:B------:R-:W-:Y:S01]  /*2070*/  IADD3 R90, P2, PT, R96, R7, RZ ;  /* 0x00000007605a7210 */ /* 0x000fe20007f5e0ff */
[----:B------:R0:W5:Y:S01]  /*2080*/  LDG.E.U8 R131, desc[UR22][R100.64] ;  /* 0x0000001664837981 */ /* 0x000162000c1e1100 */
[-C--:B------:R-:W-:Y:S01]  /*2090*/  LEA.HI.X.SX32 R115, R116, R3.reuse, 0x1, P1 ;  /* 0x0000000374737211 */ /* 0x080fe200008f0eff */
[----:B-1----:R-:W-:Y:S01]  /*20a0*/  IMAD R98, R8, 0x2, R92 ;  /* 0x0000000208627824 */ /* 0x002fe200078e025c */
[----:B------:R-:W-:-:S02]  /*20b0*/  LEA.HI.X.SX32 R91, R96, R3, 0x1, P2 ;  /* 0x00000003605b7211 */ /* 0x000fc400010f0eff */
[----:B------:R-:W-:Y:S01]  /*20c0*/  IADD3 R96, P1, PT, R92, R7, RZ ;  /* 0x000000075c607210 */ /* 0x000fe20007f3e0ff */
[----:B---3--:R-:W-:Y:S01]  /*20d0*/  IMAD R102, R8, 0x2, R98 ;  /* 0x0000000208667824 */ /* 0x008fe200078e0262 */
[----:B------:R-:W5:Y:S02]  /*20e0*/  LDG.E.U8 R115, desc[UR22][R114.64] ;  /* 0x0000001672737981 */ /* 0x000f64000c1e1100 */
[----:B------:R-:W-:Y:S02]  /*20f0*/  LEA.HI.X.SX32 R97, R92, R3, 0x1, P1 ;  /* 0x000000035c617211 */ /* 0x000fe400008f0eff */
[----:B------:R-:W-:Y:S01]  /*2100*/  IADD3 R94, P1, PT, R98, R7, RZ ;  /* 0x00000007625e7210 */ /* 0x000fe20007f3e0ff */
[----:B------:R-:W-:Y:S01]  /*2110*/  IMAD R116, R8, 0x2, R102 ;  /* 0x0000000208747824 */ /* 0x000fe200078e0266 */
[----:B------:R-:W5:Y:S02]  /*2120*/  LDG.E.U8 R135, desc[UR22][R90.64] ;  /* 0x000000165a877981 */ /* 0x000f64000c1e1100 */
[----:B------:R-:W-:Y:S01]  /*2130*/  LEA.HI.X.SX32 R95, R98, R3, 0x1, P1 ;  /* 0x00000003625f7211 */ /* 0x000fe200008f0eff */
[----:B------:R-:W-:Y:S01]  /*2140*/  IMAD R118, R8, 0x2, R116 ;  /* 0x0000000208767824 */ /* 0x000fe200078e0274 */
[C---:B------:R-:W-:Y:S01]  /*2150*/  IADD3 R98, P1, PT, R102.reuse, R7, RZ ;  /* 0x0000000766627210 */ /* 0x040fe20007f3e0ff */
[----:B------:R1:W5:Y:S03]  /*2160*/  LDG.E.U8 R136, desc[UR22][R96.64] ;  /* 0x0000001660887981 */ /* 0x000366000c1e1100 */
[----:B------:R-:W-:Y:S01]  /*2170*/  LEA.HI.X.SX32 R99, R102, R3, 0x1, P1 ;  /* 0x0000000366637211 */ /* 0x000fe200008f0eff */
[----:B------:R-:W-:Y:S01]  /*2180*/  IMAD R102, R8, 0x2, R118 ;  /* 0x0000000208667824 */ /* 0x000fe200078e0276 */
[-C--:B0-----:R-:W-:Y:S01]  /*2190*/  IADD3 R100, P1, PT, R118, R7.reuse, RZ ;  /* 0x0000000776647210 */ /* 0x081fe20007f3e0ff */
[----:B------:R0:W5:Y:S01]  /*21a0*/  LDG.E.U8 R137, desc[UR22][R94.64] ;  /* 0x000000165e897981 */ /* 0x000162000c1e1100 */
[----:B------:R-:W-:Y:S01]  /*21b0*/  IADD3 R92, P2, PT, R116, R7, RZ ;  /* 0x00000007745c7210 */ /* 0x000fe20007f5e0ff */
[----:B-1----:R-:W-:Y:S01]  /*21c0*/  IMAD R96, R8, 0x2, R102 ;  /* 0x0000000208607824 */ /* 0x002fe200078e0266 */
[----:B------:R-:W-:Y:S01]  /*21d0*/  LEA.HI.X.SX32 R101, R118, R3, 0x1, P1 ;  /* 0x0000000376657211 */ /* 0x000fe200008f0eff */
[----:B------:R1:W5:Y:S01]  /*21e0*/  LDG.E.U8 R138, desc[UR22][R98.64] ;  /* 0x00000016628a7981 */ /* 0x000362000c1e1100 */
[----:B------:R-:W-:Y:S01]  /*21f0*/  IADD3 R90, P1, PT, R102, R7, RZ ;  /* 0x00000007665a7210 */ /* 0x000fe20007f3e0ff */
[----:B------:R-:W-:Y:S01]  /*2200*/  IMAD R114, R8, 0x2, R96 ;  /* 0x0000000208727824 */ /* 0x000fe200078e0260 */
[-C--:B------:R-:W-:Y:S01]  /*2210*/  LEA.HI.X.SX32 R93, R116, R3.reuse, 0x1, P2 ;  /* 0x00000003745d7211 */ /* 0x080fe200010f0eff */
[----:B------:R-:W5:Y:S01]  /*2220*/  LDG.E.U8 R140, desc[UR22][R100.64] ;  /* 0x00000016648c7981 */ /* 0x000f62000c1e1100 */
[----:B------:R-:W-:Y:S01]  /*2230*/  LEA.HI.X.SX32 R91, R102, R3, 0x1, P1 ;  /* 0x00000003665b7211 */ /* 0x000fe200008f0eff */
[----:B------:R-:W-:Y:S01]  /*2240*/  IMAD R116, R8, 0x2, R114 ;  /* 0x0000000208747824 */ /* 0x000fe200078e0272 */
[-C--:B------:R-:W-:Y:S01]  /*2250*/  IADD3 R102, P1, PT, R96, R7.reuse, RZ ;  /* 0x0000000760667210 */ /* 0x080fe20007f3e0ff */
[----:B------:R3:W5:Y:S01]  /*2260*/  LDG.E.U8 R118, desc[UR22][R92.64] ;  /* 0x000000165c767981 */ /* 0x000762000c1e1100 */
[----:B0-----:R-:W-:-:S02]  /*2270*/  IADD3 R94, P2, PT, R114, R7, RZ ;  /* 0x00000007725e7210 */ /* 0x001fc40007f5e0ff */
[----:B------:R-:W-:Y:S01]  /*2280*/  LEA.HI.X.SX32 R103, R96, R3, 0x1, P1 ;  /* 0x0000000360677211 */ /* 0x000fe200008f0eff */
[----:B------:R0:W5:Y:S01]  /*2290*/  LDG.E.U8 R139, desc[UR22][R90.64] ;  /* 0x000000165a8b7981 */ /* 0x000162000c1e1100 */
[----:B-1----:R-:W-:Y:S01]  /*22a0*/  IADD3 R98, P1, PT, R116, R7, RZ ;  /* 0x0000000774627210 */ /* 0x002fe20007f3e0ff */
[----:B---3--:R-:W-:-:S03]  /*22b0*/  IMAD R92, R8, 0x2, R116 ;  /* 0x00000002085c7824 */ /* 0x008fc600078e0274 */
[-C--:B------:R-:W-:Y:S01]  /*22c0*/  LEA.HI.X.SX32 R99, R116, R3.reuse, 0x1, P1 ;  /* 0x0000000374637211 */ /* 0x080fe200008f0eff */
[----:B------:R1:W5:Y:S01]  /*22d0*/  LDG.E.U8 R141, desc[UR22][R102.64] ;  /* 0x00000016668d7981 */ /* 0x000362000c1e1100 */
[----:B------:R-:W-:Y:S01]  /*22e0*/  LEA.HI.X.SX32 R95, R114, R3, 0x1, P2 ;  /* 0x00000003725f7211 */ /* 0x000fe200010f0eff */
[----:B------:R-:W-:Y:S01]  /*22f0*/  IMAD R114, R8, 0x2, R92 ;  /* 0x0000000208727824 */ /* 0x000fe200078e025c */
[C---:B------:R-:W-:Y:S01]  /*2300*/  IADD3 R96, P1, PT, R92.reuse, R7, RZ ;  /* 0x000000075c607210 */ /* 0x040fe20007f3e0ff */
[----:B------:R-:W5:Y:S03]  /*2310*/  LDG.E.U8 R144, desc[UR22][R98.64] ;  /* 0x0000001662907981 */ /* 0x000f66000c1e1100 */
[----:B------:R-:W-:Y:S01]  /*2320*/  LEA.HI.X.SX32 R97, R92, R3, 0x1, P1 ;  /* 0x000000035c617211 */ /* 0x000fe200008f0eff */
[----:B------:R-:W-:Y:S01]  /*2330*/  IMAD R92, R8, 0x2, R114 ;  /* 0x00000002085c7824 */ /* 0x000fe200078e0272 */
[-C--:B------:R-:W-:Y:S01]  /*2340*/  IADD3 R100, P1, PT, R114, R7.reuse, RZ ;  /* 0x0000000772647210 */ /* 0x080fe20007f3e0ff */
[----:B------:R-:W5:Y:S02]  /*2350*/  LDG.E.U8 R142, desc[UR22][R94.64] ;  /* 0x000000165e8e7981 */ /* 0x000f64000c1e1100 */
[----:B------:R-:W-:Y:S01]  /*2360*/  IMAD R116, R8, 0x2, R92 ;  /* 0x0000000208747824 */ /* 0x000fe200078e025c */
[----:B0-----:R-:W-:Y:S01]  /*2370*/  IADD3 R90, P2, PT, R92, R7, RZ ;  /* 0x000000075c5a7210 */ /* 0x001fe20007f5e0ff */
[----:B------:R0:W5:Y:S02]  /*2380*/  LDG.E.U8 R143, desc[UR22][R96.64] ;  /* 0x00000016608f7981 */ /* 0x000164000c1e1100 */
[----:B-1----:R-:W-:Y:S01]  /*2390*/  IMAD R102, R8, 0x2, R116 ;  /* 0x0000000208667824 */ /* 0x002fe200078e0274 */
[----:B------:R-:W-:-:S02]  /*23a0*/  LEA.HI.X.SX32 R101, R114, R3, 0x1, P1 ;  /* 0x0000000372657211 */ /* 0x000fc400008f0eff */
[----:B------:R-:W-:Y:S01]  /*23b0*/  LEA.HI.X.SX32 R91, R92, R3, 0x1, P2 ;  /* 0x000000035c5b7211 */ /* 0x000fe200010f0eff */
[----:B------:R-:W-:Y:S01]  /*23c0*/  IMAD R114, R8, 0x2, R102 ;  /* 0x0000000208727824 */ /* 0x000fe200078e0266 */
[C---:B------:R-:W-:Y:S01]  /*23d0*/  IADD3 R92, P1, PT, R116.reuse, R7, RZ ;  /* 0x00000007745c7210 */ /* 0x040fe20007f3e0ff */
[----:B------:R-:W5:Y:S01]  /*23e0*/  LDG.E.U8 R100, desc[UR22][R100.64] ;  /* 0x0000001664647981 */ /* 0x000f62000c1e1100 */
[----:B0-----:R-:W0:Y:S02]  /*23f0*/  LDC.64 R96, c[0x0][0x3c0] ;  /* 0x0000f000ff607b82 */ /* 0x001e240000000a00 */
[----:B------:R-:W-:Y:S01]  /*2400*/  LEA.HI.X.SX32 R93, R116, R3, 0x1, P1 ;  /* 0x00000003745d7211 */ /* 0x000fe200008f0eff */
[----:B------:R-:W-:Y:S01]  /*2410*/  IMAD R8, R8, 0x2, R114 ;  /* 0x0000000208087824 */ /* 0x000fe200078e0272 */
[-C--:B------:R-:W-:Y:S01]  /*2420*/  IADD3 R94, P1, PT, R102, R7.reuse, RZ ;  /* 0x00000007665e7210 */ /* 0x080fe20007f3e0ff */
[----:B------:R1:W5:Y:S01]  /*2430*/  LDG.E.U8 R90, desc[UR22][R90.64] ;  /* 0x000000165a5a7981 */ /* 0x000362000c1e1100 */
[----:B------:R-:W-:-:S02]  /*2440*/  IADD3 R98, P2, PT, R114, R7, RZ ;  /* 0x0000000772627210 */ /* 0x000fc40007f5e0ff */
[----:B------:R-:W-:Y:S01]  /*2450*/  LEA.HI.X.SX32 R95, R102, R3, 0x1, P1 ;  /* 0x00000003665f7211 */ /* 0x000fe200008f0eff */
[----:B------:R3:W5:Y:S01]  /*2460*/  LDG.E.U8 R92, desc[UR22][R92.64] ;  /* 0x000000165c5c7981 */ /* 0x000762000c1e1100 */
[----:B------:R-:W-:Y:S02]  /*2470*/  IADD3 R102, P1, PT, R8, R7, RZ ;  /* 0x0000000708667210 */ /* 0x000fe40007f3e0ff */
[-C--:B------:R-:W-:Y:S02]  /*2480*/  LEA.HI.X.SX32 R99, R114, R3.reuse, 0x1, P2 ;  /* 0x0000000372637211 */ /* 0x080fe400010f0eff */
[----:B------:R-:W-:Y:S01]  /*2490*/  LEA.HI.X.SX32 R103, R8, R3, 0x1, P1 ;  /* 0x0000000308677211 */ /* 0x000fe200008f0eff */
[----:B------:R3:W5:Y:S01]  /*24a0*/  LDG.E.U8 R95, desc[UR22][R94.64] ;  /* 0x000000165e5f7981 */ /* 0x000762000c1e1100 */
[----:B------:R-:W-:Y:S02]  /*24b0*/  LOP3.LUT R3, R145, 0xff, RZ, 0xc0, !PT ;  /* 0x000000ff91037812 */ /* 0x000fe400078ec0ff */
[--C-:B-1----:R-:W-:Y:S01]  /*24c0*/  SHF.R.S32.HI R91, RZ, 0x7, R145.reuse ;  /* 0x00000007ff5b7819 */ /* 0x102fe20000011491 */
[----:B------:R3:W5:Y:S01]  /*24d0*/  LDG.E.U8 R98, desc[UR22][R98.64] ;  /* 0x0000001662627981 */ /* 0x000762000c1e1100 */
[----:B------:R-:W-:Y:S01]  /*24e0*/  SHF.R.U32.HI R8, RZ, 0x5, R145 ;  /* 0x00000005ff087819 */ /* 0x000fe20000011691 */
[----:B------:R-:W-:Y:S01]  /*24f0*/  IMAD R7, R3, UR4, RZ ;  /* 0x0000000403077c24 */ /* 0x000fe2000f8e02ff */
[----:B------:R-:W-:Y:S01]  /*2500*/  SGXT R91, R91, 0x1 ;  /* 0x000000015b5b781a */ /* 0x000fe20000000200 */
[----:B------:R3:W5:Y:S01]  /*2510*/  LDG.E.U8 R102, desc[UR22][R102.64] ;  /* 0x0000001666667981 */ /* 0x000762000c1e1100 */
[----:B0-----:R-:W-:Y:S01]  /*2520*/  IMAD R3, R96, UR7, RZ ;  /* 0x0000000760037c24 */ /* 0x001fe2000f8e02ff */
[----:B------:R-:W-:-:S02]  /*2530*/  R2UR UR56, R8 ;  /* 0x00000000083872ca */ /* 0x000fc400000e0000 */
[----:B--2---:R-:W-:Y:S02]  /*2540*/  R2UR UR10, R112 ;  /* 0x00000000700a72ca */ /* 0x004fe400000e0000 */
[--C-:B------:R-:W-:Y:S02]  /*2550*/  IADD3 R132, P1, P2, R7, R132, R3.reuse ;  /* 0x0000008407847210 */ /* 0x100fe40007a3e003 */
[----:B------:R-:W-:Y:S02]  /*2560*/  SHF.R.S32.HI R8, RZ, 0x1f, R3 ;  /* 0x0000001fff087819 */ /* 0x000fe40000011403 */
[----:B------:R-:W-:Y:S02]  /*2570*/  SHF.R.S32.HI R7, RZ, 0x1f, R7 ;  /* 0x0000001fff077819 */ /* 0x000fe40000011407 */
[----:B------:R-:W-:Y:S02]  /*2580*/  LOP3.LUT R3, R91, 0x90, RZ, 0xc0, !PT ;  /* 0x000000905b037812 */ /* 0x000fe400078ec0ff */
[----:B------:R-:W-:-:S02]  /*2590*/  IADD3.X R133, PT, PT, R7, R133, R8, P1, P2 ;  /* 0x0000008507857210 */ /* 0x000fc40000fe4408 */
[----:B------:R-:W-:Y:S01]  /*25a0*/  LOP3.LUT R3, R3, 0x7f, R145, 0x78, !PT ;  /* 0x0000007f03037812 */ /* 0x000fe200078e7891 */
[----:B---3--:R-:W-:Y:S06]  /*25b0*/  @P0 BRA `(.L_x_5) ;  /* 0x0000000000180947 */ /* 0x008fec0003800000 */
[----:B------:R-:W-:Y:S01]  /*25c0*/  ELECT P1, URZ, PT ;  /* 0x0000000000ff782f */ /* 0x000fe20003820000 */
[----:B------:R-:W-:Y:S01]  /*25d0*/  IMAD.MOV.U32 R7, RZ, RZ, 0x1 ;  /* 0x00000001ff077424 */ /* 0x000fe200078e00ff */
[----:B------:R-:W-:Y:S01]  /*25e0*/  UMOV UR4, 0x40 ;  /* 0x0000004000047882 */ /* 0x000fe20000000000 */
[----:B------:R-:W-:Y:S01]  /*25f0*/  UVIRTCOUNT.DEALLOC.SMPOOL 0x80 ;  /* 0x000000800000784c */ /* 0x000fe20000000000 */
[----:B------:R-:W-:-:S09]  /*2600*/  ULEA UR4, UR6, UR4, 0x18 ;  /* 0x0000000406047291 */ /* 0x000fd2000f8ec0ff */
[----:B------:R0:W-:Y:S03]  /*2610*/  @P1 STS.U8 [UR4], R7 ;  /* 0x00000007ff001988 */ /* 0x0001e60008000004 */
.L_x_5:
[----:B------:R-:W-:Y:S01]  /*2620*/  USHF.L.U32 UR4, UR56, 0x15, URZ ;  /* 0x0000001538047899 */ /* 0x000fe200080006ff */
[----:B-----5:R1:W-:Y:S01]  /*2630*/  STS.U8 [R3+UR9+0x3400], R54 ;  /* 0x0034003603007988 */ /* 0x0203e20008000009 */
[----:B------:R-:W-:Y:S01]  /*2640*/  ULOP3.LUT UR14, UR56, 0x4, URZ, 0xc0, !UPT ;  /* 0x00000004380e7892 */ /* 0x000fe2000f8ec0ff */
[----:B------:R-:W-:Y:S01]  /*2650*/  LOP3.LUT P1, RZ, R145, 0xff, RZ, 0xc0, !PT ;  /* 0x000000ff91ff7812 */ /* 0x000fe2000782c0ff */
[----:B------:R-:W-:Y:S01]  /*2660*/  ULOP3.LUT UR6, UR4, 0x600000, URZ, 0xc0, !UPT ;  /* 0x0060000004067892 */ /* 0x000fe2000f8ec0ff */
[----:B------:R2:W-:Y:S01]  /*2670*/  STS.U8 [R3+UR9], R0 ;  /* 0x0000000003007988 */ /* 0x0005e20008000009 */
[----:B0-----:R-:W0:Y:S01]  /*2680*/  LDC R7, c[0x0][0x3c4] ;  /* 0x0000f100ff077b82 */ /* 0x001e220000000800 */
[----:B------:R-:W-:Y:S01]  /*2690*/  UMOV UR15, 0x1 ;  /* 0x00000001000f7882 */ /* 0x000fe20000000000 */
[----:B------:R-:W-:Y:S01]  /*26a0*/  UIADD3 UR11, UPT, UPT, UR10, UR6, URZ ;  /* 0x000000060a0b7290 */ /* 0x000fe2000fffe0ff */
[----:B------:R-:W-:Y:S01]  /*26b0*/  STS.U8 [R3+UR9+0x400], R6 ;  /* 0x0004000603007988 */ /* 0x000fe20008000009 */
[----:B------:R-:W-:Y:S01]  /*26c0*/  UIADD3 UR12, UPT, UPT, UR9, 0x16000, URZ ;  /* 0x00016000090c7890 */ /* 0x000fe2000fffe0ff */
[----:B-1----:R-:W-:Y:S01]  /*26d0*/  LOP3.LUT R54, R3, 0x20, RZ, 0x3c, !PT ;  /* 0x0000002003367812 */ /* 0x002fe200078e3cff */
[----:B------:R-:W-:Y:S01]  /*26e0*/  ULEA UR11, UR14, UR11, 0x5 ;  /* 0x0000000b0e0b7291 */ /* 0x000fe2000f8e28ff */
[----:B------:R1:W-:Y:S01]  /*26f0*/  STS.U8 [R3+UR9+0x800], R12 ;  /* 0x0008000c03007988 */ /* 0x0003e20008000009 */
[----:B------:R-:W3:Y:S01]  /*2700*/  LDCU UR5, c[0x0][0x3c4] ;  /* 0x00007880ff0577ac */ /* 0x000ee20008000800 */
[----:B------:R-:W-:Y:S01]  /*2710*/  IMAD.SHL.U32 R97, R97, 0x2, RZ ;  /* 0x0000000261617824 */ /* 0x000fe200078e00ff */
[----:B------:R-:W4:Y:S01]  /*2720*/  LDC R8, c[0x0][0x3c4] ;  /* 0x0000f100ff087b82 */ /* 0x000f220000000800 */
[----:B------:R0:W-:Y:S01]  /*2730*/  STS.U8 [R3+UR9+0xc00], R16 ;  /* 0x000c001003007988 */ /* 0x0001e20008000009 */
[----:B------:R-:W-:Y:S01]  /*2740*/  VOTEU.ALL UP0, P1 ;  /* 0x0000000000ff7886 */ /* 0x000fe20000800000 */
[----:B------:R-:W0:Y:S01]  /*2750*/  LDCU UR7, c[0x0][0x3f0] ;  /* 0x00007e00ff0777ac */ /* 0x000e220008000800 */
[----:B------:R-:W-:Y:S01]  /*2760*/  IADD3 RZ, P3, PT, R97, R132, RZ ;  /* 0x0000008461ff7210 */ /* 0x000fe20007f7e0ff */
[----:B------:R-:W-:Y:S01]  /*2770*/  STS.U8 [R3+UR9+0x1000], R20 ;  /* 0x0010001403007988 */ /* 0x000fe20008000009 */
[----:B--2---:R-:W-:Y:S01]  /*2780*/  PRMT R0, RZ, 0x7610, R0 ;  /* 0x00007610ff007816 */ /* 0x004fe20000000000 */
[----:B------:R-:W-:Y:S01]  /*2790*/  VOTEU.ALL UP1, P1 ;  /* 0x0000000000ff7886 */ /* 0x000fe20000820000 */
[----:B------:R-:W-:-:S04]  /*27a0*/  @!UP0 UIADD3 UR16, UPT, UPT, -UR15, 0x100000, URZ ;  /* 0x001000000f108890 */ /* 0x000fc8000fffe1ff */
[----:B------:R-:W-:Y:S02]  /*27b0*/  @!UP0 USHF.L.U32 UR17, UR16, 0xb, URZ ;  /* 0x0000000b10118899 */ /* 0x000fe400080006ff */
[----:B------:R-:W-:Y:S01]  /*27c0*/  @!UP0 USHF.L.U32 UR16, UR16, 0x1, URZ ;  /* 0x0000000110108899 */ /* 0x000fe200080006ff */
[----:B------:R-:W-:Y:S01]  /*27d0*/  STS.U8 [R3+UR9+0x1400], R24 ;  /* 0x0014001803007988 */ /* 0x000fe20008000009 */
[----:B------:R-:W-:Y:S01]  /*27e0*/  LEA.HI.X.SX32 R149, R97, R133, 0x1, P3 ;  /* 0x0000008561957211 */ /* 0x000fe200018f0eff */
[----:B-1----:R-:W1:Y:S01]  /*27f0*/  LDC R12, c[0x0][0x3c4] ;  /* 0x0000f100ff0c7b82 */ /* 0x002e620000000800 */
[----:B------:R-:W2:Y:S01]  /*2800*/  LDCU UR4, c[0x0][0x3c4] ;  /* 0x00007880ff0477ac */ /* 0x000ea20008000800 */
[----:B------:R-:W-:Y:S04]  /*2810*/  STS.U8 [R3+UR9+0x1800], R28 ;  /* 0x0018001c03007988 */ /* 0x000fe80008000009 */
        /* <DEDUP_REMOVED lines=23> */
[----:B------:R-:W-:Y:S01]  /*2990*/  STS.U8 [R3+UR9+0x7c00], R92 ;  /* 0x007c005c03007988 */ /* 0x000fe20008000009 */
[----:B0-----:R-:W-:Y:S01]  /*29a0*/  IMAD.SHL.U32 R7, R7, 0x10, RZ ;  /* 0x0000001007077824 */ /* 0x001fe200078e00ff */
[----:B---3--:R-:W-:Y:S01]  /*29b0*/  USHF.L.U32 UR5, UR5, 0x1, URZ ;  /* 0x0000000105057899 */ /* 0x008fe200080006ff */
[----:B------:R-:W-:Y:S01]  /*29c0*/  ISETP.LT.AND P2, PT, RZ, UR7, PT ;  /* 0x00000007ff007c0c */ /* 0x000fe2000bf41270 */
[----:B------:R0:W-:Y:S01]  /*29d0*/  STS.U8 [R54+UR9+0x100], R5 ;  /* 0x0001000536007988 */ /* 0x0001e20008000009 */
[----:B------:R-:W3:Y:S01]  /*29e0*/  LDCU UR8, c[0x0][0x3c4] ;  /* 0x00007880ff0877ac */ /* 0x000ee20008000800 */
[----:B------:R-:W-:Y:S02]  /*29f0*/  STTM.x128 tmem[UR11], RZ ;  /* 0x000000ff000079ed */ /* 0x000fe400083c000b */
[----:B------:R1:W-:Y:S01]  /*2a00*/  STS.U8 [R54+UR9+0x500], R9 ;  /* 0x0005000936007988 */ /* 0x0003e20008000009 */
[----:B------:R-:W-:Y:S01]  /*2a10*/  PRMT R6, RZ, 0x7610, R6 ;  /* 0x00007610ff067816 */ /* 0x000fe20000000006 */
[----:B------:R-:W-:Y:S01]  /*2a20*/  VIADD R148, R132, UR5 ;  /* 0x0000000584947c36 */ /* 0x000fe20008000000 */
[----:B------:R-:W-:Y:S01]  /*2a30*/  PRMT R16, RZ, 0x7610, R16 ;  /* 0x00007610ff107816 */ /* 0x000fe20000000010 */
[----:B------:R1:W-:Y:S01]  /*2a40*/  STS.U8 [R54+UR9+0x900], R13 ;  /* 0x0009000d36007988 */ /* 0x0003e20008000009 */
[----:B0-----:R-:W-:Y:S01]  /*2a50*/  LOP3.LUT R5, R3, 0x40, RZ, 0x3c, !PT ;  /* 0x0000004003057812 */ /* 0x001fe200078e3cff */
[----:B------:R-:W0:Y:S02]  /*2a60*/  LDC R44, c[0x0][0x3c4] ;  /* 0x0000f100ff2c7b82 */ /* 0x000e240000000800 */
[----:B------:R0:W-:Y:S04]  /*2a70*/  STS.U8 [R54+UR9+0xd00], R17 ;  /* 0x000d001136007988 */ /* 0x0001e80008000009 */
[----:B------:R-:W-:Y:S02]  /*2a80*/  STS.U8 [R54+UR9+0x1100], R21 ;  /* 0x0011001536007988 */ /* 0x000fe40008000009 */
[----:B-1----:R-:W1:Y:S02]  /*2a90*/  LDC R9, c[0x0][0x3c4] ;  /* 0x0000f100ff097b82 */ /* 0x002e640000000800 */
[----:B------:R-:W-:Y:S04]  /*2aa0*/  STS.U8 [R54+UR9+0x1500], R25 ;  /* 0x0015001936007988 */ /* 0x000fe80008000009 */
[----:B------:R-:W-:Y:S02]  /*2ab0*/  STS.U8 [R54+UR9+0x1900], R29 ;  /* 0x0019001d36007988 */ /* 0x000fe40008000009 */
[----:B------:R-:W0:Y:S02]  /*2ac0*/  LDC R52, c[0x0][0x3c4] ;  /* 0x0000f100ff347b82 */ /* 0x000e240000000800 */
        /* <DEDUP_REMOVED lines=25> */
[----:B-1----:R-:W-:Y:S01]  /*2c60*/  IMAD R9, R9, 0x18, RZ ;  /* 0x0000001809097824 */ /* 0x002fe200078e02ff */
[----:B------:R-:W-:Y:S01]  /*2c70*/  IADD3 R20, P3, PT, R7, R132, RZ ;  /* 0x0000008407147210 */ /* 0x000fe20007f7e0ff */
[----:B------:R-:W1:Y:S01]  /*2c80*/  LDC R13, c[0x0][0x3c4] ;  /* 0x0000f100ff0d7b82 */ /* 0x000e620000000800 */
[----:B------:R2:W-:Y:S04]  /*2c90*/  STS.U8 [R5+UR9+0x200], R2 ;  /* 0x0002000205007988 */ /* 0x0005e80008000009 */
[----:B------:R3:W-:Y:S03]  /*2ca0*/  STS.U8 [R5+UR9+0x600], R10 ;  /* 0x0006000a05007988 */ /* 0x0007e60008000009 */
[----:B0-----:R-:W0:Y:S01]  /*2cb0*/  LDC R17, c[0x0][0x3c4] ;  /* 0x0000f100ff117b82 */ /* 0x001e220000000800 */
[----:B------:R-:W-:Y:S01]  /*2cc0*/  STS.U8 [R5+UR9+0xa00], R14 ;  /* 0x000a000e05007988 */ /* 0x000fe20008000009 */
[----:B--2---:R-:W-:-:S03]  /*2cd0*/  LOP3.LUT R2, R3, 0x60, RZ, 0x3c, !PT ;  /* 0x0000006003027812 */ /* 0x004fc600078e3cff */
[----:B------:R-:W-:Y:S03]  /*2ce0*/  STS.U8 [R5+UR9+0xe00], R18 ;  /* 0x000e001205007988 */ /* 0x000fe60008000009 */
[----:B---3--:R-:W2:Y:S01]  /*2cf0*/  LDC R10, c[0x0][0x3c4] ;  /* 0x0000f100ff0a7b82 */ /* 0x008ea20000000800 */
[----:B------:R-:W-:Y:S04]  /*2d00*/  STS.U8 [R5+UR9+0x1200], R22 ;  /* 0x0012001605007988 */ /* 0x000fe80008000009 */
[----:B------:R-:W-:Y:S03]  /*2d10*/  STS.U8 [R5+UR9+0x1600], R26 ;  /* 0x0016001a05007988 */ /* 0x000fe60008000009 */
[----:B------:R-:W3:Y:S01]  /*2d20*/  LDC R45, c[0x0][0x3c4] ;  /* 0x0000f100ff2d7b82 */ /* 0x000ee20000000800 */
[----:B------:R-:W-:Y:S04]  /*2d30*/  STS.U8 [R5+UR9+0x1a00], R30 ;  /* 0x001a001e05007988 */ /* 0x000fe80008000009 */
[----:B------:R-:W-:Y:S04]  /*2d40*/  STS.U8 [R5+UR9+0x1e00], R34 ;  /* 0x001e002205007988 */ /* 0x000fe80008000009 */
[----:B------:R-:W-:Y:S04]  /*2d50*/  STS.U8 [R5+UR9+0x2200], R38 ;  /* 0x0022002605007988 */ /* 0x000fe80008000009 */
[----:B------:R-:W-:Y:S04]  /*2d60*/  STS.U8 [R5+UR9+0x2600], R42 ;  /* 0x0026002a05007988 */ /* 0x000fe80008000009 */
[----:B------:R0:W-:Y:S04]  /*2d70*/  STS.U8 [R5+UR9+0x2a00], R46 ;  /* 0x002a002e05007988 */ /* 0x0001e80008000009 */
        /* <DEDUP_REMOVED lines=20> */
[----:B------:R2:W-:Y:S01]  /*2ec0*/  STS.U8 [R5+UR9+0x7e00], R98 ;  /* 0x007e006205007988 */ /* 0x0005e20008000009 */
[----:B------:R-:W-:-:S03]  /*2ed0*/  LEA.HI.X.SX32 R21, R7, R133, 0x1, P3 ;  /* 0x0000008507157211 */ /* 0x000fc600018f0eff */
[----:B------:R-:W-:Y:S01]  /*2ee0*/  STL.64 [R1+0x240], R148 ;  /* 0x0002409401007387 */ /* 0x000fe20000100a00 */
[----:B-1----:R-:W-:Y:S01]  /*2ef0*/  IMAD R13, R13, 0x38, RZ ;  /* 0x000000380d0d7824 */ /* 0x002fe200078e02ff */
[----:B0-----:R-:W0:Y:S02]  /*2f00*/  LDC R46, c[0x0][0x3c4] ;  /* 0x0000f100ff2e7b82 */ /* 0x001e240000000800 */
[----:B------:R-:W-:Y:S04]  /*2f10*/  STS.U8 [R2+UR9+0x300], R4 ;  /* 0x0003000402007988 */ /* 0x000fe80008000009 */
[----:B------:R1:W-:Y:S02]  /*2f20*/  STS.U8 [R2+UR9+0x700], R11 ;  /* 0x0007000b02007988 */ /* 0x0003e40008000009 */
[----:B--2---:R-:W2:Y:S02]  /*2f30*/  LDC R5, c[0x0][0x3c4] ;  /* 0x0000f100ff057b82 */ /* 0x004ea40000000800 */
[----:B------:R-:W-:Y:S04]  /*2f40*/  STS.U8 [R2+UR9+0xb00], R15 ;  /* 0x000b000f02007988 */ /* 0x000fe80008000009 */
[----:B------:R-:W-:Y:S02]  /*2f50*/  STS.U8 [R2+UR9+0xf00], R19 ;  /* 0x000f001302007988 */ /* 0x000fe40008000009 */
[----:B-1----:R-:W1:Y:S02]  /*2f60*/  LDC R11, c[0x0][0x3c4] ;  /* 0x0000f100ff0b7b82 */ /* 0x002e640000000800 */
[----:B------:R-:W-:Y:S04]  /*2f70*/  STS.U8 [R2+UR9+0x1300], R23 ;  /* 0x0013001702007988 */ /* 0x000fe80008000009 */
[----:B------:R-:W-:Y:S01]  /*2f80*/  STS.U8 [R2+UR9+0x1700], R27 ;  /* 0x0017001b02007988 */ /* 0x000fe20008000009 */
[----:B------:R-:W-:-:S02]  /*2f90*/  IMAD R17, R17, 0x19, RZ ;  /* 0x0000001911117824 */ /* 0x000fc400078e02ff */
[----:B---3--:R-:W-:Y:S01]  /*2fa0*/  IMAD R45, R45, 0x3c, RZ ;  /* 0x0000003c2d2d7824 */ /* 0x008fe200078e02ff */
[----:B------:R-:W-:Y:S01]  /*2fb0*/  STS.U8 [R2+UR9+0x7f00], R102 ;  /* 0x007f006602007988 */ /* 0x000fe20008000009 */
[----:B------:R-:W-:Y:S01]  /*2fc0*/  PRMT R53, RZ, 0x7610, R53 ;  /* 0x00007610ff357816 */ /* 0x000fe20000000035 */
[----:B------:R-:W3:Y:S02]  /*2fd0*/  LDC R55, c[0x0][0x3c4] ;  /* 0x0000f100ff377b82 */ /* 0x000ee40000000800 */
[----:B------:R-:W-:Y:S01]  /*2fe0*/  STS.U8 [R2+UR9+0x1b00], R31 ;  /* 0x001b001f02007988 */ /* 0x000fe20008000009 */
[----:B--2---:R-:W-:-:S03]  /*2ff0*/  IMAD.SHL.U32 R5, R5, 0x8, RZ ;  /* 0x0000000805057824 */ /* 0x004fc600078e00ff */
[----:B------:R-:W-:Y:S02]  /*3000*/  STS.U8 [R2+UR9+0x1f00], R35 ;  /* 0x001f002302007988 */ /* 0x000fe40008000009 */
[-C--:B------:R-:W-:Y:S02]  /*3010*/  IADD3 R146, P4, PT, R5, R132.reuse, RZ ;  /* 0x0000008405927210 */ /* 0x080fe40007f9e0ff */
[----:B------:R-:W-:Y:S04]  /*3020*/  STS.U8 [R2+UR9+0x2300], R39 ;  /* 0x0023002702007988 */ /* 0x000fe80008000009 */
[----:B------:R-:W-:Y:S04]  /*3030*/  STS.U8 [R2+UR9+0x2700], R43 ;  /* 0x0027002b02007988 */ /* 0x000fe80008000009 */
[----:B------:R-:W-:Y:S04]  /*3040*/  STS.U8 [R2+UR9+0x2b00], R47 ;  /* 0x002b002f02007988 */ /* 0x000fe80008000009 */
[----:B------:R2:W-:Y:S04]  /*3050*/  STS.U8 [R2+UR9+0x2f00], R51 ;  /* 0x002f003302007988 */ /* 0x0005e80008000009 */
[----:B------:R-:W-:Y:S04]  /*3060*/  STS.U8 [R2+UR9+0x3300], R56 ;  /* 0x0033003802007988 */ /* 0x000fe80008000009 */
[----:B------:R0:W-:Y:S04]  /*3070*/  STS.U8 [R2+UR9+0x3700], R59 ;  /* 0x0037003b02007988 */ /* 0x0001e80008000009 */
        /* <DEDUP_REMOVED lines=17> */
[----:B-1----:R-:W-:Y:S01]  /*3190*/  IMAD.SHL.U32 R11, R11, 0x20, RZ ;  /* 0x000000200b0b7824 */ /* 0x002fe200078e00ff */
[----:B------:R-:W-:Y:S01]  /*31a0*/  LEA.HI.X.SX32 R147, R5, R133, 0x1, P4 ;  /* 0x0000008505937211 */ /* 0x000fe200020f0eff */
[----:B--2---:R-:W1:Y:S01]  /*31b0*/  LDC R51, c[0x0][0x3c4] ;  /* 0x0000f100ff337b82 */ /* 0x004e620000000800 */
[----:B------:R-:W2:Y:S07]  /*31c0*/  FENCE.VIEW.ASYNC.T ;  /* 0x00000000000073c6 */ /* 0x000eae0000000200 */
[----:B--2---:R-:W-:Y:S01]  /*31d0*/  BAR.SYNC.DEFER_BLOCKING 0x0 ;  /* 0x0000000000007b1d */ /* 0x004fe20000010000 */
[----:B------:R-:W-:-:S02]  /*31e0*/  IADD3 R18, P4, PT, R9, R132, RZ ;  /* 0x0000008409127210 */ /* 0x000fc40007f9e0ff */
[----:B------:R-:W-:Y:S02]  /*31f0*/  IADD3 R14, P5, PT, R11, R132, RZ ;  /* 0x000000840b0e7210 */ /* 0x000fe40007fbe0ff */
[----:B------:R-:W-:-:S03]  /*3200*/  PRMT R5, RZ, 0x7610, R5 ;  /* 0x00007610ff057816 */ /* 0x000fc60000000005 */
[----:B0-----:R-:W0:Y:S01]  /*3210*/  LDC R59, c[0x0][0x3c4] ;  /* 0x0000f100ff3b7b82 */ /* 0x001e220000000800 */
[----:B------:R-:W-:Y:S02]  /*3220*/  PRMT R7, RZ, 0x7610, R7 ;  /* 0x00007610ff077816 */ /* 0x000fe40000000007 */
[----:B------:R-:W-:Y:S02]  /*3230*/  PRMT R47, RZ, 0x7610, R47 ;  /* 0x00007610ff2f7816 */ /* 0x000fe4000000002f */
[----:B------:R-:W-:Y:S02]  /*3240*/  PRMT R50, RZ, 0x7610, R50 ;  /* 0x00007610ff327816 */ /* 0x000fe40000000032 */
[----:B------:R-:W-:Y:S01]  /*3250*/  PRMT R57, RZ, 0x7610, R57 ;  /* 0x00007610ff397816 */ /* 0x000fe20000000039 */
[----:B------:R-:W2:Y:S01]  /*3260*/  LDC R56, c[0x0][0x3c4] ;  /* 0x0000f100ff387b82 */ /* 0x000ea20000000800 */
[----:B------:R-:W-:Y:S02]  /*3270*/  PRMT R60, RZ, 0x7610, R60 ;  /* 0x00007610ff3c7816 */ /* 0x000fe4000000003c */
[----:B------:R-:W-:-:S02]  /*3280*/  PRMT R66, RZ, 0x7610, R66 ;  /* 0x00007610ff427816 */ /* 0x000fc40000000042 */
[----:B------:R-:W-:Y:S02]  /*3290*/  PRMT R58, RZ, 0x7610, R58 ;  /* 0x00007610ff3a7816 */ /* 0x000fe4000000003a */
[----:B------:R-:W-:Y:S02]  /*32a0*/  PRMT R61, RZ, 0x7610, R61 ;  /* 0x00007610ff3d7816 */ /* 0x000fe4000000003d */
[----:B------:R-:W-:Y:S01]  /*32b0*/  PRMT R67, RZ, 0x7610, R67 ;  /* 0x00007610ff437816 */ /* 0x000fe20000000043 */
[----:B------:R-:W1:Y:S02]  /*32c0*/  FENCE.VIEW.ASYNC.S ;  /* 0x00000000000073c6 */ /* 0x000e640000000000 */
[----:B-1----:R-:W1:Y:S02]  /*32d0*/  @!UP1 SYNCS.EXCH.64 URZ, [UR12], UR16 ;  /* 0x000000100cff95b2 */ /* 0x002e640008000100 */
[----:B-1----:R-:W-:Y:S01]  /*32e0*/  BAR.SYNC.DEFER_BLOCKING 0x0 ;  /* 0x0000000000007b1d */ /* 0x002fe20000010000 */
[----:B------:R-:W-:-:S02]  /*32f0*/  LEA.HI.X.SX32 R19, R9, R133, 0x1, P4 ;  /* 0x0000008509137211 */ /* 0x000fc400020f0eff */
[----:B------:R-:W-:Y:S02]  /*3300*/  LEA.HI.X.SX32 R15, R11, R133, 0x1, P5 ;  /* 0x000000850b0f7211 */ /* 0x000fe400028f0eff */
[----:B------:R-:W-:Y:S02]  /*3310*/  PRMT R65, RZ, 0x7610, R65 ;  /* 0x00007610ff417816 */ /* 0x000fe40000000041 */
[----:B------:R-:W-:Y:S01]  /*3320*/  PRMT R4, RZ, 0x7610, R4 ;  /* 0x00007610ff047816 */ /* 0x000fe20000000004 */
[----:B------:R-:W-:Y:S01]  /*3330*/  STL.64 [R1+0x210], R146 ;  /* 0x0002109201007387 */ /* 0x000fe20000100a00 */
[----:B------:R-:W-:-:S03]  /*3340*/  PRMT R2, RZ, 0x7610, R2 ;  /* 0x00007610ff027816 */ /* 0x000fc60000000002 */
[----:B------:R1:W-:Y:S04]  /*3350*/  STL.64 [R1+0x1d0], R20 ;  /* 0x0001d01401007387 */ /* 0x0003e80000100a00 */
[----:B------:R-:W-:Y:S01]  /*3360*/  STL.64 [R1+0x188], R18 ;  /* 0x0001881201007387 */ /* 0x000fe20000100a00 */
[----:B----4-:R-:W-:-:S03]  /*3370*/  IMAD R9, R8, 0x28, RZ ;  /* 0x0000002808097824 */ /* 0x010fc600078e02ff */
[----:B------:R4:W-:Y:S04]  /*3380*/  STL.64 [R1+0x148], R14 ;  /* 0x0001480e01007387 */ /* 0x0009e80000100a00 */
[----:B------:R1:W2:Y:S04]  /*3390*/  @P2 LDG.E.U8 R5, desc[UR22][R20.64] ;  /* 0x0000001614052981 */ /* 0x0002a8000c1e1100 */
[----:B------:R4:W2:Y:S01]  /*33a0*/  @P2 LDG.E.U8 R7, desc[UR22][R14.64] ;  /* 0x000000160e072981 */ /* 0x0008a2000c1e1100 */
[----:B------:R-:W-:-:S03]  /*33b0*/  IMAD R11, R10, 0x30, RZ ;  /* 0x000000300a0b7824 */ /* 0x000fc600078e02ff */
[----:B------:R0:W2:Y:S01]  /*33c0*/  @P2 LDG.E.U8 R6, desc[UR22][R18.64] ;  /* 0x0000001612062981 */ /* 0x0000a2000c1e1100 */
[----:B-1----:R-:W1:Y:S01]  /*33d0*/  LDC R21, c[0x0][0x3c4] ;  /* 0x0000f100ff157b82 */ /* 0x002e620000000800 */
[-C--:B------:R-:W-:Y:S02]  /*33e0*/  IADD3 R22, P3, PT, R9, R132.reuse, RZ ;  /* 0x0000008409167210 */ /* 0x080fe40007f7e0ff */
[----:B------:R-:W2:Y:S04]  /*33f0*/  @P2 LDG.E.U8 R0, desc[UR22][R132.64] ;  /* 0x0000001684002981 */ /* 0x000ea8000c1e1100 */
[----:B------:R-:W2:Y:S01]  /*3400*/  @P2 LDG.E.U8 R4, desc[UR22][R146.64] ;  /* 0x0000001692042981 */ /* 0x000ea2000c1e1100 */
[----:B----4-:R-:W4:Y:S01]  /*3410*/  LDC R15, c[0x0][0x3c4] ;  /* 0x0000f100ff0f7b82 */ /* 0x010f220000000800 */
[----:B0-----:R-:W-:-:S02]  /*3420*/  IADD3 R18, P4, PT, R11, R132, RZ ;  /* 0x000000840b127210 */ /* 0x001fc40007f9e0ff */
[----:B------:R-:W2:Y:S01]  /*3430*/  @P2 LDG.E.U8 R2, desc[UR22][R148.64] ;  /* 0x0000001694022981 */ /* 0x000ea2000c1e1100 */
[-C--:B------:R-:W-:Y:S02]  /*3440*/  LEA.HI.X.SX32 R23, R9, R133.reuse, 0x1, P3 ;  /* 0x0000008509177211 */ /* 0x080fe400018f0eff */
[----:B------:R-:W-:Y:S02]  /*3450*/  PRMT R9, RZ, 0x7610, R9 ;  /* 0x00007610ff097816 */ /* 0x000fe40000000009 */
[-C--:B------:R-:W-:Y:S01]  /*3460*/  LEA.HI.X.SX32 R19, R11, R133.reuse, 0x1, P4 ;  /* 0x000000850b137211 */ /* 0x080fe200020f0eff */
[----:B------:R-:W-:Y:S01]  /*3470*/  STL.64 [R1+0x108], R22 ;  /* 0x0001081601007387 */ /* 0x000fe20000100a00 */
[----:B------:R-:W-:Y:S01]  /*3480*/  PRMT R8, RZ, 0x7610, R8 ;  /* 0x00007610ff087816 */ /* 0x000fe20000000008 */
[----:B------:R-:W0:Y:S01]  /*3490*/  LDC R14, c[0x0][0x3c4] ;  /* 0x0000f100ff0e7b82 */ /* 0x000e220000000800 */
[C---:B------:R-:W-:Y:S01]  /*34a0*/  IADD3 R24, P4, PT, R13.reuse, R132, RZ ;  /* 0x000000840d187210 */ /* 0x040fe20007f9e0ff */
[----:B------:R3:W-:Y:S01]  /*34b0*/  STL.64 [R1+0xc8], R18 ;  /* 0x0000c81201007387 */ /* 0x0007e20000100a00 */
[----:B------:R-:W-:Y:S01]  /*34c0*/  IADD3 RZ, P3, PT, R132, UR4, RZ ;  /* 0x0000000484ff7c10 */ /* 0x000fe2000ff7e0ff */
[----:B------:R-:W0:Y:S02]  /*34d0*/  LDCU UR4, c[0x0][0x3c4] ;  /* 0x00007880ff0477ac */ /* 0x000e240008000800 */
[----:B------:R3:W2:Y:S01]  /*34e0*/  @P2 LDG.E.U8 R9, desc[UR22][R18.64] ;  /* 0x0000001612092981 */ /* 0x0006a2000c1e1100 */
[----:B------:R-:W-:Y:S01]  /*34f0*/  LEA.HI.X.SX32 R25, R13, R133, 0x1, P4 ;  /* 0x000000850d197211 */ /* 0x000fe200020f0eff */
[----:B------:R-:W-:Y:S01]  /*3500*/  IMAD R13, R12, 0x9, RZ ;  /* 0x000000090c0d7824 */ /* 0x000fe200078e02ff */
[----:B------:R-:W-:Y:S01]  /*3510*/  PRMT R10, RZ, 0x7610, R10 ;  /* 0x00007610ff0a7816 */ /* 0x000fe2000000000a */
[----:B------:R1:W2:Y:S01]  /*3520*/  @P2 LDG.E.U8 R8, desc[UR22][R22.64] ;  /* 0x0000001616082981 */ /* 0x0002a2000c1e1100 */
[----:B---3--:R-:W3:Y:S01]  /*3530*/  LDC R19, c[0x0][0x3c4] ;  /* 0x0000f100ff137b82 */ /* 0x008ee20000000800 */
[----:B----4-:R-:W-:-:S02]  /*3540*/  IMAD R15, R15, 0x11, RZ ;  /* 0x000000110f0f7824 */ /* 0x010fc400078e02ff */
[----:B-1----:R-:W-:Y:S01]  /*3550*/  VIADD R22, R132, UR8 ;  /* 0x0000000884167c36 */ /* 0x002fe20008000000 */
[----:B------:R-:W-:Y:S01]  /*3560*/  LEA.HI.X.SX32 R23, R21, R133, 0x1, P3 ;  /* 0x0000008515177211 */ /* 0x000fe200018f0eff */
[----:B------:R-:W-:Y:S01]  /*3570*/  STL.64 [R1+0xa8], R24 ;  /* 0x0000a81801007387 */ /* 0x000fe20000100a00 */
[-C--:B------:R-:W-:Y:S02]  /*3580*/  IADD3 R26, P3, PT, R13, R132.reuse, RZ ;  /* 0x000000840d1a7210 */ /* 0x080fe40007f7e0ff */
[----:B------:R-:W1:Y:S01]  /*3590*/  LDC R18, c[0x0][0x3c4] ;  /* 0x0000f100ff127b82 */ /* 0x000e620000000800 */
[----:B------:R-:W-:Y:S01]  /*35a0*/  IADD3 R20, P4, PT, R15, R132, RZ ;  /* 0x000000840f147210 */ /* 0x000fe20007f9e0ff */
[----:B------:R4:W-:Y:S01]  /*35b0*/  STL.64 [R1+0x248], R22 ;  /* 0x0002481601007387 */ /* 0x0009e20000100a00 */
[----:B------:R-:W-:-:S03]  /*35c0*/  PRMT R11, RZ, 0x7610, R11 ;  /* 0x00007610ff0b7816 */ /* 0x000fc6000000000b */
[----:B------:R4:W2:Y:S01]  /*35d0*/  @P2 LDG.E.U8 R10, desc[UR22][R22.64] ;  /* 0x00000016160a2981 */ /* 0x0008a2000c1e1100 */
[-C--:B------:R-:W-:Y:S02]  /*35e0*/  LEA.HI.X.SX32 R27, R13, R133.reuse, 0x1, P3 ;  /* 0x000000850d1b7211 */ /* 0x080fe400018f0eff */
[----:B------:R-:W-:Y:S01]  /*35f0*/  PRMT R13, RZ, 0x7610, R13 ;  /* 0x00007610ff0d7816 */ /* 0x000fe2000000000d */
[----:B------:R0:W2:Y:S01]  /*3600*/  @P2 LDG.E.U8 R11, desc[UR22][R24.64] ;  /* 0x00000016180b2981 */ /* 0x0000a2000c1e1100 */
[----:B------:R-:W-:Y:S01]  /*3610*/  LEA.HI.X.SX32 R21, R15, R133, 0x1, P4 ;  /* 0x000000850f157211 */ /* 0x000fe200020f0eff */
[----:B----4-:R-:W4:Y:S02]  /*3620*/  LDC R23, c[0x0][0x3c4] ;  /* 0x0000f100ff177b82 */ /* 0x010f240000000800 */
[----:B------:R-:W-:Y:S01]  /*3630*/  STL.64 [R1+0x208], R26 ;  /* 0x0002081a01007387 */ /* 0x000fe20000100a00 */
[----:B0-----:R-:W-:-:S03]  /*3640*/  IADD3 R24, P3, PT, R17, R132, RZ ;  /* 0x0000008411187210 */ /* 0x001fc60007f7e0ff */
[----:B------:R0:W-:Y:S01]  /*3650*/  STL.64 [R1+0x1c8], R20 ;  /* 0x0001c81401007387 */ /* 0x0001e20000100a00 */
[----:B------:R-:W-:Y:S01]  /*3660*/  PRMT R15, RZ, 0x7610, R15 ;  /* 0x00007610ff0f7816 */ /* 0x000fe2000000000f */
[----:B---3--:R-:W-:Y:S01]  /*3670*/  IMAD R19, R19, 0x29, RZ ;  /* 0x0000002913137824 */ /* 0x008fe200078e02ff */
[----:B------:R-:W-:Y:S01]  /*3680*/  PRMT R12, RZ, 0x7610, R12 ;  /* 0x00007610ff0c7816 */ /* 0x000fe2000000000c */
[----:B------:R0:W3:Y:S01]  /*3690*/  @P2 LDG.E.U8 R13, desc[UR22][R20.64] ;  /* 0x00000016140d2981 */ /* 0x0000e2000c1e1100 */
[----:B------:R-:W-:Y:S01]  /*36a0*/  LEA.HI.X.SX32 R25, R17, R133, 0x1, P3 ;  /* 0x0000008511197211 */ /* 0x000fe200018f0eff */
[----:B------:R-:W1:Y:S03]  /*36b0*/  LDC R22, c[0x0][0x3c4] ;  /* 0x0000f100ff167b82 */ /* 0x000e660000000800 */
[----:B------:R-:W2:Y:S05]  /*36c0*/  @P2 LDG.E.U8 R12, desc[UR22][R26.64] ;  /* 0x000000161a0c2981 */ /* 0x000eaa000c1e1100 */
[----:B0-----:R-:W0:Y:S01]  /*36d0*/  LDC R21, c[0x0][0x3c4] ;  /* 0x0000f100ff157b82 */ /* 0x001e220000000800 */
[----:B------:R4:W-:Y:S07]  /*36e0*/  STL.64 [R1+0x180], R24 ;  /* 0x0001801801007387 */ /* 0x0009ee0000100a00 */
[----:B------:R-:W0:Y:S01]  /*36f0*/  LDC R20, c[0x0][0x3c4] ;  /* 0x0000f100ff147b82 */ /* 0x000e220000000800 */
[----:B------:R4:W2:Y:S01]  /*3700*/  @P2 LDG.E.U8 R15, desc[UR22][R24.64] ;  /* 0x00000016180f2981 */ /* 0x0008a2000c1e1100 */
[----:B------:R-:W-:-:S02]  /*3710*/  IMAD R17, R14, 0x21, RZ ;  /* 0x000000210e117824 */ /* 0x000fc400078e02ff */
[----:B----4-:R-:W-:Y:S01]  /*3720*/  IMAD R23, R23, 0x39, RZ ;  /* 0x0000003917177824 */ /* 0x010fe200078e02ff */
[-C--:B------:R-:W-:Y:S02]  /*3730*/  IADD3 R24, P4, PT, R19, R132.reuse, RZ ;  /* 0x0000008413187210 */ /* 0x080fe40007f9e0ff */
[-C--:B------:R-:W-:Y:S02]  /*3740*/  IADD3 R26, P3, PT, R17, R132.reuse, RZ ;  /* 0x00000084111a7210 */ /* 0x080fe40007f7e0ff */
[-C--:B------:R-:W-:Y:S01]  /*3750*/  LEA.HI.X.SX32 R25, R19, R133.reuse, 0x1, P4 ;  /* 0x0000008513197211 */ /* 0x080fe200020f0eff */
[----:B-1----:R-:W-:Y:S01]  /*3760*/  IMAD R19, R18, 0x31, RZ ;  /* 0x0000003112137824 */ /* 0x002fe200078e02ff */
[----:B------:R-:W-:Y:S02]  /*3770*/  LEA.HI.X.SX32 R27, R17, R133, 0x1, P3 ;  /* 0x00000085111b7211 */ /* 0x000fe400018f0eff */
[-C--:B------:R-:W-:Y:S01]  /*3780*/  IADD3 R28, P4, PT, R23, R132.reuse, RZ ;  /* 0x00000084171c7210 */ /* 0x080fe20007f9e0ff */
[----:B------:R1:W4:Y:S01]  /*3790*/  @P2 LDG.E.U8 R16, desc[UR22][R24.64] ;  /* 0x0000001618102981 */ /* 0x000322000c1e1100 */
[----:B------:R-:W-:-:S02]  /*37a0*/  IADD3 R30, P3, PT, R19, R132, RZ ;  /* 0x00000084131e7210 */ /* 0x000fc40007f7e0ff */
[----:B------:R-:W-:Y:S01]  /*37b0*/  PRMT R14, RZ, 0x7610, R14 ;  /* 0x00007610ff0e7816 */ /* 0x000fe2000000000e */
[----:B------:R-:W-:Y:S01]  /*37c0*/  STL.64 [R1+0x140], R26 ;  /* 0x0001401a01007387 */ /* 0x000fe20000100a00 */
[----:B------:R-:W-:Y:S01]  /*37d0*/  PRMT R18, RZ, 0x7610, R18 ;  /* 0x00007610ff127816 */ /* 0x000fe20000000012 */
[----:B0-----:R-:W-:Y:S01]  /*37e0*/  IMAD R21, R21, 0xa, RZ ;  /* 0x0000000a15157824 */ /* 0x001fe200078e02ff */
[----:B------:R-:W-:Y:S01]  /*37f0*/  PRMT R17, RZ, 0x7610, R17 ;  /* 0x00007610ff117816 */ /* 0x000fe20000000011 */
[----:B------:R1:W-:Y:S01]  /*3800*/  STL.64 [R1+0x100], R24 ;  /* 0x0001001801007387 */ /* 0x0003e20000100a00 */
[-C--:B------:R-:W-:Y:S02]  /*3810*/  LEA.HI.X.SX32 R31, R19, R133.reuse, 0x1, P3 ;  /* 0x00000085131f7211 */ /* 0x080fe400018f0eff */
[----:B------:R-:W-:Y:S01]  /*3820*/  LEA.HI.X.SX32 R29, R23, R133, 0x1, P4 ;  /* 0x00000085171d7211 */ /* 0x000fe200020f0eff */
[----:B------:R-:W-:Y:S01]  /*3830*/  IMAD R23, R20, 0x12, RZ ;  /* 0x0000001214177824 */ /* 0x000fe200078e02ff */
[----:B------:R0:W2:Y:S04]  /*3840*/  @P2 LDG.E.U8 R14, desc[UR22][R26.64] ;  /* 0x000000161a0e2981 */ /* 0x0000a8000c1e1100 */
[----:B------:R0:W-:Y:S01]  /*3850*/  STL.64 [R1+0xc0], R30 ;  /* 0x0000c01e01007387 */ /* 0x0001e20000100a00 */
[----:B-1----:R-:W1:Y:S03]  /*3860*/  LDC R25, c[0x0][0x3c4] ;  /* 0x0000f100ff197b82 */ /* 0x002e660000000800 */
[----:B------:R0:W2:Y:S04]  /*3870*/  @P2 LDG.E.U8 R18, desc[UR22][R30.64] ;  /* 0x000000161e122981 */ /* 0x0000a8000c1e1100 */
[----:B------:R0:W-:Y:S02]  /*3880*/  STL.64 [R1+0xa0], R28 ;  /* 0x0000a01c01007387 */ /* 0x0001e40000100a00 */
[----:B0-----:R-:W0:Y:S02]  /*3890*/  LDC R27, c[0x0][0x3c4] ;  /* 0x0000f100ff1b7b82 */ /* 0x001e240000000800 */
[----:B------:R1:W2:Y:S01]  /*38a0*/  @P2 LDG.E.U8 R17, desc[UR22][R28.64] ;  /* 0x000000161c112981 */ /* 0x0002a2000c1e1100 */
[----:B------:R-:W-:-:S02]  /*38b0*/  IADD3 R30, P3, PT, R21, R132, RZ ;  /* 0x00000084151e7210 */ /* 0x000fc40007f7e0ff */
[----:B------:R-:W-:Y:S02]  /*38c0*/  PRMT R20, RZ, 0x7610, R20 ;  /* 0x00007610ff147816 */ /* 0x000fe40000000014 */
[----:B------:R-:W-:Y:S01]  /*38d0*/  LEA.HI.X.SX32 R31, R21, R133, 0x1, P3 ;  /* 0x00000085151f7211 */ /* 0x000fe200018f0eff */
[----:B------:R-:W0:Y:S01]  /*38e0*/  LDC R24, c[0x0][0x3c4] ;  /* 0x0000f100ff187b82 */ /* 0x000e220000000800 */
[----:B-1----:R-:W-:-:S04]  /*38f0*/  IADD3 R28, P4, PT, R23, R132, RZ ;  /* 0x00000084171c7210 */ /* 0x002fc80007f9e0ff */
[----:B------:R-:W-:Y:S01]  /*3900*/  LEA.HI.X.SX32 R29, R23, R133, 0x1, P4 ;  /* 0x00000085171d7211 */ /* 0x000fe200020f0eff */
[----:B------:R-:W-:Y:S01]  /*3910*/  STL.64 [R1+0x200], R30 ;  /* 0x0002001e01007387 */ /* 0x000fe20000100a00 */
[----:B------:R-:W-:Y:S01]  /*3920*/  PRMT R19, RZ, 0x7610, R19 ;  /* 0x00007610ff137816 */ /* 0x000fe20000000013 */
[----:B------:R-:W1:Y:S02]  /*3930*/  LDC R26, c[0x0][0x3c4] ;  /* 0x0000f100ff1a7b82 */ /* 0x000e640000000800 */
[----:B------:R0:W-:Y:S01]  /*3940*/  STL.64 [R1+0x1c0], R28 ;  /* 0x0001c01c01007387 */ /* 0x0001e20000100a00 */
[----:B------:R-:W-:-:S03]  /*3950*/  IMAD R21, R22, 0x1a, RZ ;  /* 0x0000001a16157824 */ /* 0x000fc600078e02ff */
[----:B------:R0:W2:Y:S01]  /*3960*/  @P2 LDG.E.U8 R20, desc[UR22][R28.64] ;  /* 0x000000161c142981 */ /* 0x0000a2000c1e1100 */
[----:B------:R-:W-:-:S03]  /*3970*/  IMAD R25, R25, 0x22, RZ ;  /* 0x0000002219197824 */ /* 0x000fc600078e02ff */
[----:B------:R0:W2:Y:S02]  /*3980*/  @P2 LDG.E.U8 R19, desc[UR22][R30.64] ;  /* 0x000000161e132981 */ /* 0x0000a4000c1e1100 */
[----:B0-----:R-:W0:Y:S01]  /*3990*/  LDC R29, c[0x0][0x3c4] ;  /* 0x0000f100ff1d7b82 */ /* 0x001e220000000800 */
[----:B------:R-:W-:Y:S02]  /*39a0*/  PRMT R23, RZ, 0x7610, R23 ;  /* 0x00007610ff177816 */ /* 0x000fe40000000017 */
[----:B------:R-:W-:Y:S01]  /*39b0*/  IADD3 R30, P3, PT, R21, R132, RZ ;  /* 0x00000084151e7210 */ /* 0x000fe20007f7e0ff */
[----:B------:R-:W-:-:S03]  /*39c0*/  IMAD R27, R27, 0x2a, RZ ;  /* 0x0000002a1b1b7824 */ /* 0x000fc600078e02ff */
[----:B------:R-:W-:Y:S01]  /*39d0*/  LEA.HI.X.SX32 R31, R21, R133, 0x1, P3 ;  /* 0x00000085151f7211 */ /* 0x000fe200018f0eff */
[----:B------:R-:W1:Y:S01]  /*39e0*/  LDC R28, c[0x0][0x3c4] ;  /* 0x0000f100ff1c7b82 */ /* 0x000e620000000800 */
[----:B------:R-:W-:-:S03]  /*39f0*/  IADD3 R32, P3, PT, R25, R132, RZ ;  /* 0x0000008419207210 */ /* 0x000fc60007f7e0ff */
[----:B------:R0:W-:Y:S01]  /*3a00*/  STL.64 [R1+0x178], R30 ;  /* 0x0001781e01007387 */ /* 0x0001e20000100a00 */
[----:B------:R-:W-:-:S03]  /*3a10*/  LEA.HI.X.SX32 R33, R25, R133, 0x1, P3 ;  /* 0x0000008519217211 */ /* 0x000fc600018f0eff */
[----:B------:R0:W2:Y:S01]  /*3a20*/  @P2 LDG.E.U8 R23, desc[UR22][R30.64] ;  /* 0x000000161e172981 */ /* 0x0000a2000c1e1100 */
[----:B------:R-:W-:Y:S01]  /*3a30*/  IMAD R25, R24, 0x32, RZ ;  /* 0x0000003218197824 */ /* 0x000fe200078e02ff */
[----:B------:R-:W-:Y:S02]  /*3a40*/  PRMT R22, RZ, 0x7610, R22 ;  /* 0x00007610ff167816 */ /* 0x000fe40000000016 */
[----:B------:R-:W-:Y:S02]  /*3a50*/  PRMT R21, RZ, 0x7610, R21 ;  /* 0x00007610ff157816 */ /* 0x000fe40000000015 */
[-C--:B0-----:R-:W-:Y:S01]  /*3a60*/  IADD3 R30, P4, PT, R27, R132.reuse, RZ ;  /* 0x000000841b1e7210 */ /* 0x081fe20007f9e0ff */
[----:B------:R-:W-:Y:S01]  /*3a70*/  IMAD R29, R29, 0x3a, RZ ;  /* 0x0000003a1d1d7824 */ /* 0x000fe200078e02ff */
[----:B------:R-:W-:Y:S01]  /*3a80*/  IADD3 R34, P3, PT, R25, R132, RZ ;  /* 0x0000008419227210 */ /* 0x000fe20007f7e0ff */
[----:B------:R0:W-:Y:S01]  /*3a90*/  STL.64 [R1+0x138], R32 ;  /* 0x0001382001007387 */ /* 0x0001e20000100a00 */
[-C--:B------:R-:W-:Y:S01]  /*3aa0*/  LEA.HI.X.SX32 R31, R27, R133.reuse, 0x1, P4 ;  /* 0x000000851b1f7211 */ /* 0x080fe200020f0eff */
[----:B-1----:R-:W-:Y:S01]  /*3ab0*/  IMAD R27, R26, 0x3, RZ ;  /* 0x000000031a1b7824 */ /* 0x002fe200078e02ff */
[----:B------:R-:W-:Y:S01]  /*3ac0*/  PRMT R24, RZ, 0x7610, R24 ;  /* 0x00007610ff187816 */ /* 0x000fe20000000018 */
[----:B------:R-:W-:Y:S01]  /*3ad0*/  UIMAD UR4, UR4, 0x3, URZ ;  /* 0x00000003040478a4 */ /* 0x000fe2000f8e02ff */
[----:B------:R0:W2:Y:S01]  /*3ae0*/  @P2 LDG.E.U8 R21, desc[UR22][R32.64] ;  /* 0x0000001620152981 */ /* 0x0000a2000c1e1100 */
[----:B------:R-:W-:-:S03]  /*3af0*/  LEA.HI.X.SX32 R35, R25, R133, 0x1, P3 ;  /* 0x0000008519237211 */ /* 0x000fc600018f0eff */
[----:B------:R1:W-:Y:S01]  /*3b00*/  STL.64 [R1+0xf8], R30 ;  /* 0x0000f81e01007387 */ /* 0x0003e20000100a00 */
[----:B------:R-:W-:-:S03]  /*3b10*/  IADD3 R36, P4, PT, R29, R132, RZ ;  /* 0x000000841d247210 */ /* 0x000fc60007f9e0ff */
[----:B------:R1:W2:Y:S01]  /*3b20*/  @P2 LDG.E.U8 R22, desc[UR22][R30.64] ;  /* 0x000000161e162981 */ /* 0x0002a2000c1e1100 */
[----:B------:R-:W-:Y:S01]  /*3b30*/  IADD3 RZ, P3, PT, R27, R132, RZ ;  /* 0x000000841bff7210 */ /* 0x000fe20007f7e0ff */
[----:B0-----:R-:W0:Y:S01]  /*3b40*/  LDC R33, c[0x0][0x3c4] ;  /* 0x0000f100ff217b82 */ /* 0x001e220000000800 */
[----:B------:R-:W-:Y:S01]  /*3b50*/  LEA.HI.X.SX32 R37, R29, R133, 0x1, P4 ;  /* 0x000000851d257211 */ /* 0x000fe200020f0eff */
[----:B------:R1:W-:Y:S01]  /*3b60*/  STL.64 [R1+0xb8], R34 ;  /* 0x0000b82201007387 */ /* 0x0003e20000100a00 */
[----:B------:R-:W-:-:S03]  /*3b70*/  PRMT R26, RZ, 0x7610, R26 ;  /* 0x00007610ff1a7816 */ /* 0x000fc6000000001a */
[----:B------:R1:W2:Y:S02]  /*3b80*/  @P2 LDG.E.U8 R24, desc[UR22][R34.64] ;  /* 0x0000001622182981 */ /* 0x0002a4000c1e1100 */
[----:B-1----:R-:W1:Y:S08]  /*3b90*/  LDC R30, c[0x0][0x3c4] ;  /* 0x0000f100ff1e7b82 */ /* 0x002e700000000800 */
[----:B------:R-:W0:Y:S01]  /*3ba0*/  LDC R31, c[0x0][0x3c4] ;  /* 0x0000f100ff1f7b82 */ /* 0x000e220000000800 */
[----:B------:R-:W-:Y:S01]  /*3bb0*/  VIADD R34, R132, UR4 ;  /* 0x0000000484227c36 */ /* 0x000fe20008000000 */
[----:B------:R-:W-:-:S02]  /*3bc0*/  LEA.HI.X.SX32 R35, R27, R133, 0x1, P3 ;  /* 0x000000851b237211 */ /* 0x000fc400018f0eff */
[----:B------:R-:W-:Y:S01]  /*3bd0*/  PRMT R25, RZ, 0x7610, R25 ;  /* 0x00007610ff197816 */ /* 0x000fe20000000019 */
[----:B------:R-:W-:Y:S03]  /*3be0*/  STL.64 [R1+0x98], R36 ;  /* 0x0000982401007387 */ /* 0x000fe60000100a00 */
[----:B------:R-:W0:Y:S01]  /*3bf0*/  LDC R32, c[0x0][0x3c4] ;  /* 0x0000f100ff207b82 */ /* 0x000e220000000800 */
[----:B------:R1:W-:Y:S01]  /*3c00*/  STL.64 [R1+0x238], R34 ;  /* 0x0002382201007387 */ /* 0x0003e20000100a00 */
[----:B------:R-:W-:Y:S01]  /*3c10*/  IMAD R29, R28, 0xb, RZ ;  /* 0x0000000b1c1d7824 */ /* 0x000fe200078e02ff */
[----:B------:R-:W0:Y:S02]  /*3c20*/  LDCU UR4, c[0x0][0x3c4] ;  /* 0x00007880ff0477ac */ /* 0x000e240008000800 */
[----:B------:R1:W2:Y:S04]  /*3c30*/  @P2 LDG.E.U8 R26, desc[UR22][R34.64] ;  /* 0x00000016221a2981 */ /* 0x0002a8000c1e1100 */
[----:B------:R1:W2:Y:S02]  /*3c40*/  @P2 LDG.E.U8 R25, desc[UR22][R36.64] ;  /* 0x0000001624192981 */ /* 0x0002a4000c1e1100 */
[----:B-1----:R-:W1:Y:S01]  /*3c50*/  LDC R35, c[0x0][0x3c4] ;  /* 0x0000f100ff237b82 */ /* 0x002e620000000800 */
[----:B------:R-:W-:-:S07]  /*3c60*/  IADD3 R38, P3, PT, R29, R132, RZ ;  /* 0x000000841d267210 */ /* 0x000fce0007f7e0ff */
[----:B------:R-:W1:Y:S01]  /*3c70*/  LDC R36, c[0x0][0x3c4] ;  /* 0x0000f100ff247b82 */ /* 0x000e620000000800 */
[----:B------:R-:W-:Y:S01]  /*3c80*/  LEA.HI.X.SX32 R39, R29, R133, 0x1, P3 ;  /* 0x000000851d277211 */ /* 0x000fe200018f0eff */
[----:B------:R-:W-:Y:S01]  /*3c90*/  IMAD R29, R30, 0x13, RZ ;  /* 0x000000131e1d7824 */ /* 0x000fe200078e02ff */
[----:B------:R-:W-:Y:S01]  /*3ca0*/  PRMT R27, RZ, 0x7610, R27 ;  /* 0x00007610ff1b7816 */ /* 0x000fe2000000001b */
[----:B0-----:R-:W-:Y:S02]  /*3cb0*/  IMAD R31, R31, 0x1b, RZ ;  /* 0x0000001b1f1f7824 */ /* 0x001fe400078e02ff */
[----:B------:R-:W-:Y:S01]  /*3cc0*/  IMAD R33, R33, 0x23, RZ ;  /* 0x0000002321217824 */ /* 0x000fe200078e02ff */
[-C--:B------:R-:W-:Y:S01]  /*3cd0*/  IADD3 R42, P3, PT, R29, R132.reuse, RZ ;  /* 0x000000841d2a7210 */ /* 0x080fe20007f7e0ff */
[----:B------:R-:W0:Y:S01]  /*3ce0*/  LDC R34, c[0x0][0x3c4] ;  /* 0x0000f100ff227b82 */ /* 0x000e220000000800 */
[----:B------:R-:W-:Y:S01]  /*3cf0*/  IADD3 R40, P4, PT, R31, R132, RZ ;  /* 0x000000841f287210 */ /* 0x000fe20007f9e0ff */
[----:B------:R1:W-:Y:S01]  /*3d00*/  STL.64 [R1+0x1f8], R38 ;  /* 0x0001f82601007387 */ /* 0x0003e20000100a00 */
[----:B------:R-:W-:-:S03]  /*3d10*/  PRMT R28, RZ, 0x7610, R28 ;  /* 0x00007610ff1c7816 */ /* 0x000fc6000000001c */
[----:B------:R1:W2:Y:S01]  /*3d20*/  @P2 LDG.E.U8 R27, desc[UR22][R38.64] ;  /* 0x00000016261b2981 */ /* 0x0002a2000c1e1100 */
[-C--:B------:R-:W-:Y:S01]  /*3d30*/  LEA.HI.X.SX32 R43, R29, R133.reuse, 0x1, P3 ;  /* 0x000000851d2b7211 */ /* 0x080fe200018f0eff */
[----:B------:R-:W0:Y:S01]  /*3d40*/  LDC R37, c[0x0][0x3c4] ;  /* 0x0000f100ff257b82 */ /* 0x000e220000000800 */
[-C--:B------:R-:W-:Y:S01]  /*3d50*/  LEA.HI.X.SX32 R41, R31, R133.reuse, 0x1, P4 ;  /* 0x000000851f297211 */ /* 0x080fe200020f0eff */
[----:B------:R-:W-:Y:S01]  /*3d60*/  IMAD R31, R32, 0x2b, RZ ;  /* 0x0000002b201f7824 */ /* 0x000fe200078e02ff */
[----:B------:R-:W-:Y:S02]  /*3d70*/  PRMT R29, RZ, 0x7610, R29 ;  /* 0x00007610ff1d7816 */ /* 0x000fe4000000001d */
[C---:B-1----:R-:W-:Y:S01]  /*3d80*/  IADD3 R38, P5, PT, R33.reuse, R132, RZ ;  /* 0x0000008421267210 */ /* 0x042fe20007fbe0ff */
[----:B------:R1:W-:Y:S01]  /*3d90*/  STL.64 [R1+0x1b8], R42 ;  /* 0x0001b82a01007387 */ /* 0x0003e20000100a00 */
[----:B------:R-:W-:Y:S02]  /*3da0*/  PRMT R30, RZ, 0x7610, R30 ;  /* 0x00007610ff1e7816 */ /* 0x000fe4000000001e */
[----:B------:R-:W-:Y:S01]  /*3db0*/  LEA.HI.X.SX32 R39, R33, R133, 0x1, P5 ;  /* 0x0000008521277211 */ /* 0x000fe200028f0eff */
[----:B------:R-:W-:Y:S01]  /*3dc0*/  IMAD R33, R35, 0x33, RZ ;  /* 0x0000003323217824 */ /* 0x000fe200078e02ff */
[----:B------:R1:W2:Y:S01]  /*3dd0*/  @P2 LDG.E.U8 R28, desc[UR22][R42.64] ;  /* 0x000000162a1c2981 */ /* 0x0002a2000c1e1100 */
[----:B------:R-:W-:-:S03]  /*3de0*/  IMAD R35, R36, 0x3b, RZ ;  /* 0x0000003b24237824 */ /* 0x000fc600078e02ff */
[----:B------:R-:W-:Y:S01]  /*3df0*/  STL.64 [R1+0x170], R40 ;  /* 0x0001702801007387 */ /* 0x000fe20000100a00 */
[----:B------:R-:W-:-:S03]  /*3e00*/  IADD3 R142, P4, PT, R33, R132, RZ ;  /* 0x00000084218e7210 */ /* 0x000fc60007f9e0ff */
[----:B------:R3:W2:Y:S01]  /*3e10*/  @P2 LDG.E.U8 R29, desc[UR22][R38.64] ;  /* 0x00000016261d2981 */ /* 0x0006a2000c1e1100 */
[----:B-1----:R-:W-:-:S03]  /*3e20*/  IADD3 R42, P3, PT, R31, R132, RZ ;  /* 0x000000841f2a7210 */ /* 0x002fc60007f7e0ff */
[----:B------:R3:W-:Y:S01]  /*3e30*/  STL.64 [R1+0x130], R38 ;  /* 0x0001302601007387 */ /* 0x0007e20000100a00 */
[----:B------:R-:W-:-:S03]  /*3e40*/  LEA.HI.X.SX32 R43, R31, R133, 0x1, P3 ;  /* 0x000000851f2b7211 */ /* 0x000fc600018f0eff */
[----:B------:R1:W2:Y:S01]  /*3e50*/  @P2 LDG.E.U8 R30, desc[UR22][R40.64] ;  /* 0x00000016281e2981 */ /* 0x0002a2000c1e1100 */
[----:B------:R-:W-:Y:S02]  /*3e60*/  LEA.HI.X.SX32 R143, R33, R133, 0x1, P4 ;  /* 0x00000085218f7211 */ /* 0x000fe400020f0eff */
[----:B------:R-:W-:Y:S01]  /*3e70*/  PRMT R33, RZ, 0x7610, R33 ;  /* 0x00007610ff217816 */ /* 0x000fe20000000021 */
[----:B---3--:R-:W3:Y:S01]  /*3e80*/  LDC R39, c[0x0][0x3c4] ;  /* 0x0000f100ff277b82 */ /* 0x008ee20000000800 */
[----:B-1----:R-:W-:-:S04]  /*3e90*/  IADD3 R40, P3, PT, R35, R132, RZ ;  /* 0x0000008423287210 */ /* 0x002fc80007f7e0ff */
[----:B------:R-:W-:Y:S01]  /*3ea0*/  LEA.HI.X.SX32 R41, R35, R133, 0x1, P3 ;  /* 0x0000008523297211 */ /* 0x000fe200018f0eff */
[----:B------:R-:W-:Y:S02]  /*3eb0*/  STL.64 [R1+0xf0], R42 ;  /* 0x0000f02a01007387 */ /* 0x000fe40000100a00 */
[----:B------:R-:W1:Y:S02]  /*3ec0*/  LDC R38, c[0x0][0x3c4] ;  /* 0x0000f100ff267b82 */ /* 0x000e640000000800 */
[----:B------:R0:W-:Y:S04]  /*3ed0*/  STL.64 [R1+0x90], R40 ;  /* 0x0000902801007387 */ /* 0x0001e80000100a00 */
[----:B------:R0:W2:Y:S02]  /*3ee0*/  @P2 LDG.E.U8 R33, desc[UR22][R40.64] ;  /* 0x0000001628212981 */ /* 0x0000a4000c1e1100 */
[----:B0-----:R-:W-:Y:S01]  /*3ef0*/  IMAD.SHL.U32 R35, R34, 0x4, RZ ;  /* 0x0000000422237824 */ /* 0x001fe200078e00ff */
[----:B------:R-:W0:Y:S01]  /*3f00*/  LDC R41, c[0x0][0x3c4] ;  /* 0x0000f100ff297b82 */ /* 0x000e220000000800 */
[----:B------:R-:W-:Y:S01]  /*3f10*/  PRMT R32, RZ, 0x7610, R32 ;  /* 0x00007610ff207816 */ /* 0x000fe20000000020 */
[----:B------:R-:W-:-:S02]  /*3f20*/  IMAD R37, R37, 0xc, RZ ;  /* 0x0000000c25257824 */ /* 0x000fc400078e02ff */
[-C--:B------:R-:W-:Y:S01]  /*3f30*/  IADD3 RZ, P3, PT, R35, R132.reuse, RZ ;  /* 0x0000008423ff7210 */ /* 0x080fe20007f7e0ff */
[----:B---3--:R-:W-:Y:S01]  /*3f40*/  IMAD R39, R39, 0x14, RZ ;  /* 0x0000001427277824 */ /* 0x008fe200078e02ff */
[----:B------:R-:W-:Y:S01]  /*3f50*/  USHF.L.U32 UR4, UR4, 0x2, URZ ;  /* 0x0000000204047899 */ /* 0x000fe200080006ff */
[----:B------:R3:W4:Y:S01]  /*3f60*/  @P2 LDG.E.U8 R32, desc[UR22][R42.64] ;  /* 0x000000162a202981 */ /* 0x000722000c1e1100 */
[----:B------:R-:W1:Y:S01]  /*3f70*/  LDC R40, c[0x0][0x3c4] ;  /* 0x0000f100ff287b82 */ /* 0x000e620000000800 */
[-C--:B------:R-:W-:Y:S02]  /*3f80*/  IADD3 R48, P4, PT, R37, R132.reuse, RZ ;  /* 0x0000008425307210 */ /* 0x080fe40007f9e0ff */
[-C--:B------:R-:W-:Y:S01]  /*3f90*/  LEA.HI.X.SX32 R69, R35, R133.reuse, 0x1, P3 ;  /* 0x0000008523457211 */ /* 0x080fe200018f0eff */
[----:B------:R-:W-:Y:S01]  /*3fa0*/  VIADD R68, R132, UR4 ;  /* 0x0000000484447c36 */ /* 0x000fe20008000000 */
[----:B------:R-:W-:Y:S02]  /*3fb0*/  LEA.HI.X.SX32 R49, R37, R133, 0x1, P4 ;  /* 0x0000008525317211 */ /* 0x000fe400020f0eff */
[----:B---3--:R-:W-:-:S02]  /*3fc0*/  IADD3 R42, P3, PT, R39, R132, RZ ;  /* 0x00000084272a7210 */ /* 0x008fc40007f7e0ff */
[----:B------:R-:W-:Y:S02]  /*3fd0*/  PRMT R36, RZ, 0x7610, R36 ;  /* 0x00007610ff247816 */ /* 0x000fe40000000024 */
[----:B------:R-:W-:Y:S02]  /*3fe0*/  PRMT R34, RZ, 0x7610, R34 ;  /* 0x00007610ff227816 */ /* 0x000fe40000000022 */
[----:B------:R-:W-:Y:S01]  /*3ff0*/  LEA.HI.X.SX32 R43, R39, R133, 0x1, P3 ;  /* 0x00000085272b7211 */ /* 0x000fe200018f0eff */
[----:B0-----:R-:W-:Y:S01]  /*4000*/  IMAD R41, R41, 0x24, RZ ;  /* 0x0000002429297824 */ /* 0x001fe200078e02ff */
[----:B------:R-:W-:Y:S01]  /*4010*/  PRMT R35, RZ, 0x7610, R35 ;  /* 0x00007610ff237816 */ /* 0x000fe20000000023 */
[----:B------:R-:W-:Y:S01]  /*4020*/  STL.64 [R1+0x230], R68 ;  /* 0x0002304401007387 */ /* 0x000fe20000100a00 */
[----:B-1----:R-:W-:-:S03]  /*4030*/  IMAD R39, R38, 0x1c, RZ ;  /* 0x0000001c26277824 */ /* 0x002fc600078e02ff */
[----:B------:R-:W-:Y:S04]  /*4040*/  STL.64 [R1+0x1f0], R48 ;  /* 0x0001f03001007387 */ /* 0x000fe80000100a00 */
[----:B------:R0:W-:Y:S04]  /*4050*/  STL.64 [R1+0x1b0], R42 ;  /* 0x0001b02a01007387 */ /* 0x0001e80000100a00 */
[----:B------:R0:W3:Y:S04]  /*4060*/  @P2 LDG.E.U8 R36, desc[UR22][R42.64] ;  /* 0x000000162a242981 */ /* 0x0000e8000c1e1100 */
[----:B------:R1:W3:Y:S04]  /*4070*/  @P2 LDG.E.U8 R34, desc[UR22][R68.64] ;  /* 0x0000001644222981 */ /* 0x0002e8000c1e1100 */
[----:B------:R1:W3:Y:S01]  /*4080*/  @P2 LDG.E.U8 R35, desc[UR22][R48.64] ;  /* 0x0000001630232981 */ /* 0x0002e2000c1e1100 */
[----:B0-----:R-:W0:Y:S01]  /*4090*/  LDC R42, c[0x0][0x3c4] ;  /* 0x0000f100ff2a7b82 */ /* 0x001e220000000800 */
[----:B-1----:R-:W-:-:S07]  /*40a0*/  IADD3 R68, P4, PT, R41, R132, RZ ;  /* 0x0000008429447210 */ /* 0x002fce0007f9e0ff */
[----:B------:R-:W1:Y:S01]  /*40b0*/  LDC R43, c[0x0][0x3c4] ;  /* 0x0000f100ff2b7b82 */ /* 0x000e620000000800 */
[-C--:B------:R-:W-:Y:S02]  /*40c0*/  IADD3 R48, P3, PT, R39, R132.reuse, RZ ;  /* 0x0000008427307210 */ /* 0x080fe40007f7e0ff */
[----:B------:R-:W-:Y:S02]  /*40d0*/  PRMT R37, RZ, 0x7610, R37 ;  /* 0x00007610ff257816 */ /* 0x000fe40000000025 */
[-C--:B------:R-:W-:Y:S01]  /*40e0*/  LEA.HI.X.SX32 R69, R41, R133.reuse, 0x1, P4 ;  /* 0x0000008529457211 */ /* 0x080fe200020f0eff */
[----:B------:R-:W-:Y:S01]  /*40f0*/  IMAD R41, R44, 0x34, RZ ;  /* 0x000000342c297824 */ /* 0x000fe200078e02ff */
[----:B------:R-:W-:Y:S01]  /*4100*/  LEA.HI.X.SX32 R49, R39, R133, 0x1, P3 ;  /* 0x0000008527317211 */ /* 0x000fe200018f0eff */
[----:B------:R-:W-:Y:S01]  /*4110*/  IMAD R39, R40, 0x2c, RZ ;  /* 0x0000002c28277824 */ /* 0x000fe200078e02ff */
[----:B------:R-:W1:Y:S02]  /*4120*/  LDC R44, c[0x0][0x3c4] ;  /* 0x0000f100ff2c7b82 */ /* 0x000e640000000800 */
[----:B------:R-:W-:Y:S01]  /*4130*/  IADD3 R140, P4, PT, R41, R132, RZ ;  /* 0x00000084298c7210 */ /* 0x000fe20007f9e0ff */
[----:B------:R0:W-:Y:S04]  /*4140*/  STL.64 [R1+0x168], R48 ;  /* 0x0001683001007387 */ /* 0x0001e80000100a00 */
[----:B------:R0:W3:Y:S01]  /*4150*/  @P2 LDG.E.U8 R37, desc[UR22][R48.64] ;  /* 0x0000001630252981 */ /* 0x0000e2000c1e1100 */
[----:B------:R-:W-:-:S02]  /*4160*/  PRMT R40, RZ, 0x7610, R40 ;  /* 0x00007610ff287816 */ /* 0x000fc40000000028 */
[----:B------:R-:W-:Y:S02]  /*4170*/  LEA.HI.X.SX32 R141, R41, R133, 0x1, P4 ;  /* 0x00000085298d7211 */ /* 0x000fe400020f0eff */
[-C--:B------:R-:W-:Y:S02]  /*4180*/  IADD3 R72, P4, PT, R45, R132.reuse, RZ ;  /* 0x000000842d487210 */ /* 0x080fe40007f9e0ff */
[----:B0-----:R-:W-:-:S04]  /*4190*/  IADD3 R48, P3, PT, R39, R132, RZ ;  /* 0x0000008427307210 */ /* 0x001fc80007f7e0ff */
[-C--:B------:R-:W-:Y:S01]  /*41a0*/  LEA.HI.X.SX32 R49, R39, R133.reuse, 0x1, P3 ;  /* 0x0000008527317211 */ /* 0x080fe200018f0eff */
[----:B------:R-:W-:Y:S01]  /*41b0*/  STL.64 [R1+0x128], R68 ;  /* 0x0001284401007387 */ /* 0x000fe20000100a00 */
[----:B------:R-:W-:Y:S02]  /*41c0*/  LEA.HI.X.SX32 R73, R45, R133, 0x1, P4 ;  /* 0x000000852d497211 */ /* 0x000fe400020f0eff */
[----:B------:R-:W0:Y:S01]  /*41d0*/  LDC R45, c[0x0][0x3c4] ;  /* 0x0000f100ff2d7b82 */ /* 0x000e220000000800 */
[----:B------:R1:W-:Y:S01]  /*41e0*/  STL.64 [R1+0xe8], R48 ;  /* 0x0000e83001007387 */ /* 0x0003e20000100a00 */
[----:B------:R-:W-:-:S03]  /*41f0*/  PRMT R38, RZ, 0x7610, R38 ;  /* 0x00007610ff267816 */ /* 0x000fc60000000026 */
[----:B------:R1:W3:Y:S01]  /*4200*/  @P2 LDG.E.U8 R40, desc[UR22][R48.64] ;  /* 0x0000001630282981 */ /* 0x0002e2000c1e1100 */
[----:B------:R-:W-:Y:S02]  /*4210*/  IMAD R41, R42, 0x5, RZ ;  /* 0x000000052a297824 */ /* 0x000fe400078e02ff */
[----:B-1----:R-:W-:Y:S01]  /*4220*/  IMAD R43, R43, 0xd, RZ ;  /* 0x0000000d2b2b7824 */ /* 0x002fe200078e02ff */
[----:B------:R1:W3:Y:S04]  /*4230*/  @P2 LDG.E.U8 R38, desc[UR22][R68.64] ;  /* 0x0000001644262981 */ /* 0x0002e8000c1e1100 */
[----:B------:R-:W3:Y:S01]  /*4240*/  @P2 LDG.E.U8 R65, desc[UR22][R72.64] ;  /* 0x0000001648412981 */ /* 0x000ee2000c1e1100 */
[----:B------:R-:W0:Y:S01]  /*4250*/  LDC R48, c[0x0][0x3c4] ;  /* 0x0000f100ff307b82 */ /* 0x000e220000000800 */
[----:B------:R-:W-:-:S02]  /*4260*/  IADD3 R70, P3, PT, R41, R132, RZ ;  /* 0x0000008429467210 */ /* 0x000fc40007f7e0ff */
[-C--:B-1----:R-:W-:Y:S02]  /*4270*/  IADD3 R68, P4, PT, R43, R132.reuse, RZ ;  /* 0x000000842b447210 */ /* 0x082fe40007f9e0ff */
[----:B------:R-:W-:Y:S02]  /*4280*/  PRMT R42, RZ, 0x7610, R42 ;  /* 0x00007610ff2a7816 */ /* 0x000fe4000000002a */
[-C--:B------:R-:W-:Y:S01]  /*4290*/  LEA.HI.X.SX32 R71, R41, R133.reuse, 0x1, P3 ;  /* 0x0000008529477211 */ /* 0x080fe200018f0eff */
[----:B------:R-:W-:Y:S01]  /*42a0*/  IMAD R41, R44, 0x15, RZ ;  /* 0x000000152c297824 */ /* 0x000fe200078e02ff */
[----:B------:R-:W-:Y:S01]  /*42b0*/  LEA.HI.X.SX32 R69, R43, R133, 0x1, P4 ;  /* 0x000000852b457211 */ /* 0x000fe200020f0eff */
[----:B------:R-:W-:Y:S01]  /*42c0*/  IMAD R43, R46, 0x1d, RZ ;  /* 0x0000001d2e2b7824 */ /* 0x000fe200078e02ff */
[----:B------:R-:W1:Y:S01]  /*42d0*/  LDC R44, c[0x0][0x3c4] ;  /* 0x0000f100ff2c7b82 */ /* 0x000e620000000800 */
[----:B------:R-:W-:Y:S04]  /*42e0*/  STL.64 [R1+0x88], R72 ;  /* 0x0000884801007387 */ /* 0x000fe80000100a00 */
[----:B------:R0:W-:Y:S03]  /*42f0*/  STL.64 [R1+0x228], R70 ;  /* 0x0002284601007387 */ /* 0x0001e60000100a00 */
[----:B------:R-:W1:Y:S01]  /*4300*/  LDC R46, c[0x0][0x3c4] ;  /* 0x0000f100ff2e7b82 */ /* 0x000e620000000800 */
[----:B------:R0:W3:Y:S04]  /*4310*/  @P2 LDG.E.U8 R42, desc[UR22][R70.64] ;  /* 0x00000016462a2981 */ /* 0x0000e8000c1e1100 */
[----:B------:R0:W-:Y:S03]  /*4320*/  STL.64 [R1+0x1e8], R68 ;  /* 0x0001e84401007387 */ /* 0x0001e60000100a00 */
[----:B------:R-:W1:Y:S01]  /*4330*/  LDC R49, c[0x0][0x3c4] ;  /* 0x0000f100ff317b82 */ /* 0x000e620000000800 */
[----:B------:R0:W3:Y:S02]  /*4340*/  @P2 LDG.E.U8 R47, desc[UR22][R68.64] ;  /* 0x00000016442f2981 */ /* 0x0000e4000c1e1100 */
[----:B0-----:R-:W-:-:S04]  /*4350*/  IADD3 R70, P3, PT, R41, R132, RZ ;  /* 0x0000008429467210 */ /* 0x001fc80007f7e0ff */
[-C--:B------:R-:W-:Y:S02]  /*4360*/  LEA.HI.X.SX32 R71, R41, R133.reuse, 0x1, P3 ;  /* 0x0000008529477211 */ /* 0x080fe400018f0eff */
[CC--:B------:R-:W-:Y:S01]  /*4370*/  IADD3 R68, P4, PT, R43.reuse, R132.reuse, RZ ;  /* 0x000000842b447210 */ /* 0x0c0fe20007f9e0ff */
[----:B------:R-:W-:Y:S02]  /*4380*/  IMAD R41, R48, 0x25, RZ ;  /* 0x0000002530297824 */ /* 0x000fe400078e02ff */
[----:B------:R0:W3:Y:S01]  /*4390*/  @P2 LDG.E.U8 R50, desc[UR22][R70.64] ;  /* 0x0000001646322981 */ /* 0x0000e2000c1e1100 */
[----:B------:R-:W-:Y:S01]  /*43a0*/  LEA.HI.X.SX32 R69, R43, R133, 0x1, P4 ;  /* 0x000000852b457211 */ /* 0x000fe200020f0eff */
[----:B------:R-:W-:Y:S02]  /*43b0*/  IMAD R43, R45, 0x2d, RZ ;  /* 0x0000002d2d2b7824 */ /* 0x000fe400078e02ff */
[----:B------:R0:W-:Y:S04]  /*43c0*/  STL.64 [R1+0x1a8], R70 ;  /* 0x0001a84601007387 */ /* 0x0001e80000100a00 */
[----:B------:R0:W-:Y:S04]  /*43d0*/  STL.64 [R1+0x160], R68 ;  /* 0x0001604401007387 */ /* 0x0001e80000100a00 */
[----:B------:R0:W3:Y:S02]  /*43e0*/  @P2 LDG.E.U8 R53, desc[UR22][R68.64] ;  /* 0x0000001644352981 */ /* 0x0000e4000c1e1100 */
[----:B0-----:R-:W-:Y:S01]  /*43f0*/  IADD3 R70, P3, PT, R41, R132, RZ ;  /* 0x0000008429467210 */ /* 0x001fe20007f7e0ff */
[----:B------:R-:W-:-:S02]  /*4400*/  IMAD R45, R52, 0x3d, RZ ;  /* 0x0000003d342d7824 */ /* 0x000fc400078e02ff */
[----:B------:R-:W0:Y:S01]  /*4410*/  LDC R52, c[0x0][0x3c4] ;  /* 0x0000f100ff347b82 */ /* 0x000e220000000800 */
[-C--:B------:R-:W-:Y:S02]  /*4420*/  IADD3 R68, P4, PT, R43, R132.reuse, RZ ;  /* 0x000000842b447210 */ /* 0x080fe40007f9e0ff */
[-C--:B------:R-:W-:Y:S02]  /*4430*/  LEA.HI.X.SX32 R71, R41, R133.reuse, 0x1, P3 ;  /* 0x0000008529477211 */ /* 0x080fe400018f0eff */
[-C--:B------:R-:W-:Y:S01]  /*4440*/  LEA.HI.X.SX32 R69, R43, R133.reuse, 0x1, P4 ;  /* 0x000000852b457211 */ /* 0x080fe200020f0eff */
[----:B------:R-:W-:Y:S02]  /*4450*/  IMAD R43, R51, 0x35, RZ ;  /* 0x00000035332b7824 */ /* 0x000fe400078e02ff */
[----:B------:R1:W-:Y:S02]  /*4460*/  STL.64 [R1+0x120], R70 ;  /* 0x0001204601007387 */ /* 0x0003e40000100a00 */
[----:B-1----:R-:W-:Y:S01]  /*4470*/  IMAD R41, R44, 0x6, RZ ;  /* 0x000000062c297824 */ /* 0x002fe200078e02ff */
[CC--:B------:R-:W-:Y:S01]  /*4480*/  IADD3 R138, P3, PT, R43.reuse, R132.reuse, RZ ;  /* 0x000000842b8a7210 */ /* 0x0c0fe20007f7e0ff */
[----:B------:R1:W3:Y:S03]  /*4490*/  @P2 LDG.E.U8 R57, desc[UR22][R70.64] ;  /* 0x0000001646392981 */ /* 0x0002e6000c1e1100 */
[----:B------:R-:W-:Y:S01]  /*44a0*/  LEA.HI.X.SX32 R139, R43, R133, 0x1, P3 ;  /* 0x000000852b8b7211 */ /* 0x000fe200018f0eff */
[----:B------:R1:W-:Y:S04]  /*44b0*/  STL.64 [R1+0xe0], R68 ;  /* 0x0000e04401007387 */ /* 0x0003e80000100a00 */
[----:B------:R1:W3:Y:S02]  /*44c0*/  @P2 LDG.E.U8 R60, desc[UR22][R68.64] ;  /* 0x00000016443c2981 */ /* 0x0002e4000c1e1100 */
[----:B-1----:R-:W-:-:S04]  /*44d0*/  IADD3 R70, P4, PT, R45, R132, RZ ;  /* 0x000000842d467210 */ /* 0x002fc80007f9e0ff */
[-C--:B------:R-:W-:Y:S02]  /*44e0*/  LEA.HI.X.SX32 R71, R45, R133.reuse, 0x1, P4 ;  /* 0x000000852d477211 */ /* 0x080fe400020f0eff */
[----:B------:R-:W1:Y:S01]  /*44f0*/  LDC R45, c[0x0][0x3c4] ;  /* 0x0000f100ff2d7b82 */ /* 0x000e620000000800 */
[C---:B------:R-:W-:Y:S02]  /*4500*/  IADD3 R68, P3, PT, R41.reuse, R132, RZ ;  /* 0x0000008429447210 */ /* 0x040fe40007f7e0ff */
[----:B------:R0:W3:Y:S02]  /*4510*/  @P2 LDG.E.U8 R66, desc[UR22][R70.64] ;  /* 0x0000001646422981 */ /* 0x0000e4000c1e1100 */
[----:B------:R-:W-:Y:S01]  /*4520*/  LEA.HI.X.SX32 R69, R41, R133, 0x1, P3 ;  /* 0x0000008529457211 */ /* 0x000fe200018f0eff */
[----:B------:R-:W-:Y:S01]  /*4530*/  IMAD R41, R46, 0xe, RZ ;  /* 0x0000000e2e297824 */ /* 0x000fe200078e02ff */
[----:B------:R-:W-:Y:S01]  /*4540*/  PRMT R44, RZ, 0x7610, R44 ;  /* 0x00007610ff2c7816 */ /* 0x000fe2000000002c */
[----:B------:R0:W-:Y:S01]  /*4550*/  STL.64 [R1+0x80], R70 ;  /* 0x0000804601007387 */ /* 0x0001e20000100a00 */
[----:B------:R-:W-:Y:S01]  /*4560*/  IMAD R43, R49, 0x16, RZ ;  /* 0x00000016312b7824 */ /* 0x000fe200078e02ff */
[----:B------:R-:W-:Y:S01]  /*4570*/  PRMT R48, RZ, 0x7610, R48 ;  /* 0x00007610ff307816 */ /* 0x000fe20000000030 */
[----:B------:R-:W2:Y:S01]  /*4580*/  LDC R46, c[0x0][0x3c4] ;  /* 0x0000f100ff2e7b82 */ /* 0x000ea20000000800 */
[----:B------:R0:W-:Y:S04]  /*4590*/  STL.64 [R1+0x220], R68 ;  /* 0x0002204401007387 */ /* 0x0001e80000100a00 */
[----:B------:R0:W3:Y:S01]  /*45a0*/  @P2 LDG.E.U8 R44, desc[UR22][R68.64] ;  /* 0x00000016442c2981 */ /* 0x0000e2000c1e1100 */
[----:B------:R-:W-:-:S02]  /*45b0*/  PRMT R51, RZ, 0x7610, R51 ;  /* 0x00007610ff337816 */ /* 0x000fc40000000033 */
[----:B------:R-:W4:Y:S01]  /*45c0*/  LDC R49, c[0x0][0x3c4] ;  /* 0x0000f100ff317b82 */ /* 0x000f220000000800 */
[----:B0-----:R-:W-:-:S04]  /*45d0*/  IADD3 R70, P3, PT, R41, R132, RZ ;  /* 0x0000008429467210 */ /* 0x001fc80007f7e0ff */
[-C--:B------:R-:W-:Y:S01]  /*45e0*/  LEA.HI.X.SX32 R71, R41, R133.reuse, 0x1, P3 ;  /* 0x0000008529477211 */ /* 0x080fe200018f0eff */
[----:B------:R-:W-:Y:S01]  /*45f0*/  IMAD R41, R52, 0x1e, RZ ;  /* 0x0000001e34297824 */ /* 0x000fe200078e02ff */
[C---:B------:R-:W-:Y:S01]  /*4600*/  IADD3 R68, P4, PT, R43.reuse, R132, RZ ;  /* 0x000000842b447210 */ /* 0x040fe20007f9e0ff */
[----:B------:R-:W0:Y:S02]  /*4610*/  LDC R52, c[0x0][0x3c4] ;  /* 0x0000f100ff347b82 */ /* 0x000e240000000800 */
[----:B------:R1:W-:Y:S01]  /*4620*/  STL.64 [R1+0x1e0], R70 ;  /* 0x0001e04601007387 */ /* 0x0003e20000100a00 */
[----:B------:R-:W-:Y:S01]  /*4630*/  LEA.HI.X.SX32 R69, R43, R133, 0x1, P4 ;  /* 0x000000852b457211 */ /* 0x000fe200020f0eff */
[----:B------:R-:W-:Y:S02]  /*4640*/  IMAD R43, R55, 0x26, RZ ;  /* 0x00000026372b7824 */ /* 0x000fe400078e02ff */
[----:B------:R1:W3:Y:S01]  /*4650*/  @P2 LDG.E.U8 R48, desc[UR22][R70.64] ;  /* 0x0000001646302981 */ /* 0x0002e2000c1e1100 */
[----:B------:R-:W-:-:S03]  /*4660*/  PRMT R55, RZ, 0x7610, R55 ;  /* 0x00007610ff377816 */ /* 0x000fc60000000037 */
[----:B------:R1:W-:Y:S04]  /*4670*/  STL.64 [R1+0x198], R68 ;  /* 0x0001984401007387 */ /* 0x0003e80000100a00 */
[----:B------:R1:W3:Y:S02]  /*4680*/  @P2 LDG.E.U8 R51, desc[UR22][R68.64] ;  /* 0x0000001644332981 */ /* 0x0002e4000c1e1100 */
[----:B-1----:R-:W-:-:S04]  /*4690*/  IADD3 R70, P3, PT, R41, R132, RZ ;  /* 0x0000008429467210 */ /* 0x002fc80007f7e0ff */
[----:B------:R-:W-:Y:S01]  /*46a0*/  LEA.HI.X.SX32 R71, R41, R133, 0x1, P3 ;  /* 0x0000008529477211 */ /* 0x000fe200018f0eff */
[----:B------:R-:W-:Y:S01]  /*46b0*/  IMAD R41, R45, 0x2e, RZ ;  /* 0x0000002e2d297824 */ /* 0x000fe200078e02ff */
[----:B------:R-:W-:-:S03]  /*46c0*/  IADD3 R68, P4, PT, R43, R132, RZ ;  /* 0x000000842b447210 */ /* 0x000fc60007f9e0ff */
[----:B------:R1:W-:Y:S01]  /*46d0*/  STL.64 [R1+0x158], R70 ;  /* 0x0001584601007387 */ /* 0x0003e20000100a00 */
[----:B------:R-:W-:Y:S01]  /*46e0*/  IMAD R45, R59, 0x3e, RZ ;  /* 0x0000003e3b2d7824 */ /* 0x000fe200078e02ff */
[-C--:B------:R-:W-:Y:S02]  /*46f0*/  LEA.HI.X.SX32 R69, R43, R133.reuse, 0x1, P4 ;  /* 0x000000852b457211 */ /* 0x080fe400020f0eff */
[----:B------:R1:W3:Y:S01]  /*4700*/  @P2 LDG.E.U8 R55, desc[UR22][R70.64] ;  /* 0x0000001646372981 */ /* 0x0002e2000c1e1100 */
[----:B--2---:R-:W-:Y:S01]  /*4710*/  IMAD R43, R56, 0x36, RZ ;  /* 0x00000036382b7824 */ /* 0x004fe200078e02ff */
[----:B------:R-:W2:Y:S02]  /*4720*/  LDC R59, c[0x0][0x3c4] ;  /* 0x0000f100ff3b7b82 */ /* 0x000ea40000000800 */
[----:B------:R0:W-:Y:S04]  /*4730*/  STL.64 [R1+0x118], R68 ;  /* 0x0001184401007387 */ /* 0x0001e80000100a00 */
[----:B------:R0:W3:Y:S01]  /*4740*/  @P2 LDG.E.U8 R58, desc[UR22][R68.64] ;  /* 0x00000016443a2981 */ /* 0x0000e2000c1e1100 */
[C---:B-1----:R-:W-:Y:S01]  /*4750*/  IADD3 R70, P3, PT, R41.reuse, R132, RZ ;  /* 0x0000008429467210 */ /* 0x042fe20007f7e0ff */
[----:B------:R-:W1:Y:S03]  /*4760*/  LDC R56, c[0x0][0x3c4] ;  /* 0x0000f100ff387b82 */ /* 0x000e660000000800 */
[----:B------:R-:W-:-:S02]  /*4770*/  LEA.HI.X.SX32 R71, R41, R133, 0x1, P3 ;  /* 0x0000008529477211 */ /* 0x000fc400018f0eff */
[-C--:B0-----:R-:W-:Y:S01]  /*4780*/  IADD3 R68, P3, PT, R45, R132.reuse, RZ ;  /* 0x000000842d447210 */ /* 0x081fe20007f7e0ff */
[----:B------:R-:W-:Y:S01]  /*4790*/  IMAD R41, R46, 0x7, RZ ;  /* 0x000000072e297824 */ /* 0x000fe200078e02ff */
[----:B------:R-:W-:Y:S01]  /*47a0*/  IADD3 R136, P4, PT, R43, R132, RZ ;  /* 0x000000842b887210 */ /* 0x000fe20007f9e0ff */
[----:B------:R0:W3:Y:S01]  /*47b0*/  @P2 LDG.E.U8 R61, desc[UR22][R70.64] ;  /* 0x00000016463d2981 */ /* 0x0000e2000c1e1100 */
[-C--:B------:R-:W-:Y:S02]  /*47c0*/  LEA.HI.X.SX32 R69, R45, R133.reuse, 0x1, P3 ;  /* 0x000000852d457211 */ /* 0x080fe400018f0eff */
[----:B------:R-:W2:Y:S01]  /*47d0*/  LDC R45, c[0x0][0x3c4] ;  /* 0x0000f100ff2d7b82 */ /* 0x000ea20000000800 */
[----:B------:R0:W-:Y:S01]  /*47e0*/  STL.64 [R1+0xd8], R70 ;  /* 0x0000d84601007387 */ /* 0x0001e20000100a00 */
[----:B------:R-:W-:Y:S01]  /*47f0*/  LEA.HI.X.SX32 R137, R43, R133, 0x1, P4 ;  /* 0x000000852b897211 */ /* 0x000fe200020f0eff */
[----:B----4-:R-:W-:Y:S02]  /*4800*/  IMAD R43, R49, 0xf, RZ ;  /* 0x0000000f312b7824 */ /* 0x010fe400078e02ff */
[----:B------:R4:W-:Y:S01]  /*4810*/  STL.64 [R1+0x78], R68 ;  /* 0x0000784401007387 */ /* 0x0009e20000100a00 */
[----:B------:R-:W-:-:S03]  /*4820*/  PRMT R46, RZ, 0x7610, R46 ;  /* 0x00007610ff2e7816 */ /* 0x000fc6000000002e */
[----:B------:R4:W3:Y:S01]  /*4830*/  @P2 LDG.E.U8 R67, desc[UR22][R68.64] ;  /* 0x0000001644432981 */ /* 0x0008e2000c1e1100 */
[CC--:B0-----:R-:W-:Y:S01]  /*4840*/  IADD3 R70, P3, PT, R41.reuse, R132.reuse, RZ ;  /* 0x0000008429467210 */ /* 0x0c1fe20007f7e0ff */
[----:B----4-:R-:W0:Y:S03]  /*4850*/  LDC R68, c[0x0][0x3c4] ;  /* 0x0000f100ff447b82 */ /* 0x010e260000000800 */
[----:B------:R-:W-:Y:S01]  /*4860*/  LEA.HI.X.SX32 R71, R41, R133, 0x1, P3 ;  /* 0x0000008529477211 */ /* 0x000fe200018f0eff */
[----:B------:R-:W-:Y:S01]  /*4870*/  IMAD R41, R52, 0x17, RZ ;  /* 0x0000001734297824 */ /* 0x000fe200078e02ff */
[----:B------:R-:W-:-:S03]  /*4880*/  IADD3 R72, P4, PT, R43, R132, RZ ;  /* 0x000000842b487210 */ /* 0x000fc60007f9e0ff */
[----:B------:R-:W4:Y:S01]  /*4890*/  LDC R69, c[0x0][0x3c4] ;  /* 0x0000f100ff457b82 */ /* 0x000f220000000800 */
[----:B------:R1:W-:Y:S01]  /*48a0*/  STL.64 [R1+0x218], R70 ;  /* 0x0002184601007387 */ /* 0x0003e20000100a00 */
[----:B------:R-:W-:-:S03]  /*48b0*/  PRMT R49, RZ, 0x7610, R49 ;  /* 0x00007610ff317816 */ /* 0x000fc60000000031 */
[----:B------:R1:W3:Y:S01]  /*48c0*/  @P2 LDG.E.U8 R46, desc[UR22][R70.64] ;  /* 0x00000016462e2981 */ /* 0x0002e2000c1e1100 */
[-C--:B------:R-:W-:Y:S01]  /*48d0*/  LEA.HI.X.SX32 R73, R43, R133.reuse, 0x1, P4 ;  /* 0x000000852b497211 */ /* 0x080fe200020f0eff */
[----:B-1----:R-:W-:Y:S01]  /*48e0*/  IMAD R43, R56, 0x1f, RZ ;  /* 0x0000001f382b7824 */ /* 0x002fe200078e02ff */
[----:B------:R-:W-:Y:S02]  /*48f0*/  PRMT R52, RZ, 0x7610, R52 ;  /* 0x00007610ff347816 */ /* 0x000fe40000000034 */
[C---:B------:R-:W-:Y:S01]  /*4900*/  IADD3 R70, P3, PT, R41.reuse, R132, RZ ;  /* 0x0000008429467210 */ /* 0x040fe20007f7e0ff */
[----:B------:R1:W-:Y:S03]  /*4910*/  STL.64 [R1+0x1d8], R72 ;  /* 0x0001d84801007387 */ /* 0x0003e60000100a00 */
[----:B------:R-:W-:Y:S01]  /*4920*/  LEA.HI.X.SX32 R71, R41, R133, 0x1, P3 ;  /* 0x0000008529477211 */ /* 0x000fe200018f0eff */
[----:B--2---:R-:W-:Y:S01]  /*4930*/  IMAD R41, R45, 0x27, RZ ;  /* 0x000000272d297824 */ /* 0x004fe200078e02ff */
[----:B------:R1:W2:Y:S01]  /*4940*/  @P2 LDG.E.U8 R49, desc[UR22][R72.64] ;  /* 0x0000001648312981 */ /* 0x0002a2000c1e1100 */
[----:B------:R-:W-:-:S03]  /*4950*/  PRMT R56, RZ, 0x7610, R56 ;  /* 0x00007610ff387816 */ /* 0x000fc60000000038 */
[----:B------:R0:W-:Y:S04]  /*4960*/  STL.64 [R1+0x190], R70 ;  /* 0x0001904601007387 */ /* 0x0001e80000100a00 */
[----:B------:R0:W2:Y:S01]  /*4970*/  @P2 LDG.E.U8 R52, desc[UR22][R70.64] ;  /* 0x0000001646342981 */ /* 0x0000a2000c1e1100 */
[----:B-1----:R-:W-:-:S04]  /*4980*/  IADD3 R72, P4, PT, R43, R132, RZ ;  /* 0x000000842b487210 */ /* 0x002fc80007f9e0ff */
[----:B------:R-:W-:Y:S01]  /*4990*/  LEA.HI.X.SX32 R73, R43, R133, 0x1, P4 ;  /* 0x000000852b497211 */ /* 0x000fe200020f0eff */
[----:B------:R-:W-:Y:S01]  /*49a0*/  IMAD R43, R59, 0x2f, RZ ;  /* 0x0000002f3b2b7824 */ /* 0x000fe200078e02ff */
[----:B0-----:R-:W-:-:S03]  /*49b0*/  IADD3 R70, P3, PT, R41, R132, RZ ;  /* 0x0000008429467210 */ /* 0x001fc60007f7e0ff */
[----:B------:R0:W2:Y:S01]  /*49c0*/  @P2 LDG.E.U8 R56, desc[UR22][R72.64] ;  /* 0x0000001648382981 */ /* 0x0000a2000c1e1100 */
[----:B------:R-:W-:Y:S02]  /*49d0*/  PRMT R59, RZ, 0x7610, R59 ;  /* 0x00007610ff3b7816 */ /* 0x000fe4000000003b */
[----:B------:R-:W-:Y:S01]  /*49e0*/  LEA.HI.X.SX32 R71, R41, R133, 0x1, P3 ;  /* 0x0000008529477211 */ /* 0x000fe200018f0eff */
[----:B------:R-:W-:Y:S01]  /*49f0*/  IMAD R41, R68, 0x37, RZ ;  /* 0x0000003744297824 */ /* 0x000fe200078e02ff */
[----:B------:R0:W-:Y:S01]  /*4a00*/  STL.64 [R1+0x150], R72 ;  /* 0x0001504801007387 */ /* 0x0001e20000100a00 */
[----:B----4-:R-:W-:Y:S01]  /*4a10*/  IMAD R45, R69, 0x3f, RZ ;  /* 0x0000003f452d7824 */ /* 0x010fe200078e02ff */
[----:B------:R-:W-:Y:S02]  /*4a20*/  PRMT R31, RZ, 0x7610, R31 ;  /* 0x00007610ff1f7816 */ /* 0x000fe4000000001f */
[----:B------:R1:W-:Y:S01]  /*4a30*/  STL.64 [R1+0x110], R70 ;  /* 0x0001104601007387 */ /* 0x0003e20000100a00 */
[----:B------:R-:W-:-:S03]  /*4a40*/  PRMT R39, RZ, 0x7610, R39 ;  /* 0x00007610ff277816 */ /* 0x000fc60000000027 */
[----:B------:R1:W4:Y:S01]  /*4a50*/  @P2 LDG.E.U8 R59, desc[UR22][R70.64] ;  /* 0x00000016463b2981 */ /* 0x000322000c1e1100 */
[----:B0-----:R-:W-:-:S03]  /*4a60*/  IADD3 R72, P4, PT, R43, R132, RZ ;  /* 0x000000842b487210 */ /* 0x001fc60007f9e0ff */
[----:B------:R-:W2:Y:S01]  /*4a70*/  @P2 LDG.E.U8 R31, desc[UR22][R142.64] ;  /* 0x000000168e1f2981 */ /* 0x000ea2000c1e1100 */
[----:B------:R-:W-:Y:S02]  /*4a80*/  PRMT R63, RZ, 0x7610, R63 ;  /* 0x00007610ff3f7816 */ /* 0x000fe4000000003f */
[-C--:B------:R-:W-:Y:S01]  /*4a90*/  LEA.HI.X.SX32 R73, R43, R133.reuse, 0x1, P4 ;  /* 0x000000852b497211 */ /* 0x080fe200020f0eff */
[----:B------:R-:W3:Y:S01]  /*4aa0*/  @P2 LDG.E.U8 R39, desc[UR22][R140.64] ;  /* 0x000000168c272981 */ /* 0x000ee2000c1e1100 */
[-C--:B-1----:R-:W-:Y:S02]  /*4ab0*/  IADD3 R70, P3, PT, R41, R132.reuse, RZ ;  /* 0x0000008429467210 */ /* 0x082fe40007f7e0ff */
[----:B------:R-:W-:Y:S01]  /*4ac0*/  IADD3 R68, P4, PT, R45, R132, RZ ;  /* 0x000000842d447210 */ /* 0x000fe20007f9e0ff */
[----:B------:R-:W4:Y:S01]  /*4ad0*/  @P2 LDG.E.U8 R63, desc[UR22][R138.64] ;  /* 0x000000168a3f2981 */ /* 0x000f22000c1e1100 */
[----:B------:R-:W-:Y:S02]  /*4ae0*/  PRMT R64, RZ, 0x7610, R64 ;  /* 0x00007610ff407816 */ /* 0x000fe40000000040 */
[----:B------:R-:W-:-:S02]  /*4af0*/  LEA.HI.X.SX32 R71, R41, R133, 0x1, P3 ;  /* 0x0000008529477211 */ /* 0x000fc400018f0eff */
[----:B------:R-:W-:Y:S02]  /*4b00*/  PRMT R62, RZ, 0x7610, R62 ;  /* 0x00007610ff3e7816 */ /* 0x000fe4000000003e */
[----:B------:R-:W-:Y:S01]  /*4b10*/  PRMT R41, RZ, 0x7610, R41 ;  /* 0x00007610ff297816 */ /* 0x000fe20000000029 */
[----:B------:R-:W4:Y:S01]  /*4b20*/  @P2 LDG.E.U8 R64, desc[UR22][R136.64] ;  /* 0x0000001688402981 */ /* 0x000f22000c1e1100 */
[----:B------:R-:W-:Y:S02]  /*4b30*/  PRMT R43, RZ, 0x7610, R43 ;  /* 0x00007610ff2b7816 */ /* 0x000fe4000000002b */
[----:B------:R-:W-:Y:S01]  /*4b40*/  LEA.HI.X.SX32 R69, R45, R133, 0x1, P4 ;  /* 0x000000852d457211 */ /* 0x000fe200020f0eff */
[----:B------:R-:W4:Y:S04]  /*4b50*/  @P2 LDG.E.U8 R62, desc[UR22][R72.64] ;  /* 0x00000016483e2981 */ /* 0x000f28000c1e1100 */
[----:B------:R-:W4:Y:S04]  /*4b60*/  @P2 LDG.E.U8 R41, desc[UR22][R70.64] ;  /* 0x0000001646292981 */ /* 0x000f28000c1e1100 */
[----:B------:R0:W4:Y:S01]  /*4b70*/  @P2 LDG.E.U8 R43, desc[UR22][R68.64] ;  /* 0x00000016442b2981 */ /* 0x000122000c1e1100 */
[----:B------:R-:W-:-:S04]  /*4b80*/  @!UP0 UIADD3 UR4, UPT, UPT, -UR15, 0x100000, URZ ;  /* 0x001000000f048890 */ /* 0x000fc8000fffe1ff */
[----:B------:R-:W-:Y:S02]  /*4b90*/  @!UP0 USHF.L.U32 UR5, UR4, 0xb, URZ ;  /* 0x0000000b04058899 */ /* 0x000fe400080006ff */
[----:B------:R-:W-:Y:S01]  /*4ba0*/  @!UP0 USHF.L.U32 UR4, UR4, 0x1, URZ ;  /* 0x0000000104048899 */ /* 0x000fe200080006ff */
[----:B------:R-:W-:Y:S01]  /*4bb0*/  STL.64 [R1+0xd0], R72 ;  /* 0x0000d04801007387 */ /* 0x000fe20000100a00 */
[----:B------:R-:W-:-:S03]  /*4bc0*/  LOP3.LUT R45, R145, 0x80, RZ, 0xc0, !PT ;  /* 0x00000080912d7812 */ /* 0x000fc600078ec0ff */
[----:B------:R-:W-:Y:S04]  /*4bd0*/  STL.64 [R1+0xb0], R70 ;  /* 0x0000b04601007387 */ /* 0x000fe80000100a00 */
[----:B------:R0:W-:Y:S01]  /*4be0*/  STL.64 [R1+0x70], R68 ;  /* 0x0000704401007387 */ /* 0x0001e20000100a00 */
[----:B------:R-:W-:-:S05]  /*4bf0*/  VOTEU.ALL UP1, P1 ;  /* 0x0000000000ff7886 */ /* 0x000fca0000820000 */
[----:B------:R1:W2:Y:S01]  /*4c00*/  @!UP1 SYNCS.EXCH.64 URZ, [UR9+0x16008], UR4 ;  /* 0x0160080409ff95b2 */ /* 0x0002a20008000100 */
[----:B0-----:R-:W-:-:S05]  /*4c10*/  LOP3.LUT R68, R145, 0x7f, RZ, 0xc0, !PT ;  /* 0x0000007f91447812 */ /* 0x001fca00078ec0ff */
[----:B------:R-:W-:-:S05]  /*4c20*/  IMAD R45, R45, 0x40, R68 ;  /* 0x000000402d2d7824 */ /* 0x000fca00078e0244 */
[----:B------:R0:W-:Y:S01]  /*4c30*/  STS.U8 [R45+UR9+0x8000], R0 ;  /* 0x008000002d007988 */ /* 0x0001e20008000009 */
[----:B------:R-:W-:-:S03]  /*4c40*/  LOP3.LUT R69, R45, 0x10, RZ, 0x3c, !PT ;  /* 0x000000102d457812 */ /* 0x000fc600078e3cff */
[----:B------:R0:W-:Y:S01]  /*4c50*/  STS.U8 [R45+UR9+0x8400], R4 ;  /* 0x008400042d007988 */ /* 0x0001e20008000009 */
[----:B-1----:R-:W-:-:S04]  /*4c60*/  @!UP0 UIADD3 UR4, UPT, UPT, -UR15, 0x100000, URZ ;  /* 0x001000000f048890 */ /* 0x002fc8000fffe1ff */
[----:B------:R-:W-:Y:S02]  /*4c70*/  @!UP0 USHF.L.U32 UR5, UR4, 0xb, URZ ;  /* 0x0000000b04058899 */ /* 0x000fe400080006ff */
[----:B------:R-:W-:Y:S01]  /*4c80*/  @!UP0 USHF.L.U32 UR4, UR4, 0x1, URZ ;  /* 0x0000000104048899 */ /* 0x000fe200080006ff */
[C---:B0-----:R-:W-:Y:S01]  /*4c90*/  LOP3.LUT R0, R45.reuse, 0x20, RZ, 0x3c, !PT ;  /* 0x000000202d007812 */ /* 0x041fe200078e3cff */
[----:B------:R-:W-:Y:S01]  /*4ca0*/  STS.U8 [R45+UR9+0x8800], R5 ;  /* 0x008800052d007988 */ /* 0x000fe20008000009 */
[----:B------:R-:W-:-:S03]  /*4cb0*/  LOP3.LUT R4, R45, 0x30, RZ, 0x3c, !PT ;  /* 0x000000302d047812 */ /* 0x000fc600078e3cff */
[----:B------:R-:W-:Y:S01]  /*4cc0*/  STS.U8 [R45+UR9+0x8c00], R6 ;  /* 0x008c00062d007988 */ /* 0x000fe20008000009 */
[----:B------:R-:W-:-:S03]  /*4cd0*/  ISETP.EQ.U32.AND P3, PT, RZ, UR56, P2 ;  /* 0x00000038ff007c0c */ /* 0x000fc60009762070 */
        /* <DEDUP_REMOVED lines=13> */
[----:B------:R-:W-:-:S03]  /*4db0*/  UIADD3 UR13, UPT, UPT, UR10, 0x100, URZ ;  /* 0x000001000a0d7890 */ /* 0x000fc6000fffe0ff */
[----:B------:R-:W-:Y:S04]  /*4dc0*/  STS.U8 [R0+UR9+0x8500], R19 ;  /* 0x0085001300007988 */ /* 0x000fe80008000009 */
[----:B------:R-:W-:Y:S01]  /*4dd0*/  STS.U8 [R0+UR9+0x8900], R20 ;  /* 0x0089001400007988 */ /* 0x000fe20008000009 */
[----:B0-----:R-:W-:-:S03]  /*4de0*/  LOP3.LUT R2, R45, 0x40, RZ, 0x3c, !PT ;  /* 0x000000402d027812 */ /* 0x001fc600078e3cff */
[----:B------:R-:W-:Y:S04]  /*4df0*/  STS.U8 [R0+UR9+0x8d00], R23 ;  /* 0x008d001700007988 */ /* 0x000fe80008000009 */
[----:B------:R-:W-:Y:S04]  /*4e00*/  STS.U8 [R0+UR9+0x9100], R21 ;  /* 0x0091001500007988 */ /* 0x000fe80008000009 */
[----:B------:R-:W-:Y:S04]  /*4e10*/  STS.U8 [R0+UR9+0x9500], R22 ;  /* 0x0095001600007988 */ /* 0x000fe80008000009 */
[----:B------:R-:W-:Y:S04]  /*4e20*/  STS.U8 [R0+UR9+0x9900], R24 ;  /* 0x0099001800007988 */ /* 0x000fe80008000009 */
[----:B------:R0:W-:Y:S04]  /*4e30*/  STS.U8 [R0+UR9+0x9d00], R25 ;  /* 0x009d001900007988 */ /* 0x0001e80008000009 */
[----:B------:R-:W-:Y:S04]  /*4e40*/  STS.U8 [R4+UR9+0x8180], R26 ;  /* 0x0081801a04007988 */ /* 0x000fe80008000009 */
[----:B------:R-:W-:Y:S01]  /*4e50*/  STS.U8 [R4+UR9+0x8580], R27 ;  /* 0x0085801b04007988 */ /* 0x000fe20008000009 */
[----:B0-----:R-:W-:-:S03]  /*4e60*/  LOP3.LUT R0, R45, 0x50, RZ, 0x3c, !PT ;  /* 0x000000502d007812 */ /* 0x001fc600078e3cff */
[----:B------:R-:W-:Y:S04]  /*4e70*/  STS.U8 [R4+UR9+0x8980], R28 ;  /* 0x0089801c04007988 */ /* 0x000fe80008000009 */
[----:B------:R-:W-:Y:S04]  /*4e80*/  STS.U8 [R4+UR9+0x8d80], R30 ;  /* 0x008d801e04007988 */ /* 0x000fe80008000009 */
[----:B------:R-:W-:Y:S04]  /*4e90*/  STS.U8 [R4+UR9+0x9180], R29 ;  /* 0x0091801d04007988 */ /* 0x000fe80008000009 */
[----:B------:R-:W-:Y:S04]  /*4ea0*/  STS.U8 [R4+UR9+0x9580], R32 ;  /* 0x0095802004007988 */ /* 0x000fe80008000009 */
[----:B------:R-:W-:Y:S01]  /*4eb0*/  STS.U8 [R4+UR9+0x9d80], R33 ;  /* 0x009d802104007988 */ /* 0x000fe20008000009 */
[----:B------:R-:W-:Y:S01]  /*4ec0*/  VOTEU.ALL UP1, P1 ;  /* 0x0000000000ff7886 */ /* 0x000fe20000820000 */
[----:B------:R-:W-:-:S02]  /*4ed0*/  UIADD3 UR6, UPT, UPT, UR6, UR13, URZ ;  /* 0x0000000d06067290 */ /* 0x000fc4000fffe0ff */
[----:B------:R-:W-:Y:S02]  /*4ee0*/  UIADD3 UR15, UPT, UPT, UR9, 0xc000, URZ ;  /* 0x0000c000090f7890 */ /* 0x000fe4000fffe0ff */
[----:B------:R-:W-:Y:S01]  /*4ef0*/  ULEA UR14, UR14, UR6, 0x12 ;  /* 0x000000060e0e7291 */ /* 0x000fe2000f8e90ff */
[----:B--2---:R0:W-:Y:S04]  /*4f00*/  STS.U8 [R4+UR9+0x9980], R31 ;  /* 0x0099801f04007988 */ /* 0x0041e80008000009 */
[----:B---3--:R1:W-:Y:S01]  /*4f10*/  STS.U8 [R2+UR9+0x8200], R34 ;  /* 0x0082002202007988 */ /* 0x0083e20008000009 */
[C---:B0-----:R-:W-:Y:S02]  /*4f20*/  LOP3.LUT R4, R45.reuse, 0x60, RZ, 0x3c, !PT ;  /* 0x000000602d047812 */ /* 0x041fe400078e3cff */
[----:B------:R-:W-:Y:S01]  /*4f30*/  LOP3.LUT R45, R45, 0x70, RZ, 0x3c, !PT ;  /* 0x000000702d2d7812 */ /* 0x000fe200078e3cff */
[----:B------:R1:W-:Y:S04]  /*4f40*/  STS.U8 [R2+UR9+0x8600], R35 ;  /* 0x0086002302007988 */ /* 0x0003e80008000009 */
        /* <DEDUP_REMOVED lines=12> */
[----:B----4-:R1:W-:Y:S04]  /*5010*/  STS.U8 [R0+UR9+0x9a80], R63 ;  /* 0x009a803f00007988 */ /* 0x0103e80008000009 */
        /* <DEDUP_REMOVED lines=16> */
[----:B------:R1:W-:Y:S01]  /*5120*/  STS.U8 [R45+UR9+0x9f80], R43 ;  /* 0x009f802b2d007988 */ /* 0x0003e20008000009 */
[----:B------:R0:W-:Y:S06]  /*5130*/  MEMBAR.ALL.CTA ;  /* 0x0000000000007992 */ /* 0x0001ec0000008000 */
[----:B0-----:R-:W-:Y:S04]  /*5140*/  FENCE.VIEW.ASYNC.S ;  /* 0x00000000000073c6 */ /* 0x001fe80000000000 */
[----:B------:R-:W0:Y:S02]  /*5150*/  FENCE.VIEW.ASYNC.S ;  /* 0x00000000000073c6 */ /* 0x000e240000000000 */
[----:B0-----:R1:W0:Y:S02]  /*5160*/  @!UP1 SYNCS.EXCH.64 URZ, [UR9+0xc000], UR4 ;  /* 0x00c0000409ff95b2 */ /* 0x0012240008000100 */
[----:B0-----:R-:W-:Y:S06]  /*5170*/  BAR.SYNC.DEFER_BLOCKING 0x0 ;  /* 0x0000000000007b1d */ /* 0x001fec0000010000 */
[----:B-1----:R-:W-:Y:S05]  /*5180*/  @!P3 BRA `(.L_x_6) ;  /* 0x0000000000d8b947 */ /* 0x002fea0003800000 */
[----:B------:R-:W-:Y:S02]  /*5190*/  USHF.R.U32.HI UR16, URZ, 0x4, UR9 ;  /* 0x00000004ff107899 */ /* 0x000fe40008011609 */
[----:B------:R-:W-:Y:S02]  /*51a0*/  UIADD3 UR5, UPT, UPT, UR9, 0x8000, URZ ;  /* 0x0000800009057890 */ /* 0x000fe4000fffe0ff */
[----:B------:R-:W-:Y:S02]  /*51b0*/  USGXT.U32 UR16, UR16, 0xe ;  /* 0x0000000e1010789a */ /* 0x000fe40008000000 */
[----:B------:R-:W-:Y:S02]  /*51c0*/  USHF.R.U32.HI UR5, URZ, 0x4, UR5 ;  /* 0x00000004ff057899 */ /* 0x000fe40008011605 */
[----:B------:R-:W-:Y:S02]  /*51d0*/  UIADD3 UR32, UP1, UPT, UR16, 0x100, URZ ;  /* 0x0000010010207890 */ /* 0x000fe4000ff3e0ff */
[----:B------:R-:W-:Y:S01]  /*51e0*/  USGXT.U32 UR18, UR5, 0xe ;  /* 0x0000000e0512789a */ /* 0x000fe20008000000 */
[----:B------:R-:W-:Y:S01]  /*51f0*/  UMOV UR4, URZ ;  /* 0x000000ff00047c82 */ /* 0x000fe20008000000 */
[----:B------:R-:W-:Y:S01]  /*5200*/  UMOV UR6, URZ ;  /* 0x000000ff00067c82 */ /* 0x000fe20008000000 */
[----:B------:R-:W-:-:S02]  /*5210*/  UIADD3.X UR33, UPT, UPT, UR4, 0x40004040, URZ, UP1, !UPT ;  /* 0x4000404004217890 */ /* 0x000fc40008ffe4ff */
[----:B------:R-:W-:Y:S01]  /*5220*/  UIADD3 UR40, UP1, UPT, UR18, 0x2, URZ ;  /* 0x0000000212287890 */ /* 0x000fe2000ff3e0ff */
[----:B------:R-:W-:Y:S01]  /*5230*/  UMOV UR4, UR15 ;  /* 0x0000000f00047c82 */ /* 0x000fe20008000000 */
[----:B------:R-:W-:Y:S02]  /*5240*/  UMOV UR5, URZ ;  /* 0x000000ff00057c82 */ /* 0x000fe40008000000 */
[----:B------:R-:W-:Y:S01]  /*5250*/  UIADD3.X UR41, UPT, UPT, UR6, 0x40004040, URZ, UP1, !UPT ;  /* 0x4000404006297890 */ /* 0x000fe20008ffe4ff */
[----:B------:R-:W-:Y:S01]  /*5260*/  UMOV UR57, UR4 ;  /* 0x0000000400397c82 */ /* 0x000fe20008000000 */
[----:B------:R-:W-:Y:S02]  /*5270*/  UIADD3.64 UR4, UPT, UPT, UR32, 0x100, URZ ;  /* 0x0000010020047897 */ /* 0x000fe4000fffe0ff */
[----:B------:R-:W-:Y:S02]  /*5280*/  UIADD3.64 UR52, UPT, UPT, UR40, 0x2, URZ ;  /* 0x0000000228347897 */ /* 0x000fe4000fffe0ff */
[----:B------:R-:W-:-:S02]  /*5290*/  UIADD3.64 UR42, UPT, UPT, UR32, 0x200, URZ ;  /* 0x00000200202a7897 */ /* 0x000fc4000fffe0ff */
[----:B------:R-:W-:Y:S02]  /*52a0*/  UIADD3.64 UR54, UPT, UPT, UR40, 0x4, URZ ;  /* 0x0000000428367897 */ /* 0x000fe4000fffe0ff */
[----:B------:R-:W-:Y:S02]  /*52b0*/  UIADD3.64 UR44, UPT, UPT, UR32, 0x300, URZ ;  /* 0x00000300202c7897 */ /* 0x000fe4000fffe0ff */
[----:B------:R-:W-:Y:S02]  /*52c0*/  UIADD3.64 UR58, UPT, UPT, UR40, 0x1fe, URZ ;  /* 0x000001fe283a7897 */ /* 0x000fe4000fffe0ff */
[----:B------:R-:W-:Y:S02]  /*52d0*/  UIADD3.64 UR46, UPT, UPT, UR32, 0x400, URZ ;  /* 0x00000400202e7897 */ /* 0x000fe4000fffe0ff */
[----:B------:R-:W-:Y:S02]  /*52e0*/  UIADD3.64 UR60, UPT, UPT, UR40, 0x200, URZ ;  /* 0x00000200283c7897 */ /* 0x000fe4000fffe0ff */
[----:B------:R-:W-:-:S02]  /*52f0*/  UIADD3.64 UR48, UPT, UPT, UR32, 0x500, URZ ;  /* 0x0000050020307897 */ /* 0x000fc4000fffe0ff */
[----:B------:R-:W-:Y:S01]  /*5300*/  UIADD3.64 UR62, UPT, UPT, UR40, 0x202, URZ ;  /* 0x00000202283e7897 */ /* 0x000fe2000fffe0ff */
[----:B------:R-:W-:Y:S01]  /*5310*/  UMOV UR20, 0x0 ;  /* 0x0000000000147882 */ /* 0x000fe20000000000 */
[----:B------:R-:W-:Y:S01]  /*5320*/  UMOV UR21, 0x8108010 ;  /* 0x0810801000157882 */ /* 0x000fe20000000000 */
[----:B------:R-:W-:Y:S01]  /*5330*/  UIADD3.64 UR50, UPT, UPT, UR32, 0x600, URZ ;  /* 0x0000060020327897 */ /* 0x000fe2000fffe0ff */
[----:B------:R-:W-:Y:S01]  /*5340*/  UMOV UR17, 0x40004040 ;  /* 0x4000404000117882 */ /* 0x000fe20000000000 */
[----:B------:R-:W-:Y:S01]  /*5350*/  UIADD3.64 UR64, UPT, UPT, UR40, 0x204, URZ ;  /* 0x0000020428407897 */ /* 0x000fe2000fffe0ff */
[----:B------:R-:W-:Y:S01]  /*5360*/  UMOV UR19, 0x40004040 ;  /* 0x4000404000137882 */ /* 0x000fe20000000000 */
[----:B------:R-:W-:Y:S01]  /*5370*/  UMOV UR24, 0x0 ;  /* 0x0000000000187882 */ /* 0x000fe20000000000 */
[----:B------:R-:W-:Y:S01]  /*5380*/  UMOV UR25, 0x8108010 ;  /* 0x0810801000197882 */ /* 0x000fe20000000000 */
[----:B------:R-:W-:Y:S01]  /*5390*/  UMOV UR26, 0x0 ;  /* 0x00000000001a7882 */ /* 0x000fe20000000000 */
[----:B------:R-:W-:Y:S01]  /*53a0*/  UMOV UR27, 0x8108010 ;  /* 0x08108010001b7882 */ /* 0x000fe20000000000 */
[----:B------:R0:W-:Y:S01]  /*53b0*/  UTCQMMA gdesc[UR16], gdesc[UR18], tmem[UR13], tmem[UR20], idesc[UR21], !UPT ;  /* 0x00ff1412100075ea */ /* 0x0001e2000f80030d */
[----:B------:R-:W-:Y:S01]  /*53c0*/  UMOV UR30, 0x0 ;  /* 0x00000000001e7882 */ /* 0x000fe20000000000 */
[----:B------:R-:W-:Y:S01]  /*53d0*/  UMOV UR31, 0x8108010 ;  /* 0x08108010001f7882 */ /* 0x000fe20000000000 */
[----:B------:R0:W-:Y:S01]  /*53e0*/  UTCQMMA gdesc[UR32], gdesc[UR40], tmem[UR13], tmem[UR24], idesc[UR25], UPT ;  /* 0x00ff1828200075ea */ /* 0x0001e2000b80030d */
        /* <DEDUP_REMOVED lines=12> */
[----:B------:R0:W-:Y:S01]  /*54b0*/  UTCQMMA gdesc[UR48], gdesc[UR62], tmem[UR13], tmem[UR34], idesc[UR35], UPT ;  /* 0x00ff223e300075ea */ /* 0x0001e2000b80030d */
[----:B------:R0:W-:Y:S01]  /*54c0*/  UTCQMMA gdesc[UR50], gdesc[UR64], tmem[UR13], tmem[UR38], idesc[UR39], UPT ;  /* 0x00ff2640320075ea */ /* 0x0001e2000b80030d */
[----:B------:R0:W-:Y:S01]  /*54d0*/  UTCBAR [UR57], URZ ;  /* 0x000000ff390073e9 */ /* 0x0001e200080000ff */
[----:B------:R-:W-:Y:S01]  /*54e0*/  NOP ;  /* 0x0000000000007918 */ /* 0x000fe20000000000 */
.L_x_6:
[----:B------:R-:W-:Y:S05]  /*54f0*/  @!P2 BRA `(.L_x_7) ;  /* 0x000000000008a947 */ /* 0x000fea0003800000 */
[----:B------:R-:W1:Y:S02]  /*5500*/  SYNCS.PHASECHK.TRANS64.TRYWAIT P4, [UR9+0xc000], RZ ;  /* 0x00c000ffff0075a7 */ /* 0x000e640008081109 */
[----:B-1----:R-:W-:Y:S05]  /*5510*/  @!P4 BRA `(.L_x_8) ;  /* 0x000000dc00f0c947 */ /* 0x002fea0003800000 */
.L_x_7:
[----:B------:R-:W-:Y:S06]  /*5520*/  BAR.SYNC.DEFER_BLOCKING 0x0 ;  /* 0x0000000000007b1d */ /* 0x000fec0000010000 */
[----:B0-----:R-:W0:Y:S02]  /*5530*/  LDCU UR16, c[0x0][0x3a8] ;  /* 0x00007500ff1077ac */ /* 0x001e240008000800 */
[----:B------:R-:W1:Y:S01]  /*5540*/  S2UR UR5, SR_CTAID.Y ;  /* 0x00000000000579c3 */ /* 0x000e620000002600 */
[----:B------:R-:W-:Y:S01]  /*5550*/  LDTM.16dp32bit_t0_t15.x32 R4, tmem[UR14] ;  /* 0x0000000e000479ee */ /* 0x000fe20008a80000 */
[----:B------:R-:W0:Y:S01]  /*5560*/  LDTM.16dp32bit_t16_t31.x32 R4, tmem[UR14+0x20] ;  /* 0x0000200e000479ee */ /* 0x000e220008aa0000 */
[----:B------:R-:W2:Y:S01]  /*5570*/  S2R R118, SR_TID.X ;  /* 0x0000000000767919 */ /* 0x000ea20000002100 */
[----:B------:R-:W1:Y:S01]  /*5580*/  LDCU UR4, c[0x0][0x3d0] ;  /* 0x00007a00ff0477ac */ /* 0x000e620008000800 */
[----:B------:R-:W3:Y:S03]  /*5590*/  LDCU UR20, c[0x0][0x3d4] ;  /* 0x00007a80ff1477ac */ /* 0x000ee60008000800 */
[----:B------:R-:W4:Y:S01]  /*55a0*/  LDC.64 R146, c[0x0][0x390] ;  /* 0x0000e400ff927b82 */ /* 0x000f220000000a00 */
[----:B------:R-:W5:Y:S01]  /*55b0*/  LDCU UR6, c[0x0][0x3d8] ;  /* 0x00007b00ff0677ac */ /* 0x000f620008000800 */
[----:B------:R-:W2:Y:S01]  /*55c0*/  LDCU UR17, c[0x0][0x3d8] ;  /* 0x00007b00ff1177ac */ /* 0x000ea20008000800 */
[----:B------:R-:W-:Y:S01]  /*55d0*/  PRMT R94, RZ, 0x7610, R94 ;  /* 0x00007610ff5e7816 */ /* 0x000fe2000000005e */
[----:B------:R-:W2:Y:S01]  /*55e0*/  @!P1 SYNCS.CCTL.IV [UR9+0xc000] ;  /* 0x00c00000ff0099b1 */ /* 0x000ea20008000009 */
[----:B------:R-:W-:Y:S01]  /*55f0*/  NOP ;  /* 0x0000000000007918 */ /* 0x000fe20000000000 */
[----:B------:R-:W2:Y:S01]  /*5600*/  LDCU UR18, c[0x0][0x3d8] ;  /* 0x00007b00ff1277ac */ /* 0x000ea20008000800 */
[----:B------:R-:W-:Y:S01]  /*5610*/  PRMT R101, RZ, 0x7610, R101 ;  /* 0x00007610ff657816 */ /* 0x000fe20000000065 */
[----:B-1----:R-:W-:Y:S01]  /*5620*/  UIMAD UR4, UR5, UR4, URZ ;  /* 0x00000004050472a4 */ /* 0x002fe2000f8e02ff */
[----:B0-----:R-:W-:Y:S01]  /*5630*/  FMUL R0, R4, UR16 ;  /* 0x0000001004007c20 */ /* 0x001fe20008400000 */
[----:B------:R-:W-:Y:S01]  /*5640*/  FMUL R37, R5, UR16 ;  /* 0x0000001005257c20 */ /* 0x000fe20008400000 */
[----:B------:R-:W-:Y:S01]  /*5650*/  FMUL R2, R6, UR16 ;  /* 0x0000001006027c20 */ /* 0x000fe20008400000 */
[----:B------:R-:W-:Y:S01]  /*5660*/  FMUL R36, R7, UR16 ;  /* 0x0000001007247c20 */ /* 0x000fe20008400000 */
[----:B------:R-:W-:Y:S01]  /*5670*/  FMUL R39, R8, UR16 ;  /* 0x0000001008277c20 */ /* 0x000fe20008400000 */
[----:B------:R-:W-:Y:S01]  /*5680*/  USHF.R.S32.HI UR5, URZ, 0x1f, UR4 ;  /* 0x0000001fff057899 */ /* 0x000fe20008011404 */
[----:B------:R-:W-:Y:S01]  /*5690*/  PRMT R90, RZ, 0x7610, R90 ;  /* 0x00007610ff5a7816 */ /* 0x000fe2000000005a */
[----:B------:R-:W0:Y:S01]  /*56a0*/  LDC R40, c[0x0][0x3d8] ;  /* 0x0000f600ff287b82 */ /* 0x000e220000000800 */
[----:B------:R-:W-:Y:S01]  /*56b0*/  FMNMX3 R2, R0, R37, R2, !PT ;  /* 0x0000002500027276 */ /* 0x000fe20007800002 */
[----:B------:R-:W-:Y:S01]  /*56c0*/  FMUL R0, R9, UR16 ;  /* 0x0000001009007c20 */ /* 0x000fe20008400000 */
[----:B------:R-:W-:Y:S01]  /*56d0*/  FMUL R37, R10, UR16 ;  /* 0x000000100a257c20 */ /* 0x000fe20008400000 */
[----:B--2---:R-:W-:-:S02]  /*56e0*/  SHF.R.U32.HI R43, RZ, 0x1, R118 ;  /* 0x00000001ff2b7819 */ /* 0x004fc40000011676 */
[----:B------:R-:W-:Y:S01]  /*56f0*/  FMNMX3 R36, R2, R36, R39, !PT ;  /* 0x0000002402247276 */ /* 0x000fe20007800027 */
[----:B------:R-:W-:Y:S01]  /*5700*/  FMUL R2, R11, UR16 ;  /* 0x000000100b027c20 */ /* 0x000fe20008400000 */
[----:B------:R-:W-:Y:S01]  /*5710*/  FMUL R39, R12, UR16 ;  /* 0x000000100c277c20 */ /* 0x000fe20008400000 */
[----:B------:R-:W1:Y:S01]  /*5720*/  LDC R42, c[0x0][0x3d8] ;  /* 0x0000f600ff2a7b82 */ /* 0x000e620000000800 */
[----:B------:R-:W-:Y:S01]  /*5730*/  FMNMX3 R36, R36, R0, R37, !PT ;  /* 0x0000000024247276 */ /* 0x000fe20007800025 */
[----:B------:R-:W-:Y:S01]  /*5740*/  FMUL R0, R13, UR16 ;  /* 0x000000100d007c20 */ /* 0x000fe20008400000 */
[----:B------:R-:W-:Y:S02]  /*5750*/  FMUL R37, R14, UR16 ;  /* 0x000000100e257c20 */ /* 0x000fe40008400000 */
[----:B------:R-:W-:Y:S01]  /*5760*/  FMNMX3 R36, R36, R2, R39, !PT ;  /* 0x0000000224247276 */ /* 0x000fe20007800027 */
[----:B------:R-:W-:Y:S01]  /*5770*/  FMUL R2, R15, UR16 ;  /* 0x000000100f027c20 */ /* 0x000fe20008400000 */
[----:B------:R-:W-:Y:S01]  /*5780*/  FMUL R39, R16, UR16 ;  /* 0x0000001010277c20 */ /* 0x000fe20008400000 */
[----:B------:R-:W-:Y:S01]  /*5790*/  PRMT R98, RZ, 0x7610, R98 ;  /* 0x00007610ff627816 */ /* 0x000fe20000000062 */
[----:B------:R-:W2:Y:S01]  /*57a0*/  LDC R103, c[0x0][0x3d8] ;  /* 0x0000f600ff677b82 */ /* 0x000ea20000000800 */
[----:B------:R-:W-:Y:S01]  /*57b0*/  FMNMX3 R36, R36, R0, R37, !PT ;  /* 0x0000000024247276 */ /* 0x000fe20007800025 */
[----:B------:R-:W-:Y:S01]  /*57c0*/  FMUL R0, R17, UR16 ;  /* 0x0000001011007c20 */ /* 0x000fe20008400000 */
[----:B------:R-:W-:-:S02]  /*57d0*/  FMUL R37, R18, UR16 ;  /* 0x0000001012257c20 */ /* 0x000fc40008400000 */
[----:B------:R-:W-:Y:S01]  /*57e0*/  FMNMX3 R36, R36, R2, R39, !PT ;  /* 0x0000000224247276 */ /* 0x000fe20007800027 */
[----:B------:R-:W-:Y:S01]  /*57f0*/  FMUL R2, R19, UR16 ;  /* 0x0000001013027c20 */ /* 0x000fe20008400000 */
[----:B------:R-:W-:Y:S02]  /*5800*/  FMUL R39, R20, UR16 ;  /* 0x0000001014277c20 */ /* 0x000fe40008400000 */
[----:B------:R-:W-:Y:S01]  /*5810*/  FMNMX3 R36, R36, R0, R37, !PT ;  /* 0x0000000024247276 */ /* 0x000fe20007800025 */
[----:B------:R-:W-:Y:S01]  /*5820*/  FMUL R0, R21, UR16 ;  /* 0x0000001015007c20 */ /* 0x000fe20008400000 */
[----:B------:R-:W-:Y:S02]  /*5830*/  FMUL R37, R22, UR16 ;  /* 0x0000001016257c20 */ /* 0x000fe40008400000 */
        /* <DEDUP_REMOVED lines=19> */
[----:B------:R-:W-:-:S03]  /*5970*/  FMUL R2, R35, UR16 ;  /* 0x0000001023027c20 */ /* 0x000fc60008400000 */
[----:B------:R-:W-:Y:S02]  /*5980*/  FMNMX3 R37, R36, R0, R37, !PT ;  /* 0x0000000024257276 */ /* 0x000fe40007800025 */
[--C-:B------:R-:W-:Y:S02]  /*5990*/  SHF.R.U32.HI R0, RZ, 0x2, R118.reuse ;  /* 0x00000002ff007819 */ /* 0x100fe40000011676 */
[----:B------:R-:W-:Y:S02]  /*59a0*/  FMNMX R37, R2, R37, !PT ;  /* 0x0000002502257209 */ /* 0x000fe40007800000 */
[----:B------:R-:W-:Y:S02]  /*59b0*/  LOP3.LUT R38, R0, 0x38, RZ, 0xc0, !PT ;  /* 0x0000003800267812 */ /* 0x000fe400078ec0ff */
[----:B------:R-:W-:Y:S01]  /*59c0*/  LOP3.LUT R0, R118, 0x3f, RZ, 0xc0, !PT ;  /* 0x0000003f76007812 */ /* 0x000fe200078ec0ff */
[----:B------:R-:W0:Y:S01]  /*59d0*/  SHFL.BFLY PT, R2, R37, 0x10, 0x1f ;  /* 0x0e001f0025027f89 */ /* 0x000e2200000e0000 */
[----:B------:R-:W-:-:S03]  /*59e0*/  LOP3.LUT R38, R38, 0x1f, R118, 0xf8, !PT ;  /* 0x0000001f26267812 */ /* 0x000fc600078ef876 */
[----:B---3--:R-:W-:Y:S02]  /*59f0*/  IMAD R39, R0, UR20, RZ ;  /* 0x0000001400277c24 */ /* 0x008fe4000f8e02ff */
[----:B------:R-:W-:-:S03]  /*5a00*/  IMAD.SHL.U32 R41, R38, 0x10, RZ ;  /* 0x0000001026297824 */ /* 0x000fc600078e00ff */
[----:B----4-:R-:W-:Y:S01]  /*5a10*/  IADD3 R146, P4, P5, R39, UR4, R146 ;  /* 0x0000000427927c10 */ /* 0x010fe2000fd9e092 */
[----:B------:R-:W3:Y:S01]  /*5a20*/  LDCU UR4, c[0x0][0x3d8] ;  /* 0x00007b00ff0477ac */ /* 0x000ee20008000800 */
[----:B------:R-:W-:Y:S02]  /*5a30*/  LOP3.LUT R0, R41, 0x1b0, RZ, 0xc0, !PT ;  /* 0x000001b029007812 */ /* 0x000fe400078ec0ff */
[----:B------:R-:W-:Y:S02]  /*5a40*/  SHF.R.S32.HI R38, RZ, 0x1f, R39 ;  /* 0x0000001fff267819 */ /* 0x000fe40000011427 */
[----:B------:R-:W-:Y:S02]  /*5a50*/  LOP3.LUT R43, R0, 0x40, R43, 0xf8, !PT ;  /* 0x00000040002b7812 */ /* 0x000fe400078ef82b */
[----:B------:R-:W-:Y:S01]  /*5a60*/  IADD3.X R0, PT, PT, R38, UR5, R147, P4, P5 ;  /* 0x0000000526007c10 */ /* 0x000fe2000a7ea493 */
[----:B------:R-:W4:Y:S02]  /*5a70*/  LDCU UR5, c[0x0][0x3d8] ;  /* 0x00007b00ff0577ac */ /* 0x000f240008000800 */
[----:B------:R-:W-:Y:S01]  /*5a80*/  VIADD R45, R43, UR9 ;  /* 0x000000092b2d7c36 */ /* 0x000fe20008000000 */
[----:B0-----:R-:W-:-:S02]  /*5a90*/  FMNMX3 R2, R37, -INF , R2, !PT ;  /* 0xff80000025027876 */ /* 0x001fc40007800002 */
[----:B------:R-:W-:-:S03]  /*5aa0*/  SHF.R.U32.HI R37, RZ, 0x6, R118 ;  /* 0x00000006ff257819 */ /* 0x000fc60000011676 */
[----:B------:R-:W-:Y:S01]  /*5ab0*/  FADD R36, -R2, -INF ;  /* 0xff80000002247421 */ /* 0x000fe20000000100 */
[----:B------:R-:W-:-:S03]  /*5ac0*/  SGXT.U32 R37, R37, 0x2 ;  /* 0x000000022525781a */ /* 0x000fc60000000000 */
[----:B------:R-:W-:Y:S02]  /*5ad0*/  FMUL R36, R36, 1.4426950216293334961 ;  /* 0x3fb8aa3b24247820 */ /* 0x000fe40000400000 */
[----:B-----5:R-:W-:Y:S01]  /*5ae0*/  IMAD R37, R37, UR6, RZ ;  /* 0x0000000625257c24 */ /* 0x020fe2000f8e02ff */
[----:B------:R-:W0:Y:S01]  /*5af0*/  LDCU UR6, c[0x0][0x3d8] ;  /* 0x00007b00ff0677ac */ /* 0x000e220008000800 */
[----:B------:R5:W0:Y:S03]  /*5b00*/  MUFU.EX2 R102, R36 ;  /* 0x0000002400667308 */ /* 0x000a260000000800 */
[----:B------:R-:W-:-:S04]  /*5b10*/  IADD3 R104, P4, PT, R37, R146, RZ ;  /* 0x0000009225687210 */ /* 0x000fc80007f9e0ff */
[----:B------:R-:W-:Y:S02]  /*5b20*/  LEA.HI.X.SX32 R105, R37, R0, 0x1, P4 ;  /* 0x0000000025697211 */ /* 0x000fe400020f0eff */
[----:B-----5:R-:W-:-:S03]  /*5b30*/  LEA.HI R36, R118, 0xc, RZ, 0x1a ;  /* 0x0000000c76247811 */ /* 0x020fc600078fd0ff */
[----:B------:R-:W-:Y:S02]  /*5b40*/  STL.64 [R1+0x68], R104 ;  /* 0x0000686801007387 */ /* 0x000fe40000100a00 */
[----:B------:R-:W-:Y:S01]  /*5b50*/  IMAD R39, R36, UR17, RZ ;  /* 0x0000001124277c24 */ /* 0x000fe2000f8e02ff */
[----:B------:R-:W-:Y:S01]  /*5b60*/  LEA.HI R36, R118, 0x1c, RZ, 0x1a ;  /* 0x0000001c76247811 */ /* 0x000fe200078fd0ff */
[----:B------:R-:W5:Y:S01]  /*5b70*/  LDCU UR17, c[0x0][0x3d8] ;  /* 0x00007b00ff1177ac */ /* 0x000f620008000800 */
[----:B0-----:R0:W-:Y:S02]  /*5b80*/  STSM.16.M88 [R45+0x8000], R102 ;  /* 0x008000662d007844 */ /* 0x0011e40000000000 */
[C---:B------:R-:W-:Y:S01]  /*5b90*/  IADD3 R46, P4, PT, R39.reuse, R146, RZ ;  /* 0x00000092272e7210 */ /* 0x040fe20007f9e0ff */
[----:B------:R-:W-:Y:S01]  /*5ba0*/  BAR.SYNC.DEFER_BLOCKING 0x0 ;  /* 0x0000000000007b1d */ /* 0x000fe20000010000 */
[----:B---3--:R-:W-:Y:S02]  /*5bb0*/  IMAD R43, R36, UR4, RZ ;  /* 0x00000004242b7c24 */ /* 0x008fe4000f8e02ff */
[----:B------:R-:W-:-:S03]  /*5bc0*/  LEA.HI.X.SX32 R47, R39, R0, 0x1, P4 ;  /* 0x00000000272f7211 */ /* 0x000fc600020f0eff */
[----:B------:R-:W3:Y:S01]  /*5bd0*/  LDCU UR4, c[0x0][0x3d8] ;  /* 0x00007b00ff0477ac */ /* 0x000ee20008000800 */
[----:B------:R-:W-:Y:S02]  /*5be0*/  LEA.HI R36, R118, 0x2c, RZ, 0x1a ;  /* 0x0000002c76247811 */ /* 0x000fe400078fd0ff */
[----:B------:R-:W-:-:S03]  /*5bf0*/  IADD3 R44, P4, PT, R43, R146, RZ ;  /* 0x000000922b2c7210 */ /* 0x000fc60007f9e0ff */
[----:B----4-:R-:W-:Y:S01]  /*5c00*/  IMAD R39, R36, UR5, RZ ;  /* 0x0000000524277c24 */ /* 0x010fe2000f8e02ff */
[----:B0-----:R-:W-:Y:S01]  /*5c10*/  LEA.HI.X.SX32 R45, R43, R0, 0x1, P4 ;  /* 0x000000002b2d7211 */ /* 0x001fe200020f0eff */
[----:B------:R-:W0:Y:S01]  /*5c20*/  LDCU UR5, c[0x0][0x3d8] ;  /* 0x00007b00ff0577ac */ /* 0x000e220008000800 */
[----:B------:R-:W-:Y:S01]  /*5c30*/  STL.64 [R1+0x50], R46 ;  /* 0x0000502e01007387 */ /* 0x000fe20000100a00 */
[C---:B------:R-:W-:Y:S02]  /*5c40*/  LEA.HI R38, R118.reuse, 0x3c, RZ, 0x1a ;  /* 0x0000003c76267811 */ /* 0x040fe400078fd0ff */
[----:B------:R-:W-:Y:S01]  /*5c50*/  LEA.HI R36, R118, 0x4c, RZ, 0x1a ;  /* 0x0000004c76247811 */ /* 0x000fe200078fd0ff */
[----:B------:R4:W-:Y:S04]  /*5c60*/  STL.64 [R1+0x30], R44 ;  /* 0x0000302c01007387 */ /* 0x0009e80000100a00 */
[----:B------:R4:W2:Y:S01]  /*5c70*/  @P2 LDG.E.U8 R94, desc[UR22][R44.64] ;  /* 0x000000162c5e2981 */ /* 0x0008a2000c1e1100 */
[----:B------:R-:W-:Y:S01]  /*5c80*/  IMAD R43, R38, UR6, RZ ;  /* 0x00000006262b7c24 */ /* 0x000fe2000f8e02ff */
[----:B------:R-:W0:Y:S01]  /*5c90*/  LDCU UR6, c[0x0][0x3d8] ;  /* 0x00007b00ff0677ac */ /* 0x000e220008000800 */
[----:B------:R-:W-:Y:S01]  /*5ca0*/  IMAD R37, R40, 0x4, R37 ;  /* 0x0000000428257824 */ /* 0x000fe200078e0225 */
[----:B------:R-:W2:Y:S01]  /*5cb0*/  @P2 LDG.E.U8 R101, desc[UR22][R104.64] ;  /* 0x0000001668652981 */ /* 0x000ea2000c1e1100 */
[----:B------:R-:W-:Y:S01]  /*5cc0*/  PRMT R100, RZ, 0x7610, R100 ;  /* 0x00007610ff647816 */ /* 0x000fe20000000064 */
[----:B------:R-:W1:Y:S02]  /*5cd0*/  LDC R40, c[0x0][0x3d8] ;  /* 0x0000f600ff287b82 */ /* 0x000e640000000800 */
[----:B------:R-:W2:Y:S01]  /*5ce0*/  @P2 LDG.E.U8 R98, desc[UR22][R46.64] ;  /* 0x000000162e622981 */ /* 0x000ea2000c1e1100 */
[----:B----4-:R-:W-:-:S04]  /*5cf0*/  IADD3 R44, P4, PT, R39, R146, RZ ;  /* 0x00000092272c7210 */ /* 0x010fc80007f9e0ff */
[----:B------:R-:W-:Y:S01]  /*5d00*/  LEA.HI.X.SX32 R45, R39, R0, 0x1, P4 ;  /* 0x00000000272d7211 */ /* 0x000fe200020f0eff */
[----:B---3--:R-:W-:Y:S01]  /*5d10*/  IMAD R39, R36, UR4, RZ ;  /* 0x0000000424277c24 */ /* 0x008fe2000f8e02ff */
[----:B------:R-:W3:Y:S01]  /*5d20*/  LDCU UR4, c[0x0][0x3d8] ;  /* 0x00007b00ff0477ac */ /* 0x000ee20008000800 */
[----:B------:R-:W-:Y:S02]  /*5d30*/  LEA.HI R36, R118, 0x5c, RZ, 0x1a ;  /* 0x0000005c76247811 */ /* 0x000fe400078fd0ff */
[-C--:B------:R-:W-:Y:S01]  /*5d40*/  IADD3 R240, P5, PT, R43, R146.reuse, RZ ;  /* 0x000000922bf07210 */ /* 0x080fe20007fbe0ff */
[----:B------:R4:W2:Y:S01]  /*5d50*/  @P2 LDG.E.U8 R90, desc[UR22][R44.64] ;  /* 0x000000162c5a2981 */ /* 0x0008a2000c1e1100 */
[----:B------:R-:W-:-:S04]  /*5d60*/  IADD3 R232, P4, PT, R39, R146, RZ ;  /* 0x0000009227e87210 */ /* 0x000fc80007f9e0ff */
[----:B------:R-:W-:Y:S01]  /*5d70*/  LEA.HI.X.SX32 R233, R39, R0, 0x1, P4 ;  /* 0x0000000027e97211 */ /* 0x000fe200020f0eff */
[----:B0-----:R-:W-:Y:S01]  /*5d80*/  IMAD R39, R36, UR5, RZ ;  /* 0x0000000524277c24 */ /* 0x001fe2000f8e02ff */
[----:B------:R-:W0:Y:S01]  /*5d90*/  LDCU UR5, c[0x0][0x3d8] ;  /* 0x00007b00ff0577ac */ /* 0x000e220008000800 */
[C---:B------:R-:W-:Y:S02]  /*5da0*/  LEA.HI R38, R118.reuse, 0x6c, RZ, 0x1a ;  /* 0x0000006c76267811 */ /* 0x040fe400078fd0ff */
[----:B------:R-:W-:Y:S02]  /*5db0*/  LEA.HI R36, R118, 0x7c, RZ, 0x1a ;  /* 0x0000007c76247811 */ /* 0x000fe400078fd0ff */
[----:B------:R-:W-:Y:S02]  /*5dc0*/  IADD3 R224, P4, PT, R39, R146, RZ ;  /* 0x0000009227e07210 */ /* 0x000fe40007f9e0ff */
[-C--:B------:R-:W-:Y:S01]  /*5dd0*/  LEA.HI.X.SX32 R241, R43, R0.reuse, 0x1, P5 ;  /* 0x000000002bf17211 */ /* 0x080fe200028f0eff */
[----:B------:R-:W-:Y:S01]  /*5de0*/  IMAD R43, R38, UR6, RZ ;  /* 0x00000006262b7c24 */ /* 0x000fe2000f8e02ff */
[----:B------:R-:W4:Y:S01]  /*5df0*/  LDCU UR6, c[0x0][0x3d8] ;  /* 0x00007b00ff0677ac */ /* 0x000f220008000800 */
[----:B------:R-:W-:Y:S01]  /*5e00*/  LEA.HI.X.SX32 R225, R39, R0, 0x1, P4 ;  /* 0x0000000027e17211 */ /* 0x000fe200020f0eff */
[----:B---3--:R-:W-:Y:S01]  /*5e10*/  IMAD R39, R36, UR4, RZ ;  /* 0x0000000424277c24 */ /* 0x008fe2000f8e02ff */
[----:B------:R-:W-:Y:S01]  /*5e20*/  LEA.HI R38, R118, 0x9c, RZ, 0x1a ;  /* 0x0000009c76267811 */ /* 0x000fe200078fd0ff */
[----:B------:R-:W3:Y:S01]  /*5e30*/  LDCU UR4, c[0x0][0x3d8] ;  /* 0x00007b00ff0477ac */ /* 0x000ee20008000800 */
[----:B------:R-:W-:-:S02]  /*5e40*/  IADD3 R216, P5, PT, R43, R146, RZ ;  /* 0x000000922bd87210 */ /* 0x000fc40007fbe0ff */
[----:B------:R-:W-:Y:S02]  /*5e50*/  IADD3 R208, P4, PT, R39, R146, RZ ;  /* 0x0000009227d07210 */ /* 0x000fe40007f9e0ff */
[----:B------:R-:W-:Y:S02]  /*5e60*/  LEA.HI R36, R118, 0x8c, RZ, 0x1a ;  /* 0x0000008c76247811 */ /* 0x000fe400078fd0ff */
[-C--:B------:R-:W-:Y:S01]  /*5e70*/  LEA.HI.X.SX32 R217, R43, R0.reuse, 0x1, P5 ;  /* 0x000000002bd97211 */ /* 0x080fe200028f0eff */
[----:B0-----:R-:W-:Y:S01]  /*5e80*/  IMAD R43, R38, UR5, RZ ;  /* 0x00000005262b7c24 */ /* 0x001fe2000f8e02ff */
[----:B------:R-:W-:Y:S01]  /*5e90*/  LEA.HI.X.SX32 R209, R39, R0, 0x1, P4 ;  /* 0x0000000027d17211 */ /* 0x000fe200020f0eff */
[----:B-----5:R-:W-:Y:S01]  /*5ea0*/  IMAD R39, R36, UR17, RZ ;  /* 0x0000001124277c24 */ /* 0x020fe2000f8e02ff */
[----:B------:R-:W0:Y:S01]  /*5eb0*/  LDCU UR5, c[0x0][0x3d8] ;  /* 0x00007b00ff0577ac */ /* 0x000e220008000800 */
[----:B------:R-:W-:Y:S02]  /*5ec0*/  LEA.HI R36, R118, 0xac, RZ, 0x1a ;  /* 0x000000ac76247811 */ /* 0x000fe400078fd0ff */
[----:B------:R-:W-:-:S02]  /*5ed0*/  IADD3 R192, P5, PT, R43, R146, RZ ;  /* 0x000000922bc07210 */ /* 0x000fc40007fbe0ff */
[----:B------:R-:W-:Y:S01]  /*5ee0*/  LEA.HI R38, R118, 0xcc, RZ, 0x1a ;  /* 0x000000cc76267811 */ /* 0x000fe200078fd0ff */
[----:B------:R4:W-:Y:S01]  /*5ef0*/  STL.64 [R1+0x10], R44 ;  /* 0x0000102c01007387 */ /* 0x0009e20000100a00 */
[----:B------:R-:W-:Y:S02]  /*5f00*/  IADD3 R200, P4, PT, R39, R146, RZ ;  /* 0x0000009227c87210 */ /* 0x000fe40007f9e0ff */
[-C--:B------:R-:W-:Y:S01]  /*5f10*/  LEA.HI.X.SX32 R193, R43, R0.reuse, 0x1, P5 ;  /* 0x000000002bc17211 */ /* 0x080fe200028f0eff */
[----:B------:R-:W-:Y:S02]  /*5f20*/  IMAD R43, R38, UR18, RZ ;  /* 0x00000012262b7c24 */ /* 0x000fe4000f8e02ff */
[----:B------:R-:W5:Y:S01]  /*5f30*/  LDC R38, c[0x0][0x3d8] ;  /* 0x0000f600ff267b82 */ /* 0x000f620000000800 */
[----:B------:R-:W-:Y:S01]  /*5f40*/  LEA.HI.X.SX32 R201, R39, R0, 0x1, P4 ;  /* 0x0000000027c97211 */ /* 0x000fe200020f0eff */
[----:B----4-:R-:W-:Y:S01]  /*5f50*/  IMAD R45, R36, UR6, RZ ;  /* 0x00000006242d7c24 */ /* 0x010fe2000f8e02ff */
[----:B------:R-:W-:-:S05]  /*5f60*/  LEA.HI R36, R118, 0xbc, RZ, 0x1a ;  /* 0x000000bc76247811 */ /* 0x000fca00078fd0ff */
[----:B------:R-:W4:Y:S01]  /*5f70*/  LDC R44, c[0x0][0x3d8] ;  /* 0x0000f600ff2c7b82 */ /* 0x000f220000000800 */
[C---:B------:R-:W-:Y:S01]  /*5f80*/  IADD3 R184, P4, PT, R45.reuse, R146, RZ ;  /* 0x000000922db87210 */ /* 0x040fe20007f9e0ff */
[----:B---3--:R-:W-:Y:S01]  /*5f90*/  IMAD R39, R36, UR4, RZ ;  /* 0x0000000424277c24 */ /* 0x008fe2000f8e02ff */
[----:B------:R-:W-:Y:S01]  /*5fa0*/  LEA.HI R36, R118, 0xdc, RZ, 0x1a ;  /* 0x000000dc76247811 */ /* 0x000fe200078fd0ff */
[----:B------:R-:W3:Y:S01]  /*5fb0*/  LDCU UR4, c[0x0][0x3d8] ;  /* 0x00007b00ff0477ac */ /* 0x000ee20008000800 */
[----:B------:R-:W-:Y:S02]  /*5fc0*/  LEA.HI.X.SX32 R185, R45, R0, 0x1, P4 ;  /* 0x000000002db97211 */ /* 0x000fe400020f0eff */
[C---:B------:R-:W-:Y:S01]  /*5fd0*/  IADD3 R176, P4, PT, R39.reuse, R146, RZ ;  /* 0x0000009227b07210 */ /* 0x040fe20007f9e0ff */
[----:B0-----:R-:W-:Y:S01]  /*5fe0*/  IMAD R45, R36, UR5, RZ ;  /* 0x00000005242d7c24 */ /* 0x001fe2000f8e02ff */
[----:B------:R-:W-:Y:S01]  /*5ff0*/  PRMT R99, RZ, 0x7610, R99 ;  /* 0x00007610ff637816 */ /* 0x000fe20000000063 */
[----:B------:R-:W0:Y:S01]  /*6000*/  LDC R36, c[0x0][0x3d8] ;  /* 0x0000f600ff247b82 */ /* 0x000e220000000800 */
[----:B------:R-:W-:Y:S01]  /*6010*/  LEA.HI.X.SX32 R177, R39, R0, 0x1, P4 ;  /* 0x0000000027b17211 */ /* 0x000fe200020f0eff */
[----:B------:R-:W0:Y:S01]  /*6020*/  LDCU UR5, c[0x0][0x3d8] ;  /* 0x00007b00ff0577ac */ /* 0x000e220008000800 */
[----:B------:R-:W-:Y:S01]  /*6030*/  IADD3 R160, P4, PT, R45, R146, RZ ;  /* 0x000000922da07210 */ /* 0x000fe20007f9e0ff */
[----:B-1----:R-:W-:-:S03]  /*6040*/  IMAD R39, R42, 0x4, R37 ;  /* 0x000000042a277824 */ /* 0x002fc600078e0225 */
[----:B------:R-:W-:Y:S01]  /*6050*/  LEA.HI.X.SX32 R161, R45, R0, 0x1, P4 ;  /* 0x000000002da17211 */ /* 0x000fe200020f0eff */
[----:B------:R-:W1:Y:S01]  /*6060*/  LDC R42, c[0x0][0x3d8] ;  /* 0x0000f600ff2a7b82 */ /* 0x000e620000000800 */
[----:B------:R-:W-:-:S04]  /*6070*/  IADD3 R104, P4, PT, R37, R146, RZ ;  /* 0x0000009225687210 */ /* 0x000fc80007f9e0ff */
[----:B------:R-:W-:Y:S01]  /*6080*/  LEA.HI.X.SX32 R105, R37, R0, 0x1, P4 ;  /* 0x0000000025697211 */ /* 0x000fe200020f0eff */
[----:B-----5:R-:W-:Y:S01]  /*6090*/  IMAD R37, R38, 0x8, R39 ;  /* 0x0000000826257824 */ /* 0x020fe200078e0227 */
[C---:B------:R-:W-:Y:S01]  /*60a0*/  IADD3 R46, P4, PT, R39.reuse, R146, RZ ;  /* 0x00000092272e7210 */ /* 0x040fe20007f9e0ff */
[----:B------:R-:W5:Y:S02]  /*60b0*/  LDC R38, c[0x0][0x3d8] ;  /* 0x0000f600ff267b82 */ /* 0x000f640000000800 */
[----:B------:R0:W-:Y:S01]  /*60c0*/  STL.64 [R1+0x60], R104 ;  /* 0x0000606801007387 */ /* 0x0001e20000100a00 */
[----:B------:R-:W-:Y:S01]  /*60d0*/  LEA.HI.X.SX32 R47, R39, R0, 0x1, P4 ;  /* 0x00000000272f7211 */ /* 0x000fe200020f0eff */
[----:B----4-:R-:W-:Y:S02]  /*60e0*/  IMAD R39, R44, 0x4, R37 ;  /* 0x000000042c277824 */ /* 0x010fe400078e0225 */
[----:B------:R0:W4:Y:S02]  /*60f0*/  @P2 LDG.E.U8 R100, desc[UR22][R104.64] ;  /* 0x0000001668642981 */ /* 0x000124000c1e1100 */
[----:B------:R-:W3:Y:S02]  /*6100*/  LDC R44, c[0x0][0x3d8] ;  /* 0x0000f600ff2c7b82 */ /* 0x000ee40000000800 */
[----:B------:R1:W-:Y:S04]  /*6110*/  STL.64 [R1+0x58], R46 ;  /* 0x0000582e01007387 */ /* 0x0003e80000100a00 */
[----:B------:R1:W2:Y:S01]  /*6120*/  @P2 LDG.E.U8 R99, desc[UR22][R46.64] ;  /* 0x000000162e632981 */ /* 0x0002a2000c1e1100 */
[----:B0-----:R-:W-:-:S04]  /*6130*/  IADD3 R104, P4, PT, R37, R146, RZ ;  /* 0x0000009225687210 */ /* 0x001fc80007f9e0ff */
[----:B------:R-:W-:Y:S02]  /*6140*/  LEA.HI.X.SX32 R105, R37, R0, 0x1, P4 ;  /* 0x0000000025697211 */ /* 0x000fe400020f0eff */
[----:B-1----:R-:W-:-:S04]  /*6150*/  IADD3 R46, P4, PT, R39, R146, RZ ;  /* 0x00000092272e7210 */ /* 0x002fc80007f9e0ff */
[----:B------:R-:W-:Y:S01]  /*6160*/  LEA.HI.X.SX32 R47, R39, R0, 0x1, P4 ;  /* 0x00000000272f7211 */ /* 0x000fe200020f0eff */
[----:B------:R-:W-:Y:S02]  /*6170*/  IMAD R39, R36, 0x4, R39 ;  /* 0x0000000424277824 */ /* 0x000fe400078e0227 */
[----:B------:R-:W0:Y:S02]  /*6180*/  LDC R36, c[0x0][0x3d8] ;  /* 0x0000f600ff247b82 */ /* 0x000e240000000800 */
[----:B------:R-:W-:Y:S01]  /*6190*/  IMAD R37, R40, 0x8, R39 ;  /* 0x0000000828257824 */ /* 0x000fe200078e0227 */
[----:B------:R-:W-:-:S05]  /*61a0*/  PRMT R97, RZ, 0x7610, R97 ;  /* 0x00007610ff617816 */ /* 0x000fca0000000061 */
[----:B------:R-:W1:Y:S01]  /*61b0*/  LDC R40, c[0x0][0x3d8] ;  /* 0x0000f600ff287b82 */ /* 0x000e620000000800 */
[C---:B------:R-:W-:Y:S01]  /*61c0*/  IADD3 R106, P4, PT, R39.reuse, R146, RZ ;  /* 0x00000092276a7210 */ /* 0x040fe20007f9e0ff */
[----:B------:R5:W-:Y:S01]  /*61d0*/  STL.64 [R1+0x48], R104 ;  /* 0x0000486801007387 */ /* 0x000be20000100a00 */
[----:B------:R-:W-:Y:S02]  /*61e0*/  PRMT R96, RZ, 0x7610, R96 ;  /* 0x00007610ff607816 */ /* 0x000fe40000000060 */
[----:B------:R-:W-:Y:S01]  /*61f0*/  LEA.HI.X.SX32 R107, R39, R0, 0x1, P4 ;  /* 0x00000000276b7211 */ /* 0x000fe200020f0eff */
[----:B------:R5:W2:Y:S01]  /*6200*/  @P2 LDG.E.U8 R97, desc[UR22][R104.64] ;  /* 0x0000001668612981 */ /* 0x000aa2000c1e1100 */
[C---:B------:R-:W-:Y:S01]  /*6210*/  IADD3 R168, P5, PT, R43.reuse, R146, RZ ;  /* 0x000000922ba87210 */ /* 0x040fe20007fbe0ff */
[----:B------:R-:W-:Y:S01]  /*6220*/  IMAD R39, R42, 0x4, R37 ;  /* 0x000000042a277824 */ /* 0x000fe200078e0225 */
[----:B------:R-:W-:Y:S01]  /*6230*/  PRMT R93, RZ, 0x7610, R93 ;  /* 0x00007610ff5d7816 */ /* 0x000fe2000000005d */
[----:B------:R3:W-:Y:S01]  /*6240*/  STL.64 [R1+0x40], R46 ;  /* 0x0000402e01007387 */ /* 0x0007e20000100a00 */
[----:B------:R-:W-:-:S03]  /*6250*/  LEA.HI.X.SX32 R169, R43, R0, 0x1, P5 ;  /* 0x000000002ba97211 */ /* 0x000fc600028f0eff */
[----:B------:R3:W2:Y:S01]  /*6260*/  @P2 LDG.E.U8 R96, desc[UR22][R46.64] ;  /* 0x000000162e602981 */ /* 0x0006a2000c1e1100 */
[C---:B-----5:R-:W-:Y:S01]  /*6270*/  IADD3 R104, P4, PT, R37.reuse, R146, RZ ;  /* 0x0000009225687210 */ /* 0x060fe20007f9e0ff */
[----:B---3--:R-:W-:Y:S01]  /*6280*/  IMAD R43, R44, 0x4, R39 ;  /* 0x000000042c2b7824 */ /* 0x008fe200078e0227 */
[----:B------:R-:W-:Y:S01]  /*6290*/  PRMT R92, RZ, 0x7610, R92 ;  /* 0x00007610ff5c7816 */ /* 0x000fe2000000005c */
[----:B------:R-:W3:Y:S01]  /*62a0*/  LDC R42, c[0x0][0x3d8] ;  /* 0x0000f600ff2a7b82 */ /* 0x000ee20000000800 */
[----:B------:R-:W-:Y:S01]  /*62b0*/  LEA.HI.X.SX32 R105, R37, R0, 0x1, P4 ;  /* 0x0000000025697211 */ /* 0x000fe200020f0eff */
[----:B------:R-:W-:Y:S01]  /*62c0*/  STL.64 [R1+0x38], R106 ;  /* 0x0000386a01007387 */ /* 0x000fe20000100a00 */
[----:B------:R-:W-:-:S05]  /*62d0*/  IADD3 R46, P5, PT, R39, R146, RZ ;  /* 0x00000092272e7210 */ /* 0x000fca0007fbe0ff */
[----:B------:R-:W5:Y:S01]  /*62e0*/  LDC R37, c[0x0][0x3d8] ;  /* 0x0000f600ff257b82 */ /* 0x000f620000000800 */
[----:B------:R-:W-:Y:S01]  /*62f0*/  LEA.HI.X.SX32 R47, R39, R0, 0x1, P5 ;  /* 0x00000000272f7211 */ /* 0x000fe200028f0eff */
[----:B------:R1:W-:Y:S01]  /*6300*/  STL.64 [R1+0x28], R104 ;  /* 0x0000286801007387 */ /* 0x0003e20000100a00 */
[----:B0-----:R-:W-:-:S03]  /*6310*/  IMAD R45, R36, 0x8, R43 ;  /* 0x00000008242d7824 */ /* 0x001fc600078e022b */
[----:B------:R1:W2:Y:S02]  /*6320*/  @P2 LDG.E.U8 R93, desc[UR22][R104.64] ;  /* 0x00000016685d2981 */ /* 0x0002a4000c1e1100 */
[----:B------:R-:W0:Y:S02]  /*6330*/  LDC R36, c[0x0][0x3d8] ;  /* 0x0000f600ff247b82 */ /* 0x000e240000000800 */
[----:B------:R1:W-:Y:S04]  /*6340*/  STL.64 [R1+0x20], R46 ;  /* 0x0000202e01007387 */ /* 0x0003e80000100a00 */
[----:B------:R1:W2:Y:S02]  /*6350*/  @P2 LDG.E.U8 R92, desc[UR22][R46.64] ;  /* 0x000000162e5c2981 */ /* 0x0002a4000c1e1100 */
[C---:B-1----:R-:W-:Y:S01]  /*6360*/  IADD3 R104, P4, PT, R43.reuse, R146, RZ ;  /* 0x000000922b687210 */ /* 0x042fe20007f9e0ff */
[----:B------:R-:W1:Y:S03]  /*6370*/  LDC R39, c[0x0][0x3d8] ;  /* 0x0000f600ff277b82 */ /* 0x000e660000000800 */
[----:B------:R-:W-:Y:S01]  /*6380*/  LEA.HI.X.SX32 R105, R43, R0, 0x1, P4 ;  /* 0x000000002b697211 */ /* 0x000fe200020f0eff */
[----:B------:R-:W-:Y:S01]  /*6390*/  IMAD R43, R40, 0x4, R45 ;  /* 0x00000004282b7824 */ /* 0x000fe200078e022d */
[----:B------:R-:W-:-:S03]  /*63a0*/  IADD3 R46, P4, PT, R45, R146, RZ ;  /* 0x000000922d2e7210 */ /* 0x000fc60007f9e0ff */
[----:B------:R-:W-:Y:S01]  /*63b0*/  IMAD R38, R38, 0x4, R43 ;  /* 0x0000000426267824 */ /* 0x000fe200078e022b */
[----:B------:R-:W3:Y:S01]  /*63c0*/  LDC R40, c[0x0][0x3d8] ;  /* 0x0000f600ff287b82 */ /* 0x000ee20000000800 */
[----:B------:R-:W-:Y:S02]  /*63d0*/  LEA.HI.X.SX32 R47, R45, R0, 0x1, P4 ;  /* 0x000000002d2f7211 */ /* 0x000fe400020f0eff */
[----:B------:R-:W-:-:S04]  /*63e0*/  IADD3 R44, P4, PT, R43, R146, RZ ;  /* 0x000000922b2c7210 */ /* 0x000fc80007f9e0ff */
[----:B------:R-:W-:Y:S02]  /*63f0*/  LEA.HI.X.SX32 R45, R43, R0, 0x1, P4 ;  /* 0x000000002b2d7211 */ /* 0x000fe400020f0eff */
[C---:B------:R-:W-:Y:S01]  /*6400*/  IADD3 R242, P4, PT, R38.reuse, R146, RZ ;  /* 0x0000009226f27210 */ /* 0x040fe20007f9e0ff */
[----:B-----5:R-:W-:Y:S01]  /*6410*/  IMAD R37, R37, 0x8, R38 ;  /* 0x0000000825257824 */ /* 0x020fe200078e0226 */
[----:B------:R-:W5:Y:S02]  /*6420*/  LDC R43, c[0x0][0x3d8] ;  /* 0x0000f600ff2b7b82 */ /* 0x000f640000000800 */
[----:B------:R-:W-:Y:S01]  /*6430*/  LEA.HI.X.SX32 R243, R38, R0, 0x1, P4 ;  /* 0x0000000026f37211 */ /* 0x000fe200020f0eff */
[----:B0-----:R-:W-:Y:S01]  /*6440*/  IMAD R36, R36, 0x4, R37 ;  /* 0x0000000424247824 */ /* 0x001fe200078e0225 */
[----:B------:R-:W-:-:S04]  /*6450*/  IADD3 R238, P4, PT, R37, R146, RZ ;  /* 0x0000009225ee7210 */ /* 0x000fc80007f9e0ff */
[----:B------:R-:W0:Y:S01]  /*6460*/  LDC R38, c[0x0][0x3d8] ;  /* 0x0000f600ff267b82 */ /* 0x000e220000000800 */
[----:B------:R-:W-:Y:S01]  /*6470*/  LEA.HI.X.SX32 R239, R37, R0, 0x1, P4 ;  /* 0x0000000025ef7211 */ /* 0x000fe200020f0eff */
[----:B-1----:R-:W-:-:S05]  /*6480*/  IMAD R37, R39, 0x4, R36 ;  /* 0x0000000427257824 */ /* 0x002fca00078e0224 */
[CC--:B------:R-:W-:Y:S01]  /*6490*/  IADD3 R234, P5, PT, R37.reuse, R146.reuse, RZ ;  /* 0x0000009225ea7210 */ /* 0x0c0fe20007fbe0ff */
[----:B------:R-:W1:Y:S01]  /*64a0*/  LDC R39, c[0x0][0x3d8] ;  /* 0x0000f600ff277b82 */ /* 0x000e620000000800 */
[----:B------:R-:W-:Y:S02]  /*64b0*/  IADD3 R236, P4, PT, R36, R146, RZ ;  /* 0x0000009224ec7210 */ /* 0x000fe40007f9e0ff */
[-C--:B------:R-:W-:Y:S01]  /*64c0*/  LEA.HI.X.SX32 R235, R37, R0.reuse, 0x1, P5 ;  /* 0x0000000025eb7211 */ /* 0x080fe200028f0eff */
[----:B---3--:R-:W-:Y:S01]  /*64d0*/  IMAD R37, R40, 0x8, R37 ;  /* 0x0000000828257824 */ /* 0x008fe200078e0225 */
[----:B------:R-:W-:-:S03]  /*64e0*/  LEA.HI.X.SX32 R237, R36, R0, 0x1, P4 ;  /* 0x0000000024ed7211 */ /* 0x000fc600020f0eff */
[----:B------:R-:W3:Y:S01]  /*64f0*/  LDC R40, c[0x0][0x3d8] ;  /* 0x0000f600ff287b82 */ /* 0x000ee20000000800 */
[----:B------:R-:W-:Y:S01]  /*6500*/  IADD3 R230, P4, PT, R37, R146, RZ ;  /* 0x0000009225e67210 */ /* 0x000fe20007f9e0ff */
[----:B0-----:R-:W-:-:S06]  /*6510*/  IMAD R36, R38, 0x4, R37 ;  /* 0x0000000426247824 */ /* 0x001fcc00078e0225 */
[----:B------:R-:W0:Y:S01]  /*6520*/  LDC R38, c[0x0][0x3d8] ;  /* 0x0000f600ff267b82 */ /* 0x000e220000000800 */
[----:B------:R-:W-:Y:S01]  /*6530*/  LEA.HI.X.SX32 R231, R37, R0, 0x1, P4 ;  /* 0x0000000025e77211 */ /* 0x000fe200020f0eff */
[----:B------:R-:W-:Y:S01]  /*6540*/  IMAD R37, R42, 0x4, R36 ;  /* 0x000000042a257824 */ /* 0x000fe200078e0224 */
[----:B------:R-:W-:-:S04]  /*6550*/  IADD3 R228, P4, PT, R36, R146, RZ ;  /* 0x0000009224e47210 */ /* 0x000fc80007f9e0ff */
[----:B------:R-:W-:Y:S01]  /*6560*/  LEA.HI.X.SX32 R229, R36, R0, 0x1, P4 ;  /* 0x0000000024e57211 */ /* 0x000fe200020f0eff */
[----:B-----5:R-:W-:Y:S01]  /*6570*/  IMAD R36, R43, 0x8, R37 ;  /* 0x000000082b247824 */ /* 0x020fe200078e0225 */
[C---:B------:R-:W-:Y:S01]  /*6580*/  IADD3 R226, P4, PT, R37.reuse, R146, RZ ;  /* 0x0000009225e27210 */ /* 0x040fe20007f9e0ff */
[----:B------:R-:W5:Y:S03]  /*6590*/  LDC R42, c[0x0][0x3d8] ;  /* 0x0000f600ff2a7b82 */ /* 0x000f660000000800 */
[----:B------:R-:W-:Y:S02]  /*65a0*/  LEA.HI.X.SX32 R227, R37, R0, 0x1, P4 ;  /* 0x0000000025e37211 */ /* 0x000fe400020f0eff */
[----:B------:R-:W-:-:S03]  /*65b0*/  IADD3 R222, P4, PT, R36, R146, RZ ;  /* 0x0000009224de7210 */ /* 0x000fc60007f9e0ff */
[----:B------:R-:W5:Y:S01]  /*65c0*/  LDC R43, c[0x0][0x3d8] ;  /* 0x0000f600ff2b7b82 */ /* 0x000f620000000800 */
[----:B------:R-:W-:Y:S01]  /*65d0*/  LEA.HI.X.SX32 R223, R36, R0, 0x1, P4 ;  /* 0x0000000024df7211 */ /* 0x000fe200020f0eff */
[----:B-1----:R-:W-:-:S06]  /*65e0*/  IMAD R36, R39, 0x4, R36 ;  /* 0x0000000427247824 */ /* 0x002fcc00078e0224 */
[----:B------:R-:W1:Y:S01]  /*65f0*/  LDC R39, c[0x0][0x3d8] ;  /* 0x0000f600ff277b82 */ /* 0x000e620000000800 */
[----:B------:R-:W-:Y:S01]  /*6600*/  IADD3 R220, P4, PT, R36, R146, RZ ;  /* 0x0000009224dc7210 */ /* 0x000fe20007f9e0ff */
[----:B0-----:R-:W-:-:S03]  /*6610*/  IMAD R37, R38, 0x4, R36 ;  /* 0x0000000426257824 */ /* 0x001fc600078e0224 */
[----:B------:R-:W-:Y:S01]  /*6620*/  LEA.HI.X.SX32 R221, R36, R0, 0x1, P4 ;  /* 0x0000000024dd7211 */ /* 0x000fe200020f0eff */
[----:B---3--:R-:W-:Y:S01]  /*6630*/  IMAD R36, R40, 0x8, R37 ;  /* 0x0000000828247824 */ /* 0x008fe200078e0225 */
[C---:B------:R-:W-:Y:S01]  /*6640*/  IADD3 R218, P4, PT, R37.reuse, R146, RZ ;  /* 0x0000009225da7210 */ /* 0x040fe20007f9e0ff */
[----:B------:R-:W0:Y:S03]  /*6650*/  LDC R38, c[0x0][0x3d8] ;  /* 0x0000f600ff267b82 */ /* 0x000e260000000800 */
[----:B------:R-:W-:Y:S02]  /*6660*/  LEA.HI.X.SX32 R219, R37, R0, 0x1, P4 ;  /* 0x0000000025db7211 */ /* 0x000fe400020f0eff */
[----:B------:R-:W-:-:S03]  /*6670*/  IADD3 R214, P4, PT, R36, R146, RZ ;  /* 0x0000009224d67210 */ /* 0x000fc60007f9e0ff */
[----:B------:R-:W3:Y:S01]  /*6680*/  LDC R40, c[0x0][0x3d8] ;  /* 0x0000f600ff287b82 */ /* 0x000ee20000000800 */
[----:B------:R-:W-:Y:S01]  /*6690*/  LEA.HI.X.SX32 R215, R36, R0, 0x1, P4 ;  /* 0x0000000024d77211 */ /* 0x000fe200020f0eff */
[----:B-----5:R-:W-:-:S04]  /*66a0*/  IMAD R36, R42, 0x4, R36 ;  /* 0x000000042a247824 */ /* 0x020fc800078e0224 */
[----:B-1----:R-:W-:Y:S02]  /*66b0*/  IMAD R37, R39, 0x4, R36 ;  /* 0x0000000427257824 */ /* 0x002fe400078e0224 */
[----:B------:R-:W1:Y:S01]  /*66c0*/  LDC R42, c[0x0][0x3d8] ;  /* 0x0000f600ff2a7b82 */ /* 0x000e620000000800 */
[----:B------:R-:W-:-:S07]  /*66d0*/  IADD3 R212, P4, PT, R36, R146, RZ ;  /* 0x0000009224d47210 */ /* 0x000fce0007f9e0ff */
[----:B------:R-:W5:Y:S01]  /*66e0*/  LDC R39, c[0x0][0x3d8] ;  /* 0x0000f600ff277b82 */ /* 0x000f620000000800 */
[----:B------:R-:W-:Y:S01]  /*66f0*/  LEA.HI.X.SX32 R213, R36, R0, 0x1, P4 ;  /* 0x0000000024d57211 */ /* 0x000fe200020f0eff */
[----:B0-----:R-:W-:Y:S01]  /*6700*/  IMAD R36, R38, 0x8, R37 ;  /* 0x0000000826247824 */ /* 0x001fe200078e0225 */
[----:B------:R-:W-:-:S04]  /*6710*/  IADD3 R210, P4, PT, R37, R146, RZ ;  /* 0x0000009225d27210 */ /* 0x000fc80007f9e0ff */
[----:B------:R-:W-:Y:S01]  /*6720*/  LEA.HI.X.SX32 R211, R37, R0, 0x1, P4 ;  /* 0x0000000025d37211 */ /* 0x000fe200020f0eff */
[----:B------:R-:W-:Y:S01]  /*6730*/  IMAD R37, R43, 0x4, R36 ;  /* 0x000000042b257824 */ /* 0x000fe200078e0224 */
[C---:B------:R-:W-:Y:S01]  /*6740*/  IADD3 R206, P4, PT, R36.reuse, R146, RZ ;  /* 0x0000009224ce7210 */ /* 0x040fe20007f9e0ff */
[----:B------:R-:W0:Y:S03]  /*6750*/  LDC R38, c[0x0][0x3d8] ;  /* 0x0000f600ff267b82 */ /* 0x000e260000000800 */
[----:B------:R-:W-:Y:S01]  /*6760*/  LEA.HI.X.SX32 R207, R36, R0, 0x1, P4 ;  /* 0x0000000024cf7211 */ /* 0x000fe200020f0eff */
[----:B---3--:R-:W-:Y:S01]  /*6770*/  IMAD R36, R40, 0x4, R37 ;  /* 0x0000000428247824 */ /* 0x008fe200078e0225 */
[----:B------:R-:W-:-:S03]  /*6780*/  IADD3 R204, P4, PT, R37, R146, RZ ;  /* 0x0000009225cc7210 */ /* 0x000fc60007f9e0ff */
[----:B------:R-:W3:Y:S01]  /*6790*/  LDC R40, c[0x0][0x3d8] ;  /* 0x0000f600ff287b82 */ /* 0x000ee20000000800 */
[----:B------:R-:W-:Y:S02]  /*67a0*/  LEA.HI.X.SX32 R205, R37, R0, 0x1, P4 ;  /* 0x0000000025cd7211 */ /* 0x000fe400020f0eff */
[----:B------:R-:W-:Y:S01]  /*67b0*/  IADD3 R202, P4, PT, R36, R146, RZ ;  /* 0x0000009224ca7210 */ /* 0x000fe20007f9e0ff */
[----:B-----5:R-:W-:-:S04]  /*67c0*/  IMAD R37, R39, 0x8, R36 ;  /* 0x0000000827257824 */ /* 0x020fc800078e0224 */
[----:B------:R-:W5:Y:S01]  /*67d0*/  LDC R39, c[0x0][0x3d8] ;  /* 0x0000f600ff277b82 */ /* 0x000f620000000800 */
[----:B------:R-:W-:Y:S01]  /*67e0*/  LEA.HI.X.SX32 R203, R36, R0, 0x1, P4 ;  /* 0x0000000024cb7211 */ /* 0x000fe200020f0eff */
[----:B-1----:R-:W-:-:S06]  /*67f0*/  IMAD R36, R42, 0x4, R37 ;  /* 0x000000042a247824 */ /* 0x002fcc00078e0225 */
[----:B------:R-:W1:Y:S01]  /*6800*/  LDC R42, c[0x0][0x3d8] ;  /* 0x0000f600ff2a7b82 */ /* 0x000e620000000800 */
[----:B------:R-:W-:Y:S02]  /*6810*/  PRMT R88, RZ, 0x7610, R88 ;  /* 0x00007610ff587816 */ /* 0x000fe40000000058 */
[----:B------:R-:W-:-:S05]  /*6820*/  IADD3 R198, P5, PT, R37, R146, RZ ;  /* 0x0000009225c67210 */ /* 0x000fca0007fbe0ff */
[----:B------:R-:W2:Y:S01]  /*6830*/  LDC R43, c[0x0][0x3d8] ;  /* 0x0000f600ff2b7b82 */ /* 0x000ea20000000800 */
[----:B------:R-:W-:Y:S01]  /*6840*/  STL.64 [R1+0x18], R104 ;  /* 0x0000186801007387 */ /* 0x000fe20000100a00 */
[----:B------:R-:W-:Y:S01]  /*6850*/  LEA.HI.X.SX32 R199, R37, R0, 0x1, P5 ;  /* 0x0000000025c77211 */ /* 0x000fe200028f0eff */
[----:B0-----:R-:W-:Y:S02]  /*6860*/  IMAD R37, R38, 0x4, R36 ;  /* 0x0000000426257824 */ /* 0x001fe400078e0224 */
[----:B------:R-:W-:Y:S01]  /*6870*/  STL.64 [R1+0x8], R46 ;  /* 0x0000082e01007387 */ /* 0x000fe20000100a00 */
[----:B------:R-:W-:-:S03]  /*6880*/  IADD3 R196, P4, PT, R36, R146, RZ ;  /* 0x0000009224c47210 */ /* 0x000fc60007f9e0ff */
[----:B------:R0:W-:Y:S04]  /*6890*/  STL.64 [R1], R44 ;  /* 0x0000002c01007387 */ /* 0x0001e80000100a00 */
[----:B------:R0:W4:Y:S01]  /*68a0*/  @P2 LDG.E.U8 R88, desc[UR22][R44.64] ;  /* 0x000000162c582981 */ /* 0x000122000c1e1100 */
[----:B---3--:R-:W-:Y:S01]  /*68b0*/  IMAD R38, R40, 0x8, R37 ;  /* 0x0000000828267824 */ /* 0x008fe200078e0225 */
[----:B------:R-:W-:Y:S01]  /*68c0*/  LEA.HI.X.SX32 R197, R36, R0, 0x1, P4 ;  /* 0x0000000024c57211 */ /* 0x000fe200020f0eff */
[----:B------:R-:W3:Y:S01]  /*68d0*/  LDC R40, c[0x0][0x3d8] ;  /* 0x0000f600ff287b82 */ /* 0x000ee20000000800 */
[----:B------:R-:W-:-:S07]  /*68e0*/  IADD3 R194, P4, PT, R37, R146, RZ ;  /* 0x0000009225c27210 */ /* 0x000fce0007f9e0ff */
[----:B0-----:R-:W0:Y:S01]  /*68f0*/  LDC R44, c[0x0][0x3d8] ;  /* 0x0000f600ff2c7b82 */ /* 0x001e220000000800 */
[----:B-----5:R-:W-:Y:S01]  /*6900*/  IMAD R36, R39, 0x4, R38 ;  /* 0x0000000427247824 */ /* 0x020fe200078e0226 */
[----:B------:R-:W-:Y:S02]  /*6910*/  LEA.HI.X.SX32 R195, R37, R0, 0x1, P4 ;  /* 0x0000000025c37211 */ /* 0x000fe400020f0eff */
[----:B------:R-:W-:Y:S01]  /*6920*/  IADD3 R190, P4, PT, R38, R146, RZ ;  /* 0x0000009226be7210 */ /* 0x000fe20007f9e0ff */
[----:B-1----:R-:W-:-:S03]  /*6930*/  IMAD R37, R42, 0x4, R36 ;  /* 0x000000042a257824 */ /* 0x002fc600078e0224 */
[----:B------:R-:W1:Y:S01]  /*6940*/  LDC R39, c[0x0][0x3d8] ;  /* 0x0000f600ff277b82 */ /* 0x000e620000000800 */
[----:B------:R-:W-:Y:S01]  /*6950*/  LEA.HI.X.SX32 R191, R38, R0, 0x1, P4 ;  /* 0x0000000026bf7211 */ /* 0x000fe200020f0eff */
[----:B--2---:R-:W-:Y:S01]  /*6960*/  IMAD R38, R43, 0x8, R37 ;  /* 0x000000082b267824 */ /* 0x004fe200078e0225 */
[-C--:B------:R-:W-:Y:S02]  /*6970*/  IADD3 R186, P4, PT, R37, R146.reuse, RZ ;  /* 0x0000009225ba7210 */ /* 0x080fe40007f9e0ff */
[----:B------:R-:W-:-:S03]  /*6980*/  IADD3 R188, P5, PT, R36, R146, RZ ;  /* 0x0000009224bc7210 */ /* 0x000fc60007fbe0ff */
[----:B------:R-:W2:Y:S01]  /*6990*/  LDC R42, c[0x0][0x3d8] ;  /* 0x0000f600ff2a7b82 */ /* 0x000ea20000000800 */
[----:B------:R-:W-:Y:S02]  /*69a0*/  LEA.HI.X.SX32 R187, R37, R0, 0x1, P4 ;  /* 0x0000000025bb7211 */ /* 0x000fe400020f0eff */
[----:B------:R-:W-:Y:S02]  /*69b0*/  IADD3 R182, P4, PT, R38, R146, RZ ;  /* 0x0000009226b67210 */ /* 0x000fe40007f9e0ff */
[----:B------:R-:W-:-:S03]  /*69c0*/  LEA.HI.X.SX32 R189, R36, R0, 0x1, P5 ;  /* 0x0000000024bd7211 */ /* 0x000fc600028f0eff */
[----:B------:R-:W5:Y:S01]  /*69d0*/  LDC R43, c[0x0][0x3d8] ;  /* 0x0000f600ff2b7b82 */ /* 0x000f620000000800 */
[----:B0-----:R-:W-:Y:S01]  /*69e0*/  IMAD R36, R44, 0x4, R38 ;  /* 0x000000042c247824 */ /* 0x001fe200078e0226 */
[----:B------:R-:W-:-:S06]  /*69f0*/  LEA.HI.X.SX32 R183, R38, R0, 0x1, P4 ;  /* 0x0000000026b77211 */ /* 0x000fcc00020f0eff */
[----:B------:R-:W0:Y:S01]  /*6a00*/  LDC R38, c[0x0][0x3d8] ;  /* 0x0000f600ff267b82 */ /* 0x000e220000000800 */
[C---:B------:R-:W-:Y:S02]  /*6a10*/  IADD3 R180, P5, PT, R36.reuse, R146, RZ ;  /* 0x0000009224b47210 */ /* 0x040fe40007fbe0ff */
[----:B------:R-:W-:Y:S02]  /*6a20*/  PRMT R89, RZ, 0x7610, R89 ;  /* 0x00007610ff597816 */ /* 0x000fe40000000059 */
[----:B------:R-:W-:-:S03]  /*6a30*/  LEA.HI.X.SX32 R181, R36, R0, 0x1, P5 ;  /* 0x0000000024b57211 */ /* 0x000fc600028f0eff */
[----:B------:R-:W0:Y:S01]  /*6a40*/  LDC R44, c[0x0][0x3d8] ;  /* 0x0000f600ff2c7b82 */ /* 0x000e220000000800 */
[----:B---3--:R-:W-:Y:S01]  /*6a50*/  IMAD R36, R40, 0x4, R36 ;  /* 0x0000000428247824 */ /* 0x008fe200078e0224 */
[----:B------:R3:W4:Y:S06]  /*6a60*/  @P2 LDG.E.U8 R89, desc[UR22][R46.64] ;  /* 0x000000162e592981 */ /* 0x00072c000c1e1100 */
[----:B------:R-:W0:Y:S01]  /*6a70*/  LDC R45, c[0x0][0x3d8] ;  /* 0x0000f600ff2d7b82 */ /* 0x000e220000000800 */
[----:B-1----:R-:W-:Y:S01]  /*6a80*/  IMAD R37, R39, 0x8, R36 ;  /* 0x0000000827257824 */ /* 0x002fe200078e0224 */
[----:B------:R-:W-:-:S06]  /*6a90*/  IADD3 R178, P4, PT, R36, R146, RZ ;  /* 0x0000009224b27210 */ /* 0x000fcc0007f9e0ff */
[----:B---3--:R-:W1:Y:S01]  /*6aa0*/  LDC R46, c[0x0][0x3d8] ;  /* 0x0000f600ff2e7b82 */ /* 0x008e620000000800 */
[----:B--2---:R-:W-:Y:S01]  /*6ab0*/  IMAD R40, R42, 0x4, R37 ;  /* 0x000000042a287824 */ /* 0x004fe200078e0225 */
[----:B------:R-:W-:Y:S02]  /*6ac0*/  LEA.HI.X.SX32 R179, R36, R0, 0x1, P4 ;  /* 0x0000000024b37211 */ /* 0x000fe400020f0eff */
[----:B------:R-:W-:-:S04]  /*6ad0*/  IADD3 R174, P4, PT, R37, R146, RZ ;  /* 0x0000009225ae7210 */ /* 0x000fc80007f9e0ff */
[----:B------:R-:W2:Y:S01]  /*6ae0*/  LDC R47, c[0x0][0x3d8] ;  /* 0x0000f600ff2f7b82 */ /* 0x000ea20000000800 */
[----:B-----5:R-:W-:Y:S01]  /*6af0*/  IMAD R36, R43, 0x4, R40 ;  /* 0x000000042b247824 */ /* 0x020fe200078e0228 */
[----:B------:R-:W-:Y:S02]  /*6b00*/  LEA.HI.X.SX32 R175, R37, R0, 0x1, P4 ;  /* 0x0000000025af7211 */ /* 0x000fe400020f0eff */
[----:B------:R-:W-:-:S04]  /*6b10*/  PRMT R91, RZ, 0x7610, R91 ;  /* 0x00007610ff5b7816 */ /* 0x000fc8000000005b */
[----:B------:R-:W3:Y:S01]  /*6b20*/  LDC R42, c[0x0][0x3d8] ;  /* 0x0000f600ff2a7b82 */ /* 0x000ee20000000800 */
[----:B0-----:R-:W-:Y:S01]  /*6b30*/  IMAD R37, R38, 0x8, R36 ;  /* 0x0000000826257824 */ /* 0x001fe200078e0224 */
[----:B------:R-:W-:Y:S01]  /*6b40*/  IADD3 R170, P4, PT, R36, R146, RZ ;  /* 0x0000009224aa7210 */ /* 0x000fe20007f9e0ff */
[----:B------:R0:W5:Y:S02]  /*6b50*/  @P2 LDG.E.U8 R91, desc[UR22][R104.64] ;  /* 0x00000016685b2981 */ /* 0x000164000c1e1100 */
[----:B------:R-:W-:-:S03]  /*6b60*/  IMAD R39, R44, 0x4, R37 ;  /* 0x000000042c277824 */ /* 0x000fc600078e0225 */
[----:B------:R-:W3:Y:S01]  /*6b70*/  LDC R43, c[0x0][0x3d8] ;  /* 0x0000f600ff2b7b82 */ /* 0x000ee20000000800 */
[----:B------:R-:W-:Y:S01]  /*6b80*/  LEA.HI.X.SX32 R171, R36, R0, 0x1, P4 ;  /* 0x0000000024ab7211 */ /* 0x000fe200020f0eff */
[----:B------:R-:W-:Y:S01]  /*6b90*/  IMAD R36, R45, 0x4, R39 ;  /* 0x000000042d247824 */ /* 0x000fe200078e0227 */
[----:B------:R-:W-:-:S05]  /*6ba0*/  IADD3 R166, P4, PT, R37, R146, RZ ;  /* 0x0000009225a67210 */ /* 0x000fca0007f9e0ff */
[----:B0-----:R-:W0:Y:S01]  /*6bb0*/  LDC R104, c[0x0][0x3d8] ;  /* 0x0000f600ff687b82 */ /* 0x001e220000000800 */
[----:B------:R-:W-:Y:S01]  /*6bc0*/  LEA.HI.X.SX32 R167, R37, R0, 0x1, P4 ;  /* 0x0000000025a77211 */ /* 0x000fe200020f0eff */
[----:B-1----:R-:W-:Y:S01]  /*6bd0*/  IMAD R37, R46, 0x8, R36 ;  /* 0x000000082e257824 */ /* 0x002fe200078e0224 */
[----:B------:R-:W-:-:S03]  /*6be0*/  IADD3 R162, P4, PT, R36, R146, RZ ;  /* 0x0000009224a27210 */ /* 0x000fc60007f9e0ff */
[----:B--2---:R-:W-:Y:S01]  /*6bf0*/  IMAD R38, R47, 0x4, R37 ;  /* 0x000000042f267824 */ /* 0x004fe200078e0225 */
[----:B------:R-:W-:Y:S02]  /*6c00*/  LEA.HI.X.SX32 R163, R36, R0, 0x1, P4 ;  /* 0x0000000024a37211 */ /* 0x000fe400020f0eff */
[----:B------:R-:W-:Y:S01]  /*6c10*/  IADD3 R158, P4, PT, R37, R146, RZ ;  /* 0x00000092259e7210 */ /* 0x000fe20007f9e0ff */
[----:B---3--:R-:W-:-:S03]  /*6c20*/  IMAD R36, R42, 0x4, R38 ;  /* 0x000000042a247824 */ /* 0x008fc600078e0226 */
[----:B------:R-:W-:Y:S02]  /*6c30*/  LEA.HI.X.SX32 R159, R37, R0, 0x1, P4 ;  /* 0x00000000259f7211 */ /* 0x000fe400020f0eff */
[----:B------:R-:W-:Y:S01]  /*6c40*/  IADD3 R154, P4, PT, R36, R146, RZ ;  /* 0x00000092249a7210 */ /* 0x000fe20007f9e0ff */
[----:B------:R-:W-:-:S03]  /*6c50*/  IMAD R37, R43, 0x8, R36 ;  /* 0x000000082b257824 */ /* 0x000fc600078e0224 */
[----:B------:R-:W-:Y:S02]  /*6c60*/  LEA.HI.X.SX32 R155, R36, R0, 0x1, P4 ;  /* 0x00000000249b7211 */ /* 0x000fe400020f0eff */
[----:B------:R-:W-:Y:S01]  /*6c70*/  IADD3 R152, P4, PT, R37, R146, RZ ;  /* 0x0000009225987210 */ /* 0x000fe20007f9e0ff */
[----:B0-----:R-:W-:-:S03]  /*6c80*/  IMAD R36, R104, 0x4, R37 ;  /* 0x0000000468247824 */ /* 0x001fc600078e0225 */
[----:B------:R-:W-:Y:S01]  /*6c90*/  LEA.HI.X.SX32 R153, R37, R0, 0x1, P4 ;  /* 0x0000000025997211 */ /* 0x000fe200020f0eff */
[----:B------:R-:W-:Y:S01]  /*6ca0*/  IMAD R37, R103, 0x4, R36 ;  /* 0x0000000467257824 */ /* 0x000fe200078e0224 */
[----:B------:R-:W-:Y:S01]  /*6cb0*/  IADD3 R164, P5, PT, R39, R146, RZ ;  /* 0x0000009227a47210 */ /* 0x000fe20007fbe0ff */
[----:B------:R-:W-:-:S03]  /*6cc0*/  FFMA R4, R4, UR16, -R2 ;  /* 0x0000001004047c23 */ /* 0x000fc60008000802 */
[----:B------:R-:W-:Y:S01]  /*6cd0*/  IADD3 R150, P6, PT, R37, R146, RZ ;  /* 0x0000009225967210 */ /* 0x000fe20007fde0ff */
[----:B------:R-:W-:Y:S01]  /*6ce0*/  FMUL R4, R4, 1.4426950216293334961 ;  /* 0x3fb8aa3b04047820 */ /* 0x000fe20000400000 */
[-C--:B------:R-:W-:Y:S02]  /*6cf0*/  LEA.HI.X.SX32 R165, R39, R0.reuse, 0x1, P5 ;  /* 0x0000000027a57211 */ /* 0x080fe400028f0eff */
[----:B------:R-:W-:Y:S02]  /*6d00*/  LEA.HI.X.SX32 R151, R37, R0, 0x1, P6 ;  /* 0x0000000025977211 */ /* 0x000fe400030f0eff */
[----:B------:R-:W-:Y:S02]  /*6d10*/  IADD3 R172, P4, PT, R40, R146, RZ ;  /* 0x0000009228ac7210 */ /* 0x000fe40007f9e0ff */
[C---:B------:R-:W-:Y:S02]  /*6d20*/  LEA.HI R37, R118.reuse, 0xec, RZ, 0x1a ;  /* 0x000000ec76257811 */ /* 0x040fe400078fd0ff */
[----:B------:R-:W-:Y:S01]  /*6d30*/  LEA.HI R39, R118, 0xfc, RZ, 0x1a ;  /* 0x000000fc76277811 */ /* 0x000fe200078fd0ff */
[----:B------:R0:W-:Y:S01]  /*6d40*/  MUFU.EX2 R117, R4 ;  /* 0x0000000400757308 */ /* 0x0001e20000000800 */
[----:B------:R-:W-:Y:S01]  /*6d50*/  LEA.HI.X.SX32 R173, R40, R0, 0x1, P4 ;  /* 0x0000000028ad7211 */ /* 0x000fe200020f0eff */
[----:B------:R-:W-:Y:S01]  /*6d60*/  IMAD R37, R37, UR4, RZ ;  /* 0x0000000425257c24 */ /* 0x000fe2000f8e02ff */
[----:B------:R-:W-:Y:S01]  /*6d70*/  IADD3 R156, P4, PT, R38, R146, RZ ;  /* 0x00000092269c7210 */ /* 0x000fe20007f9e0ff */
[----:B0-----:R-:W-:-:S03]  /*6d80*/  IMAD R4, R39, UR5, RZ ;  /* 0x0000000527047c24 */ /* 0x001fc6000f8e02ff */
[----:B------:R-:W-:Y:S02]  /*6d90*/  LEA.HI.X.SX32 R157, R38, R0, 0x1, P4 ;  /* 0x00000000269d7211 */ /* 0x000fe400020f0eff */
[-C--:B------:R-:W-:Y:S02]  /*6da0*/  IADD3 R148, P4, PT, R37, R146.reuse, RZ ;  /* 0x0000009225947210 */ /* 0x080fe40007f9e0ff */
[-C--:B------:R-:W-:Y:S02]  /*6db0*/  IADD3 R144, P6, PT, R4, R146.reuse, RZ ;  /* 0x0000009204907210 */ /* 0x080fe40007fde0ff */
[----:B------:R-:W-:Y:S02]  /*6dc0*/  IADD3 R146, P5, PT, R36, R146, RZ ;  /* 0x0000009224927210 */ /* 0x000fe40007fbe0ff */
[----:B------:R-:W-:Y:S02]  /*6dd0*/  PRMT R95, RZ, 0x7610, R95 ;  /* 0x00007610ff5f7816 */ /* 0x000fe4000000005f */
[----:B------:R-:W-:-:S02]  /*6de0*/  PRMT R87, RZ, 0x7610, R87 ;  /* 0x00007610ff577816 */ /* 0x000fc40000000057 */
[----:B------:R-:W-:Y:S02]  /*6df0*/  PRMT R85, RZ, 0x7610, R85 ;  /* 0x00007610ff557816 */ /* 0x000fe40000000055 */
[----:B------:R-:W-:Y:S01]  /*6e00*/  PRMT R83, RZ, 0x7610, R83 ;  /* 0x00007610ff537816 */ /* 0x000fe20000000053 */
[----:B------:R0:W2:Y:S01]  /*6e10*/  @P2 LDG.E.U8 R95, desc[UR22][R106.64] ;  /* 0x000000166a5f2981 */ /* 0x0000a2000c1e1100 */
[----:B------:R-:W-:Y:S02]  /*6e20*/  PRMT R81, RZ, 0x7610, R81 ;  /* 0x00007610ff517816 */ /* 0x000fe40000000051 */
[----:B------:R-:W-:Y:S01]  /*6e30*/  PRMT R79, RZ, 0x7610, R79 ;  /* 0x00007610ff4f7816 */ /* 0x000fe2000000004f */
[----:B------:R-:W3:Y:S01]  /*6e40*/  @P2 LDG.E.U8 R87, desc[UR22][R242.64] ;  /* 0x00000016f2572981 */ /* 0x000ee2000c1e1100 */
[----:B------:R-:W-:Y:S02]  /*6e50*/  PRMT R77, RZ, 0x7610, R77 ;  /* 0x00007610ff4d7816 */ /* 0x000fe4000000004d */
[----:B------:R-:W-:Y:S01]  /*6e60*/  PRMT R75, RZ, 0x7610, R75 ;  /* 0x00007610ff4b7816 */ /* 0x000fe2000000004b */
[----:B------:R-:W2:Y:S01]  /*6e70*/  @P2 LDG.E.U8 R85, desc[UR22][R238.64] ;  /* 0x00000016ee552981 */ /* 0x000ea2000c1e1100 */
[----:B------:R-:W-:-:S02]  /*6e80*/  PRMT R73, RZ, 0x7610, R73 ;  /* 0x00007610ff497816 */ /* 0x000fc40000000049 */
[----:B------:R-:W-:Y:S01]  /*6e90*/  PRMT R71, RZ, 0x7610, R71 ;  /* 0x00007610ff477816 */ /* 0x000fe20000000047 */
[----:B------:R-:W2:Y:S01]  /*6ea0*/  @P2 LDG.E.U8 R83, desc[UR22][R234.64] ;  /* 0x00000016ea532981 */ /* 0x000ea2000c1e1100 */
[----:B------:R-:W-:Y:S02]  /*6eb0*/  PRMT R67, RZ, 0x7610, R67 ;  /* 0x00007610ff437816 */ /* 0x000fe40000000043 */
[----:B------:R-:W-:Y:S01]  /*6ec0*/  PRMT R63, RZ, 0x7610, R63 ;  /* 0x00007610ff3f7816 */ /* 0x000fe2000000003f */
[----:B------:R-:W2:Y:S01]  /*6ed0*/  @P2 LDG.E.U8 R81, desc[UR22][R230.64] ;  /* 0x00000016e6512981 */ /* 0x000ea2000c1e1100 */
        /* <DEDUP_REMOVED lines=21> */
[----:B------:R-:W-:-:S02]  /*7030*/  LEA.HI.X.SX32 R149, R37, R0, 0x1, P4 ;  /* 0x0000000025957211 */ /* 0x000fc400020f0eff */
[----:B------:R-:W-:Y:S01]  /*7040*/  LEA.HI.X.SX32 R147, R36, R0, 0x1, P5 ;  /* 0x0000000024937211 */ /* 0x000fe200028f0eff */
        /* <DEDUP_REMOVED lines=38> */
[----:B------:R-:W-:Y:S01]  /*72b0*/  LEA.HI.X.SX32 R145, R4, R0, 0x1, P6 ;  /* 0x0000000004917211 */ /* 0x000fe200030f0eff */
[----:B------:R-:W2:Y:S04]  /*72c0*/  @P2 LDG.E.U8 R42, desc[UR22][R150.64] ;  /* 0x00000016962a2981 */ /* 0x000ea8000c1e1100 */
        /* <DEDUP_REMOVED lines=24> */
[----:B------:R-:W2:Y:S01]  /*7450*/  @P2 LDG.E.U8 R36, desc[UR22][R144.64] ;  /* 0x0000001690242981 */ /* 0x000ea2000c1e1100 */
[--C-:B------:R-:W-:Y:S01]  /*7460*/  FFMA R5, R5, UR16, -R2.reuse ;  /* 0x0000001005057c23 */ /* 0x100fe20008000802 */
[----:B------:R-:W-:-:S03]  /*7470*/  FFMA R6, R6, UR16, -R2 ;  /* 0x0000001006067c23 */ /* 0x000fc60008000802 */
[----:B------:R-:W-:Y:S01]  /*7480*/  FMUL R5, R5, 1.4426950216293334961 ;  /* 0x3fb8aa3b05057820 */ /* 0x000fe20000400000 */
[----:B------:R-:W-:Y:S01]  /*7490*/  FMUL R6, R6, 1.4426950216293334961 ;  /* 0x3fb8aa3b06067820 */ /* 0x000fe20000400000 */
[--C-:B------:R-:W-:Y:S02]  /*74a0*/  FFMA R7, R7, UR16, -R2.reuse ;  /* 0x0000001007077c23 */ /* 0x100fe40008000802 */
[----:B------:R-:W1:Y:S01]  /*74b0*/  MUFU.EX2 R116, R5 ;  /* 0x0000000500747308 */ /* 0x000e620000000800 */
[--C-:B------:R-:W-:Y:S01]  /*74c0*/  FFMA R8, R8, UR16, -R2.reuse ;  /* 0x0000001008087c23 */ /* 0x100fe20008000802 */
[----:B------:R-:W-:Y:S01]  /*74d0*/  FMUL R7, R7, 1.4426950216293334961 ;  /* 0x3fb8aa3b07077820 */ /* 0x000fe20000400000 */
[----:B------:R-:W-:-:S05]  /*74e0*/  FFMA R9, R9, UR16, -R2 ;  /* 0x0000001009097c23 */ /* 0x000fca0008000802 */
[----:B------:R-:W0:Y:S01]  /*74f0*/  MUFU.EX2 R113, R6 ;  /* 0x0000000600717308 */ /* 0x000e220000000800 */
[----:B------:R-:W-:Y:S01]  /*7500*/  FMUL R8, R8, 1.4426950216293334961 ;  /* 0x3fb8aa3b08087820 */ /* 0x000fe20000400000 */
[----:B------:R-:W-:Y:S01]  /*7510*/  FMUL R9, R9, 1.4426950216293334961 ;  /* 0x3fb8aa3b09097820 */ /* 0x000fe20000400000 */
[----:B------:R-:W-:-:S05]  /*7520*/  FFMA R10, R10, UR16, -R2 ;  /* 0x000000100a0a7c23 */ /* 0x000fca0008000802 */
[----:B------:R-:W4:Y:S01]  /*7530*/  MUFU.EX2 R112, R7 ;  /* 0x0000000700707308 */ /* 0x000f220000000800 */
[----:B------:R-:W-:Y:S01]  /*7540*/  FFMA R11, R11, UR16, -R2 ;  /* 0x000000100b0b7c23 */ /* 0x000fe20008000802 */
[----:B------:R-:W-:Y:S01]  /*7550*/  FMUL R10, R10, 1.4426950216293334961 ;  /* 0x3fb8aa3b0a0a7820 */ /* 0x000fe20000400000 */
[----:B-1----:R-:W-:-:S05]  /*7560*/  FADD R0, R117, R116 ;  /* 0x0000007475007221 */ /* 0x002fca0000000000 */
[----:B------:R-:W1:Y:S01]  /*7570*/  MUFU.EX2 R115, R8 ;  /* 0x0000000800737308 */ /* 0x000e620000000800 */
[----:B------:R-:W-:Y:S01]  /*7580*/  FFMA R12, R12, UR16, -R2 ;  /* 0x000000100c0c7c23 */ /* 0x000fe20008000802 */
[----:B0-----:R-:W-:-:S06]  /*7590*/  FADD R0, R113, R0 ;  /* 0x0000000071007221 */ /* 0x001fcc0000000000 */
[----:B------:R0:W1:Y:S01]  /*75a0*/  MUFU.EX2 R114, R9 ;  /* 0x0000000900727308 */ /* 0x0000620000000800 */
[----:B------:R-:W-:Y:S01]  /*75b0*/  FMUL R12, R12, 1.4426950216293334961 ;  /* 0x3fb8aa3b0c0c7820 */ /* 0x000fe20000400000 */
[----:B------:R-:W-:Y:S01]  /*75c0*/  FFMA R13, R13, UR16, -R2 ;  /* 0x000000100d0d7c23 */ /* 0x000fe20008000802 */
[----:B0-----:R-:W-:-:S05]  /*75d0*/  FMUL R9, R11, 1.4426950216293334961 ;  /* 0x3fb8aa3b0b097820 */ /* 0x001fca0000400000 */
[----:B------:R0:W0:Y:S01]  /*75e0*/  MUFU.EX2 R108, R10 ;  /* 0x0000000a006c7308 */ /* 0x0000220000000800 */
[----:B----4-:R-:W-:Y:S01]  /*75f0*/  FADD R0, R112, R0 ;  /* 0x0000000070007221 */ /* 0x010fe20000000000 */
[----:B------:R-:W-:Y:S01]  /*7600*/  FMUL R13, R13, 1.4426950216293334961 ;  /* 0x3fb8aa3b0d0d7820 */ /* 0x000fe20000400000 */
[----:B------:R-:W-:-:S05]  /*7610*/  FFMA R14, R14, UR16, -R2 ;  /* 0x000000100e0e7c23 */ /* 0x000fca0008000802 */
[----:B------:R-:W4:Y:S01]  /*7620*/  MUFU.EX2 R9, R9 ;  /* 0x0000000900097308 */ /* 0x000f220000000800 */
[----:B-1----:R-:W-:Y:S01]  /*7630*/  FADD R0, R115, R0 ;  /* 0x0000000073007221 */ /* 0x002fe20000000000 */
[----:B------:R-:W-:Y:S01]  /*7640*/  FFMA R15, R15, UR16, -R2 ;  /* 0x000000100f0f7c23 */ /* 0x000fe20008000802 */
[----:B------:R-:W-:-:S05]  /*7650*/  FMUL R14, R14, 1.4426950216293334961 ;  /* 0x3fb8aa3b0e0e7820 */ /* 0x000fca0000400000 */
[----:B------:R-:W1:Y:S01]  /*7660*/  MUFU.EX2 R111, R12 ;  /* 0x0000000c006f7308 */ /* 0x000e620000000800 */
[----:B------:R-:W-:Y:S01]  /*7670*/  FADD R0, R114, R0 ;  /* 0x0000000072007221 */ /* 0x000fe20000000000 */
[----:B0-----:R-:W-:Y:S01]  /*7680*/  FMUL R10, R15, 1.4426950216293334961 ;  /* 0x3fb8aa3b0f0a7820 */ /* 0x001fe20000400000 */
[----:B------:R-:W-:-:S05]  /*7690*/  FFMA R16, R16, UR16, -R2 ;  /* 0x0000001010107c23 */ /* 0x000fca0008000802 */
[----:B------:R-:W0:Y:S01]  /*76a0*/  MUFU.EX2 R110, R13 ;  /* 0x0000000d006e7308 */ /* 0x000e220000000800 */
[----:B------:R-:W-:Y:S01]  /*76b0*/  FADD R0, R108, R0 ;  /* 0x000000006c007221 */ /* 0x000fe20000000000 */
[----:B------:R-:W-:Y:S01]  /*76c0*/  FMUL R16, R16, 1.4426950216293334961 ;  /* 0x3fb8aa3b10107820 */ /* 0x000fe20000400000 */
[----:B------:R-:W-:-:S05]  /*76d0*/  FFMA R17, R17, UR16, -R2 ;  /* 0x0000001011117c23 */ /* 0x000fca0008000802 */
[----:B------:R-:W0:Y:S01]  /*76e0*/  MUFU.EX2 R105, R14 ;  /* 0x0000000e00697308 */ /* 0x000e220000000800 */
        /* <DEDUP_REMOVED lines=8> */
[----:B0-----:R-:W-:Y:S01]  /*7770*/  FADD R0, R110, R0 ;  /* 0x000000006e007221 */ /* 0x001fe20000000000 */
[----:B------:R-:W-:Y:S01]  /*7780*/  FMUL R11, R19, 1.4426950216293334961 ;  /* 0x3fb8aa3b130b7820 */ /* 0x000fe20000400000 */
[----:B------:R-:W-:-:S05]  /*7790*/  FFMA R20, R20, UR16, -R2 ;  /* 0x0000001014147c23 */ /* 0x000fca0008000802 */
[----:B------:R-:W0:Y:S01]  /*77a0*/  MUFU.EX2 R107, R17 ;  /* 0x00000011006b7308 */ /* 0x000e220000000800 */
[----:B------:R-:W-:Y:S01]  /*77b0*/  FADD R0, R105, R0 ;  /* 0x0000000069007221 */ /* 0x000fe20000000000 */
[----:B------:R-:W-:Y:S01]  /*77c0*/  FMUL R20, R20, 1.4426950216293334961 ;  /* 0x3fb8aa3b14147820 */ /* 0x000fe20000400000 */
[----:B------:R-:W-:-:S05]  /*77d0*/  FFMA R21, R21, UR16, -R2 ;  /* 0x0000001015157c23 */ /* 0x000fca0008000802 */
[----:B------:R-:W0:Y:S01]  /*77e0*/  MUFU.EX2 R103, R18 ;  /* 0x0000001200677308 */ /* 0x000e220000000800 */
[----:B----4-:R-:W-:Y:S01]  /*77f0*/  FADD R0, R10, R0 ;  /* 0x000000000a007221 */ /* 0x010fe20000000000 */
[----:B------:R-:W-:Y:S01]  /*7800*/  FFMA R22, R22, UR16, -R2 ;  /* 0x0000001016167c23 */ /* 0x000fe20008000802 */
[----:B------:R-:W-:-:S05]  /*7810*/  FMUL R21, R21, 1.4426950216293334961 ;  /* 0x3fb8aa3b15157820 */ /* 0x000fca0000400000 */
[----:B------:R-:W4:Y:S01]  /*7820*/  MUFU.EX2 R11, R11 ;  /* 0x0000000b000b7308 */ /* 0x000f220000000800 */
[----:B-1----:R-:W-:Y:S01]  /*7830*/  FADD R0, R109, R0 ;  /* 0x000000006d007221 */ /* 0x002fe20000000000 */
[----:B------:R-:W-:Y:S01]  /*7840*/  FMUL R22, R22, 1.4426950216293334961 ;  /* 0x3fb8aa3b16167820 */ /* 0x000fe20000400000 */
[----:B------:R-:W-:-:S05]  /*7850*/  FFMA R23, R23, UR16, -R2 ;  /* 0x0000001017177c23 */ /* 0x000fca0008000802 */
[----:B------:R-:W1:Y:S01]  /*7860*/  MUFU.EX2 R106, R20 ;  /* 0x00000014006a7308 */ /* 0x000e620000000800 */
[----:B0-----:R-:W-:Y:S01]  /*7870*/  FADD R0, R107, R0 ;  /* 0x000000006b007221 */ /* 0x001fe20000000000 */
[----:B------:R-:W-:Y:S01]  /*7880*/  FMUL R7, R23, 1.4426950216293334961 ;  /* 0x3fb8aa3b17077820 */ /* 0x000fe20000400000 */
[----:B------:R-:W-:-:S05]  /*7890*/  FFMA R24, R24, UR16, -R2 ;  /* 0x0000001018187c23 */ /* 0x000fca0008000802 */
[----:B------:R0:W1:Y:S01]  /*78a0*/  MUFU.EX2 R104, R21 ;  /* 0x0000001500687308 */ /* 0x0000620000000800 */
[----:B------:R-:W-:Y:S01]  /*78b0*/  FADD R0, R103, R0 ;  /* 0x0000000067007221 */ /* 0x000fe20000000000 */
[----:B------:R-:W-:Y:S01]  /*78c0*/  FMUL R23, R24, 1.4426950216293334961 ;  /* 0x3fb8aa3b18177820 */ /* 0x000fe20000400000 */
[----:B------:R-:W-:-:S05]  /*78d0*/  FFMA R25, R25, UR16, -R2 ;  /* 0x0000001019197c23 */ /* 0x000fca0008000802 */
[----:B------:R-:W3:Y:S01]  /*78e0*/  MUFU.EX2 R22, R22 ;  /* 0x0000001600167308 */ /* 0x000ee20000000800 */
[----:B----4-:R-:W-:Y:S01]  /*78f0*/  FADD R0, R11, R0 ;  /* 0x000000000b007221 */ /* 0x010fe20000000000 */
[----:B0-----:R-:W-:Y:S01]  /*7900*/  FMUL R21, R25, 1.4426950216293334961 ;  /* 0x3fb8aa3b19157820 */ /* 0x001fe20000400000 */
[----:B------:R-:W-:-:S05]  /*7910*/  FFMA R26, R26, UR16, -R2 ;  /* 0x000000101a1a7c23 */ /* 0x000fca0008000802 */
[----:B------:R-:W0:Y:S01]  /*7920*/  MUFU.EX2 R7, R7 ;  /* 0x0000000700077308 */ /* 0x000e220000000800 */
[----:B-1----:R-:W-:Y:S01]  /*7930*/  FADD R0, R106, R0 ;  /* 0x000000006a007221 */ /* 0x002fe20000000000 */
[----:B------:R-:W-:Y:S01]  /*7940*/  FMUL R19, R26, 1.4426950216293334961 ;  /* 0x3fb8aa3b1a137820 */ /* 0x000fe20000400000 */
[----:B------:R-:W-:-:S05]  /*7950*/  FFMA R27, R27, UR16, -R2 ;  /* 0x000000101b1b7c23 */ /* 0x000fca0008000802 */
[----:B------:R-:W1:Y:S01]  /*7960*/  MUFU.EX2 R23, R23 ;  /* 0x0000001700177308 */ /* 0x000e620000000800 */
[----:B------:R-:W-:Y:S01]  /*7970*/  FADD R0, R104, R0 ;  /* 0x0000000068007221 */ /* 0x000fe20000000000 */
[----:B------:R-:W-:Y:S01]  /*7980*/  FMUL R5, R27, 1.4426950216293334961 ;  /* 0x3fb8aa3b1b057820 */ /* 0x000fe20000400000 */
[----:B------:R-:W-:-:S05]  /*7990*/  FFMA R28, R28, UR16, -R2 ;  /* 0x000000101c1c7c23 */ /* 0x000fca0008000802 */
[----:B------:R-:W4:Y:S01]  /*79a0*/  MUFU.EX2 R21, R21 ;  /* 0x0000001500157308 */ /* 0x000f220000000800 */
[----:B---3--:R-:W-:Y:S01]  /*79b0*/  FADD R0, R22, R0 ;  /* 0x0000000016007221 */ /* 0x008fe20000000000 */
[----:B------:R-:W-:Y:S01]  /*79c0*/  FMUL R20, R28, 1.4426950216293334961 ;  /* 0x3fb8aa3b1c147820 */ /* 0x000fe20000400000 */
[----:B------:R-:W-:-:S05]  /*79d0*/  FFMA R29, R29, UR16, -R2 ;  /* 0x000000101d1d7c23 */ /* 0x000fca0008000802 */
[----:B------:R-:W3:Y:S01]  /*79e0*/  MUFU.EX2 R19, R19 ;  /* 0x0000001300137308 */ /* 0x000ee20000000800 */
[----:B0-----:R-:W-:Y:S01]  /*79f0*/  FADD R0, R7, R0 ;  /* 0x0000000007007221 */ /* 0x001fe20000000000 */
[----:B------:R-:W-:Y:S01]  /*7a00*/  FMUL R18, R29, 1.4426950216293334961 ;  /* 0x3fb8aa3b1d127820 */ /* 0x000fe20000400000 */
[----:B------:R-:W-:-:S05]  /*7a10*/  FFMA R30, R30, UR16, -R2 ;  /* 0x000000101e1e7c23 */ /* 0x000fca0008000802 */
[----:B------:R-:W0:Y:S01]  /*7a20*/  MUFU.EX2 R5, R5 ;  /* 0x0000000500057308 */ /* 0x000e220000000800 */
[----:B-1----:R-:W-:Y:S01]  /*7a30*/  FADD R0, R23, R0 ;  /* 0x0000000017007221 */ /* 0x002fe20000000000 */
[----:B------:R-:W-:Y:S01]  /*7a40*/  FMUL R16, R30, 1.4426950216293334961 ;  /* 0x3fb8aa3b1e107820 */ /* 0x000fe20000400000 */
[----:B------:R-:W-:-:S05]  /*7a50*/  FFMA R31, R31, UR16, -R2 ;  /* 0x000000101f1f7c23 */ /* 0x000fca0008000802 */
[----:B------:R-:W1:Y:S01]  /*7a60*/  MUFU.EX2 R20, R20 ;  /* 0x0000001400147308 */ /* 0x000e620000000800 */
[----:B----4-:R-:W-:Y:S01]  /*7a70*/  FADD R0, R21, R0 ;  /* 0x0000000015007221 */ /* 0x010fe20000000000 */
        /* <DEDUP_REMOVED lines=16> */
[----:B------:R-:W-:-:S06]  /*7b80*/  FMUL R13, R35, 1.4426950216293334961 ;  /* 0x3fb8aa3b230d7820 */ /* 0x000fcc0000400000 */
[----:B------:R-:W4:Y:S01]  /*7b90*/  MUFU.EX2 R15, R15 ;  /* 0x0000000f000f7308 */ /* 0x000f220000000800 */
[----:B---3--:R-:W-:-:S07]  /*7ba0*/  FADD R0, R16, R0 ;  /* 0x0000000010007221 */ /* 0x008fce0000000000 */
[----:B------:R-:W3:Y:S01]  /*7bb0*/  MUFU.EX2 R14, R14 ;  /* 0x0000000e000e7308 */ /* 0x000ee20000000800 */
[----:B0-----:R-:W-:-:S07]  /*7bc0*/  FADD R0, R6, R0 ;  /* 0x0000000006007221 */ /* 0x001fce0000000000 */
[----:B------:R-:W0:Y:S01]  /*7bd0*/  MUFU.EX2 R13, R13 ;  /* 0x0000000d000d7308 */ /* 0x000e220000000800 */
[----:B-1----:R-:W-:-:S04]  /*7be0*/  FADD R0, R17, R0 ;  /* 0x0000000011007221 */ /* 0x002fc80000000000 */
[----:B----4-:R-:W-:-:S04]  /*7bf0*/  FADD R0, R15, R0 ;  /* 0x000000000f007221 */ /* 0x010fc80000000000 */
[----:B---3--:R-:W-:-:S04]  /*7c00*/  FADD R0, R14, R0 ;  /* 0x000000000e007221 */ /* 0x008fc80000000000 */
[----:B0-----:R-:W-:-:S05]  /*7c10*/  FADD R0, R13, R0 ;  /* 0x000000000d007221 */ /* 0x001fca0000000000 */
[----:B------:R-:W0:Y:S01]  /*7c20*/  SHFL.BFLY PT, R4, R0, 0x10, 0x1f ;  /* 0x0e001f0000047f89 */ /* 0x000e2200000e0000 */
[----:B------:R-:W-:Y:S02]  /*7c30*/  LOP3.LUT R41, R41, 0x1f0, RZ, 0xc0, !PT ;  /* 0x000001f029297812 */ /* 0x000fe400078ec0ff */
[----:B------:R-:W-:Y:S01]  /*7c40*/  F2FP.SATFINITE.E4M3.F32.PACK_AB_MERGE_C R13, R13, R14, RZ ;  /* 0x0000000e0d0d723e */ /* 0x000fe200048070ff */
[C---:B------:R-:W-:Y:S02]  /*7c50*/  IMAD.SHL.U32 R12, R118.reuse, 0x8, RZ ;  /* 0x00000008760c7824 */ /* 0x040fe400078e00ff */
[----:B------:R-:W-:-:S03]  /*7c60*/  IMAD.SHL.U32 R8, R118, 0x2, RZ ;  /* 0x0000000276087824 */ /* 0x000fc600078e00ff */
[----:B------:R-:W-:Y:S01]  /*7c70*/  LOP3.LUT R12, R12, 0x430, RZ, 0xc0, !PT ;  /* 0x000004300c0c7812 */ /* 0x000fe200078ec0ff */
[----:B0-----:R-:W-:Y:S02]  /*7c80*/  FADD R14, R0, R4 ;  /* 0x00000004000e7221 */ /* 0x001fe40000000000 */
[----:B------:R-:W0:Y:S01]  /*7c90*/  LDSM.16.M88 R0, [R41+UR9+0x8000] ;  /* 0x008000092900783b */ /* 0x000e220008000000 */
[----:B------:R-:W-:Y:S01]  /*7ca0*/  BAR.SYNC.DEFER_BLOCKING 0x0 ;  /* 0x0000000000007b1d */ /* 0x000fe20000010000 */
[----:B------:R-:W-:Y:S01]  /*7cb0*/  LOP3.LUT R12, R12, 0x20, R8, 0x78, !PT ;  /* 0x000000200c0c7812 */ /* 0x000fe200078e7808 */
[----:B------:R-:W-:Y:S01]  /*7cc0*/  IMAD.SHL.U32 R8, R118, 0x40, RZ ;  /* 0x0000004076087824 */ /* 0x000fe200078e00ff */
[----:B------:R-:W-:Y:S02]  /*7cd0*/  F2FP.SATFINITE.E4M3.F32.PACK_AB_MERGE_C R7, R7, R22, RZ ;  /* 0x000000160707723e */ /* 0x000fe400048070ff */
[----:B------:R-:W-:Y:S02]  /*7ce0*/  F2FP.SATFINITE.E4M3.F32.PACK_AB_MERGE_C R9, R9, R108, RZ ;  /* 0x0000006c0909723e */ /* 0x000fe400048070ff */
[----:B------:R-:W-:-:S02]  /*7cf0*/  LOP3.LUT R12, R12, 0x1bc0, R8, 0xf8, !PT ;  /* 0x00001bc00c0c7812 */ /* 0x000fc400078ef808 */
[----:B------:R-:W-:Y:S02]  /*7d00*/  F2FP.SATFINITE.E4M3.F32.PACK_AB_MERGE_C R8, R112, R113, RZ ;  /* 0x000000717008723e */ /* 0x000fe400048070ff */
[----:B------:R-:W-:Y:S02]  /*7d10*/  F2FP.SATFINITE.E4M3.F32.PACK_AB_MERGE_C R10, R10, R105, RZ ;  /* 0x000000690a0a723e */ /* 0x000fe400048070ff */
[----:B------:R-:W-:Y:S02]  /*7d20*/  F2FP.SATFINITE.E4M3.F32.PACK_AB_MERGE_C R11, R11, R103, RZ ;  /* 0x000000670b0b723e */ /* 0x000fe400048070ff */
[----:B------:R-:W-:Y:S02]  /*7d30*/  F2FP.SATFINITE.E4M3.F32.PACK_AB_MERGE_C R5, R5, R19, RZ ;  /* 0x000000130505723e */ /* 0x000fe400048070ff */
[----:B------:R-:W-:Y:S02]  /*7d40*/  F2FP.SATFINITE.E4M3.F32.PACK_AB_MERGE_C R6, R6, R16, RZ ;  /* 0x000000100606723e */ /* 0x000fe400048070ff */
[----:B------:R-:W-:-:S02]  /*7d50*/  F2FP.SATFINITE.E4M3.F32.PACK_AB_MERGE_C R4, R104, R106, R7 ;  /* 0x0000006a6804723e */ /* 0x000fc40004807007 */
[----:B------:R-:W-:Y:S02]  /*7d60*/  F2FP.SATFINITE.E4M3.F32.PACK_AB_MERGE_C R9, R114, R115, R9 ;  /* 0x000000737209723e */ /* 0x000fe40004807009 */
[----:B------:R-:W-:Y:S02]  /*7d70*/  F2FP.SATFINITE.E4M3.F32.PACK_AB_MERGE_C R8, R116, R117, R8 ;  /* 0x000000757408723e */ /* 0x000fe40004807008 */
[----:B------:R-:W-:Y:S02]  /*7d80*/  F2FP.SATFINITE.E4M3.F32.PACK_AB_MERGE_C R10, R110, R111, R10 ;  /* 0x0000006f6e0a723e */ /* 0x000fe4000480700a */
[----:B------:R-:W-:Y:S02]  /*7d90*/  F2FP.SATFINITE.E4M3.F32.PACK_AB_MERGE_C R11, R107, R109, R11 ;  /* 0x0000006d6b0b723e */ /* 0x000fe4000480700b */
[----:B------:R-:W-:Y:S02]  /*7da0*/  F2FP.SATFINITE.E4M3.F32.PACK_AB_MERGE_C R7, R15, R17, R13 ;  /* 0x000000110f07723e */ /* 0x000fe4000480700d */
[----:B------:R-:W-:-:S02]  /*7db0*/  F2FP.SATFINITE.E4M3.F32.PACK_AB_MERGE_C R5, R21, R23, R5 ;  /* 0x000000171505723e */ /* 0x000fc40004807005 */
[----:B------:R-:W-:Y:S02]  /*7dc0*/  F2FP.SATFINITE.E4M3.F32.PACK_AB_MERGE_C R6, R18, R20, R6 ;  /* 0x000000141206723e */ /* 0x000fe40004807006 */
[----:B------:R-:W-:Y:S01]  /*7dd0*/  LOP3.LUT R13, R12, 0x10, RZ, 0x3c, !PT ;  /* 0x000000100c0d7812 */ /* 0x000fe200078e3cff */
[----:B------:R-:W-:Y:S01]  /*7de0*/  STS.U8 [R3+UR9+0x8000], R101 ;  /* 0x0080006503007988 */ /* 0x000fe20008000009 */
[----:B------:R-:W-:-:S03]  /*7df0*/  FADD R134, R102, R14 ;  /* 0x0000000e66867221 */ /* 0x000fc60000000000 */
[----:B------:R-:W-:Y:S04]  /*7e00*/  STS.U8 [R3+UR9+0x8200], R99 ;  /* 0x0082006303007988 */ /* 0x000fe80008000009 */
[----:B------:R-:W-:Y:S04]  /*7e10*/  STS.U8 [R3+UR9+0x8400], R97 ;  /* 0x0084006103007988 */ /* 0x000fe80008000009 */
[----:B--2---:R-:W-:Y:S04]  /*7e20*/  STS.U8 [R3+UR9+0x8600], R95 ;  /* 0x0086005f03007988 */ /* 0x004fe80008000009 */
[----:B------:R-:W-:Y:S04]  /*7e30*/  STS.U8 [R3+UR9+0x8800], R93 ;  /* 0x0088005d03007988 */ /* 0x000fe80008000009 */
[----:B-----5:R-:W-:Y:S04]  /*7e40*/  STS.U8 [R3+UR9+0x8a00], R91 ;  /* 0x008a005b03007988 */ /* 0x020fe80008000009 */
        /* <DEDUP_REMOVED lines=58> */
[----:B------:R-:W-:Y:S04]  /*81f0*/  STS.128 [R12+UR9+0x14000], R8 ;  /* 0x014000080c007988 */ /* 0x000fe80008000c09 */
[----:B------:R1:W-:Y:S02]  /*8200*/  STS.128 [R13+UR9+0x14000], R4 ;  /* 0x014000040d007988 */ /* 0x0003e40008000c09 */
[----:B-1----:R-:W1:Y:S01]  /*8210*/  LDTM.x128 R4, tmem[UR11] ;  /* 0x0000000b000479ee */ /* 0x002e6200083c0000 */
[----:B------:R-:W-:Y:S01]  /*8220*/  NOP ;  /* 0x0000000000007918 */ /* 0x000fe20000000000 */
[----:B0-----:R-:W-:Y:S05]  /*8230*/  @!P2 BRA `(.L_x_9) ;  /* 0x000000080004a947 */ /* 0x001fea0003800000 */
[C---:B-1----:R-:W-:Y:S01]  /*8240*/  FMUL R4, R0.reuse, R4 ;  /* 0x0000000400047220 */ /* 0x042fe20000400000 */
[C---:B------:R-:W-:Y:S01]  /*8250*/  FMUL R5, R0.reuse, R5 ;  /* 0x0000000500057220 */ /* 0x040fe20000400000 */
        /* <DEDUP_REMOVED lines=125> */
[----:B------:R-:W-:-:S04]  /*8a30*/  FMUL R131, R0, R131 ;  /* 0x0000008300837220 */ /* 0x000fc80000400000 */
[----:B------:R0:W-:Y:S03]  /*8a40*/  STTM.x128 tmem[UR11], R4 ;  /* 0x00000004000079ed */ /* 0x0001e600083c000b */
.L_x_9:
[----:B-1----:R-:W1:Y:S02]  /*8a50*/  FENCE.VIEW.ASYNC.T ;  /* 0x00000000000073c6 */ /* 0x002e640000000200 */
[----:B-1----:R-:W-:Y:S01]  /*8a60*/  BAR.SYNC.DEFER_BLOCKING 0x0 ;  /* 0x0000000000007b1d */ /* 0x002fe20000010000 */
[----:B------:R-:W-:-:S04]  /*8a70*/  UIADD3 UR7, UPT, UPT, UR7, -0x40, URZ ;  /* 0xffffffc007077890 */ /* 0x000fc8000fffe0ff */
[----:B------:R-:W-:Y:S01]  /*8a80*/  UISETP.GE.AND UP1, UPT, UR7, 0x1, UPT ;  /* 0x000000010700788c */ /* 0x000fe2000bf26270 */
[----:B------:R1:W-:Y:S06]  /*8a90*/  MEMBAR.ALL.CTA ;  /* 0x0000000000007992 */ /* 0x0003ec0000008000 */
[----:B-1----:R-:W1:Y:S02]  /*8aa0*/  FENCE.VIEW.ASYNC.S ;  /* 0x00000000000073c6 */ /* 0x002e640000000000 */
[----:B-1----:R-:W-:Y:S06]  /*8ab0*/  BAR.SYNC.DEFER_BLOCKING 0x0 ;  /* 0x0000000000007b1d */ /* 0x002fec0000010000 */
[----:B------:R-:W-:Y:S05]  /*8ac0*/  @!P3 BRA `(.L_x_10) ;  /* 0x000000000064b947 */ /* 0x000fea0003800000 */
[----:B------:R-:W-:Y:S02]  /*8ad0*/  UIADD3 UR4, UPT, UPT, UR9, 0x14000, URZ ;  /* 0x0001400009047890 */ /* 0x000fe4000fffe0ff */
[----:B------:R-:W-:Y:S02]  /*8ae0*/  UIADD3 UR5, UPT, UPT, UR9, 0x8000, URZ ;  /* 0x0000800009057890 */ /* 0x000fe4000fffe0ff */
[----:B------:R-:W-:Y:S02]  /*8af0*/  USHF.R.U32.HI UR4, URZ, 0x4, UR4 ;  /* 0x00000004ff047899 */ /* 0x000fe40008011604 */
[----:B------:R-:W-:Y:S02]  /*8b00*/  USHF.R.U32.HI UR5, URZ, 0x4, UR5 ;  /* 0x00000004ff057899 */ /* 0x000fe40008011605 */
[----:B------:R-:W-:Y:S02]  /*8b10*/  USGXT.U32 UR6, UR4, 0xe ;  /* 0x0000000e0406789a */ /* 0x000fe40008000000 */
[----:B------:R-:W-:Y:S01]  /*8b20*/  USGXT.U32 UR16, UR5, 0xe ;  /* 0x0000000e0510789a */ /* 0x000fe20008000000 */
[----:B------:R-:W-:Y:S01]  /*8b30*/  UMOV UR18, 0xfffffffe ;  /* 0xfffffffe00127882 */ /* 0x000fe20000000000 */
[----:B------:R-:W-:Y:S01]  /*8b40*/  UMOV UR19, 0x7fffbfdf ;  /* 0x7fffbfdf00137882 */ /* 0x000fe20000000000 */
[----:B------:R-:W-:Y:S01]  /*8b50*/  UMOV UR7, URZ ;  /* 0x000000ff00077c82 */ /* 0x000fe20008000000 */
[----:B------:R-:W-:Y:S01]  /*8b60*/  UMOV UR17, URZ ;  /* 0x000000ff00117c82 */ /* 0x000fe20008000000 */
[----:B------:R-:W-:-:S02]  /*8b70*/  UIADD3.64 UR24, UPT, UPT, UR6, -UR18, URZ ;  /* 0x8000001206187297 */ /* 0x000fc4000fffe0ff */
[----:B------:R-:W-:Y:S01]  /*8b80*/  UIADD3.64 UR18, UPT, UPT, UR16, -UR18, URZ ;  /* 0x8000001210127297 */ /* 0x000fe2000fffe0ff */
[----:B------:R-:W-:Y:S01]  /*8b90*/  UMOV UR26, 0x0 ;  /* 0x00000000001a7882 */ /* 0x000fe20000000000 */
[----:B------:R-:W-:Y:S01]  /*8ba0*/  UMOV UR27, 0x8400010 ;  /* 0x08400010001b7882 */ /* 0x000fe20000000000 */
[----:B------:R-:W-:Y:S01]  /*8bb0*/  UMOV UR4, UR12 ;  /* 0x0000000c00047c82 */ /* 0x000fe20008000000 */
[----:B------:R-:W-:Y:S01]  /*8bc0*/  UMOV UR5, URZ ;  /* 0x000000ff00057c82 */ /* 0x000fe20008000000 */
[----:B------:R-:W-:Y:S01]  /*8bd0*/  UMOV UR7, 0x80004020 ;  /* 0x8000402000077882 */ /* 0x000fe20000000000 */
[----:B------:R-:W-:Y:S01]  /*8be0*/  UMOV UR17, 0x80004020 ;  /* 0x8000402000117882 */ /* 0x000fe20000000000 */
[----:B------:R-:W-:Y:S01]  /*8bf0*/  UMOV UR28, 0x0 ;  /* 0x00000000001c7882 */ /* 0x000fe20000000000 */
[----:B------:R-:W-:Y:S01]  /*8c00*/  UMOV UR29, 0x8400010 ;  /* 0x08400010001d7882 */ /* 0x000fe20000000000 */
[----:B------:R-:W-:Y:S01]  /*8c10*/  UMOV UR4, UR4 ;  /* 0x0000000400047c82 */ /* 0x000fe20008000000 */
[----:B------:R1:W-:Y:S01]  /*8c20*/  UTCQMMA gdesc[UR6], gdesc[UR16], tmem[UR10], tmem[UR26], idesc[UR27], UPT ;  /* 0x00ff1a10060075ea */ /* 0x0003e2000b80030a */
[----:B------:R1:W-:Y:S01]  /*8c30*/  UTCQMMA gdesc[UR24], gdesc[UR18], tmem[UR10], tmem[UR28], idesc[UR29], UPT ;  /* 0x00ff1c12180075ea */ /* 0x0003e2000b80030a */
[----:B------:R1:W-:Y:S01]  /*8c40*/  UTCBAR [UR4], URZ ;  /* 0x000000ff040073e9 */ /* 0x0003e200080000ff */
[----:B------:R-:W-:Y:S01]  /*8c50*/  NOP ;  /* 0x0000000000007918 */ /* 0x000fe20000000000 */
.L_x_10:
[----:B------:R-:W-:Y:S01]  /*8c60*/  FSEL R0, R134, 1, P2 ;  /* 0x3f80000086007808 */ /* 0x000fe20001000000 */
[----:B------:R-:W-:Y:S01]  /*8c70*/  UMOV UR68, URZ ;  /* 0x000000ff00447c82 */ /* 0x000fe20008000000 */
[----:B------:R-:W-:-:S03]  /*8c80*/  FSEL R2, R2, -INF , P2 ;  /* 0xff80000002027808 */ /* 0x000fc60001000000 */
[----:B------:R2:W-:Y:S01]  /*8c90*/  STL [R1+0x1a4], R0 ;  /* 0x0001a40001007387 */ /* 0x0005e20000100800 */
[----:B------:R-:W-:Y:S05]  /*8ca0*/  BRA.U !UP1, `(.L_x_11) ;  /* 0x0000004509507547 */ /* 0x000fea000b800000 */
[----:B-1----:R-:W-:Y:S01]  /*8cb0*/  UIADD3 UR24, UPT, UPT, UR9, 0x14000, URZ ;  /* 0x0001400009187890 */ /* 0x002fe2000fffe0ff */
[----:B0-----:R-:W-:Y:S01]  /*8cc0*/  IMAD.MOV.U32 R36, RZ, RZ, R2 ;  /* 0x000000ffff247224 */ /* 0x001fe200078e0002 */
[----:B------:R-:W-:Y:S01]  /*8cd0*/  USHF.R.U32.HI UR65, URZ, 0x4, UR9 ;  /* 0x00000004ff417899 */ /* 0x000fe20008011609 */
[----:B--2---:R-:W-:Y:S01]  /*8ce0*/  IMAD.MOV.U32 R0, RZ, RZ, RZ ;  /* 0x000000ffff007224 */ /* 0x004fe200078e00ff */
[----:B------:R-:W-:Y:S02]  /*8cf0*/  USHF.R.U32.HI UR24, URZ, 0x4, UR24 ;  /* 0x00000004ff187899 */ /* 0x000fe40008011618 */
[----:B------:R-:W-:Y:S02]  /*8d00*/  USHF.R.U32.HI UR64, URZ, 0x4, UR15 ;  /* 0x00000004ff407899 */ /* 0x000fe4000801160f */
[----:B------:R-:W-:Y:S02]  /*8d10*/  USGXT.U32 UR65, UR65, 0xe ;  /* 0x0000000e4141789a */ /* 0x000fe40008000000 */
[----:B------:R-:W-:-:S02]  /*8d20*/  USGXT.U32 UR66, UR24, 0xe ;  /* 0x0000000e1842789a */ /* 0x000fc40008000000 */
[----:B------:R-:W-:Y:S02]  /*8d30*/  USGXT.U32 UR64, UR64, 0xe ;  /* 0x0000000e4040789a */ /* 0x000fe40008000000 */
[----:B------:R-:W-:Y:S02]  /*8d40*/  UIADD3 UR24, UP2, UPT, UR65, 0x100, URZ ;  /* 0x0000010041187890 */ /* 0x000fe4000ff5e0ff */
[----:B------:R-:W-:Y:S01]  /*8d50*/  UIADD3 UR4, UPT, UPT, UR9, 0x10000, URZ ;  /* 0x0001000009047890 */ /* 0x000fe2000fffe0ff */
[----:B------:R-:W-:Y:S01]  /*8d60*/  UMOV UR6, URZ ;  /* 0x000000ff00067c82 */ /* 0x000fe20008000000 */
[----:B------:R-:W-:Y:S02]  /*8d70*/  UIADD3 UR26, UP1, UPT, UR64, 0x2, URZ ;  /* 0x00000002401a7890 */ /* 0x000fe4000ff3e0ff */
[----:B------:R-:W-:Y:S02]  /*8d80*/  UIADD3.X UR25, UPT, UPT, UR6, 0x40004040, URZ, UP2, !UPT ;  /* 0x4000404006197890 */ /* 0x000fe400097fe4ff */
[----:B------:R-:W-:-:S02]  /*8d90*/  UIADD3 UR28, UP6, UPT, UR24, 0x100, URZ ;  /* 0x00000100181c7890 */ /* 0x000fc4000ffde0ff */
[----:B------:R-:W-:Y:S01]  /*8da0*/  USHF.R.U32.HI UR4, URZ, 0x4, UR4 ;  /* 0x00000004ff047899 */ /* 0x000fe20008011604 */
[----:B------:R-:W-:Y:S01]  /*8db0*/  UMOV UR5, URZ ;  /* 0x000000ff00057c82 */ /* 0x000fe20008000000 */
[----:B------:R-:W-:Y:S02]  /*8dc0*/  UIADD3 UR36, UP2, UPT, UR24, 0x500, URZ ;  /* 0x0000050018247890 */ /* 0x000fe4000ff5e0ff */
[----:B------:R-:W-:Y:S02]  /*8dd0*/  UIADD3.X UR27, UPT, UPT, UR5, 0x40004040, URZ, UP1, !UPT ;  /* 0x40004040051b7890 */ /* 0x000fe40008ffe4ff */
[----:B------:R-:W-:Y:S02]  /*8de0*/  UIADD3.X UR29, UPT, UPT, UR25, URZ, URZ, UP6, !UPT ;  /* 0x000000ff191d7290 */ /* 0x000fe4000b7fe4ff */
[----:B------:R-:W-:Y:S02]  /*8df0*/  USGXT.U32 UR4, UR4, 0xe ;  /* 0x0000000e0404789a */ /* 0x000fe40008000000 */
[----:B------:R-:W-:-:S02]  /*8e00*/  UIADD3 UR30, UP5, UPT, UR24, 0x200, URZ ;  /* 0x00000200181e7890 */ /* 0x000fc4000ffbe0ff */
[----:B------:R-:W-:Y:S02]  /*8e10*/  UIADD3 UR32, UP4, UPT, UR24, 0x300, URZ ;  /* 0x0000030018207890 */ /* 0x000fe4000ff9e0ff */
[----:B------:R-:W-:Y:S02]  /*8e20*/  UIADD3 UR34, UP3, UPT, UR24, 0x400, URZ ;  /* 0x0000040018227890 */ /* 0x000fe4000ff7e0ff */
[----:B------:R-:W-:Y:S02]  /*8e30*/  UIADD3 UR38, UP1, UPT, UR24, 0x600, URZ ;  /* 0x0000060018267890 */ /* 0x000fe4000ff3e0ff */
[----:B------:R-:W-:Y:S01]  /*8e40*/  UIADD3 UR40, UP6, UPT, UR66, 0x2, URZ ;  /* 0x0000000242287890 */ /* 0x000fe2000ffde0ff */
[----:B------:R-:W-:Y:S01]  /*8e50*/  UMOV UR7, URZ ;  /* 0x000000ff00077c82 */ /* 0x000fe20008000000 */
[----:B------:R-:W-:Y:S01]  /*8e60*/  UMOV UR42, 0xfffffffe ;  /* 0xfffffffe002a7882 */ /* 0x000fe20000000000 */
[----:B------:R-:W-:Y:S01]  /*8e70*/  UMOV UR43, 0x7fffbfdf ;  /* 0x7fffbfdf002b7882 */ /* 0x000fe20000000000 */
[----:B------:R-:W-:-:S02]  /*8e80*/  USHF.L.U32 UR15, UR20, 0x6, URZ ;  /* 0x00000006140f7899 */ /* 0x000fc400080006ff */
[----:B------:R-:W-:Y:S02]  /*8e90*/  USHF.L.U32 UR16, UR8, 0x6, URZ ;  /* 0x0000000608107899 */ /* 0x000fe400080006ff */
[----:B------:R-:W-:Y:S01]  /*8ea0*/  UIADD3.X UR37, UPT, UPT, UR25, URZ, URZ, UP2, !UPT ;  /* 0x000000ff19257290 */ /* 0x000fe200097fe4ff */
[----:B------:R-:W-:Y:S01]  /*8eb0*/  UMOV UR17, 0x1 ;  /* 0x0000000100117882 */ /* 0x000fe20000000000 */
[----:B------:R-:W-:Y:S01]  /*8ec0*/  UMOV UR67, URZ ;  /* 0x000000ff00437c82 */ /* 0x000fe20008000000 */
[----:B------:R-:W0:Y:S01]  /*8ed0*/  LDCU UR18, c[0x0][0x3c4] ;  /* 0x00007880ff1277ac */ /* 0x000e220008000800 */
[----:B------:R-:W1:Y:S01]  /*8ee0*/  LDCU UR19, c[0x0][0x3f0] ;  /* 0x00007e00ff1377ac */ /* 0x000e620008000800 */
[----:B------:R-:W2:Y:S01]  /*8ef0*/  LDCU UR20, c[0x0][0x3a8] ;  /* 0x00007500ff1477ac */ /* 0x000ea20008000800 */
[----:B------:R-:W3:Y:S01]  /*8f00*/  LDCU UR21, c[0x0][0x3d4] ;  /* 0x00007a80ff1577ac */ /* 0x000ee20008000800 */
[----:B------:R-:W-:Y:S02]  /*8f10*/  UIADD3.64 UR42, UPT, UPT, UR4, -UR42, URZ ;  /* 0x8000002a042a7297 */ /* 0x000fe4000fffe0ff */
[----:B------:R-:W-:-:S02]  /*8f20*/  UIADD3.X UR31, UPT, UPT, UR25, URZ, URZ, UP5, !UPT ;  /* 0x000000ff191f7290 */ /* 0x000fc4000affe4ff */
[----:B------:R-:W-:Y:S02]  /*8f30*/  UIADD3.X UR33, UPT, UPT, UR25, URZ, URZ, UP4, !UPT ;  /* 0x000000ff19217290 */ /* 0x000fe4000a7fe4ff */
[----:B------:R-:W-:Y:S02]  /*8f40*/  UIADD3.X UR35, UPT, UPT, UR25, URZ, URZ, UP3, !UPT ;  /* 0x000000ff19237290 */ /* 0x000fe40009ffe4ff */
[----:B------:R-:W-:Y:S02]  /*8f50*/  UIADD3.X UR39, UPT, UPT, UR25, URZ, URZ, UP1, !UPT ;  /* 0x000000ff19277290 */ /* 0x000fe40008ffe4ff */
[----:B------:R-:W-:Y:S02]  /*8f60*/  UIADD3.X UR41, UPT, UPT, UR7, -0x7fffbfe0, URZ, UP6, !UPT ;  /* 0x8000402007297890 */ /* 0x000fe4000b7fe4ff */
[----:B------:R-:W-:Y:S02]  /*8f70*/  UIADD3.64 UR44, UPT, UPT, UR26, 0x2, URZ ;  /* 0x000000021a2c7897 */ /* 0x000fe4000fffe0ff */
[----:B------:R-:W-:-:S02]  /*8f80*/  UIADD3.64 UR46, UPT, UPT, UR26, 0x4, URZ ;  /* 0x000000041a2e7897 */ /* 0x000fc4000fffe0ff */
[----:B------:R-:W-:Y:S02]  /*8f90*/  UIADD3.64 UR48, UPT, UPT, UR26, 0x1fe, URZ ;  /* 0x000001fe1a307897 */ /* 0x000fe4000fffe0ff */
[----:B------:R-:W-:Y:S02]  /*8fa0*/  UIADD3.64 UR50, UPT, UPT, UR26, 0x200, URZ ;  /* 0x000002001a327897 */ /* 0x000fe4000fffe0ff */
[----:B------:R-:W-:Y:S02]  /*8fb0*/  UIADD3.64 UR52, UPT, UPT, UR26, 0x202, URZ ;  /* 0x000002021a347897 */ /* 0x000fe4000fffe0ff */
[----:B------:R-:W-:Y:S02]  /*8fc0*/  UIADD3.64 UR54, UPT, UPT, UR26, 0x204, URZ ;  /* 0x000002041a367897 */ /* 0x000fe4000fffe0ff */
[----:B------:R-:W-:Y:S01]  /*8fd0*/  UISETP.NE.U32.AND UP2, UPT, UR56, URZ, UPT ;  /* 0x000000ff3800728c */ /* 0x000fe2000bf45070 */
[----:B0123--:R-:W-:-:S10]  /*8fe0*/  UMOV UR8, URZ ;  /* 0x000000ff00087c82 */ /* 0x00ffd40008000000 */
.L_x_16:
[----:B------:R-:W2:Y:S04]  /*8ff0*/  LDL.64 R4, [R1+0x210] ;  /* 0x0002100001047983 */ /* 0x000ea80000100a00 */
[----:B------:R-:W3:Y:S04]  /*9000*/  LDL.64 R24, [R1+0x188] ;  /* 0x0001880001187983 */ /* 0x000ee80000100a00 */
[----:B------:R-:W4:Y:S04]  /*9010*/  LDL.64 R10, [R1+0x1d0] ;  /* 0x0001d000010a7983 */ /* 0x000f280000100a00 */
[----:B------:R-:W5:Y:S04]  /*9020*/  LDL.64 R22, [R1+0x148] ;  /* 0x0001480001167983 */ /* 0x000f680000100a00 */
[----:B------:R-:W5:Y:S04]  /*9030*/  LDL.64 R16, [R1+0x108] ;  /* 0x0001080001107983 */ /* 0x000f680000100a00 */
[----:B------:R-:W5:Y:S04]  /*9040*/  LDL.64 R18, [R1+0xc8] ;  /* 0x0000c80001127983 */ /* 0x000f680000100a00 */
[----:B------:R-:W5:Y:S04]  /*9050*/  LDL.64 R26, [R1+0xa8] ;  /* 0x0000a800011a7983 */ /* 0x000f680000100a00 */
[----:B------:R-:W5:Y:S04]  /*9060*/  LDL.64 R14, [R1+0x248] ;  /* 0x00024800010e7983 */ /* 0x000f680000100a00 */
[----:B------:R-:W5:Y:S01]  /*9070*/  LDL.64 R20, [R1+0x208] ;  /* 0x0002080001147983 */ /* 0x000f620000100a00 */
[----:B------:R-:W-:-:S03]  /*9080*/  USHF.R.S32.HI UR6, URZ, 0x1f, UR16 ;  /* 0x0000001fff067899 */ /* 0x000fc60008011410 */
[----:B------:R-:W5:Y:S04]  /*9090*/  LDL.64 R30, [R1+0x1c8] ;  /* 0x0001c800011e7983 */ /* 0x000f680000100a00 */
[----:B------:R-:W5:Y:S04]  /*90a0*/  LDL.64 R38, [R1+0x180] ;  /* 0x0001800001267983 */ /* 0x000f680000100a00 */
[----:B------:R-:W5:Y:S04]  /*90b0*/  LDL.64 R32, [R1+0x140] ;  /* 0x0001400001207983 */ /* 0x000f680000100a00 */
[----:B------:R-:W5:Y:S01]  /*90c0*/  LDL.64 R34, [R1+0xa0] ;  /* 0x0000a00001227983 */ /* 0x000f620000100a00 */
[----:B------:R-:W-:-:S03]  /*90d0*/  IADD3 R12, P2, PT, R132, UR16, RZ ;  /* 0x00000010840c7c10 */ /* 0x000fc6000ff5e0ff */
[----:B------:R-:W5:Y:S04]  /*90e0*/  LDL.64 R40, [R1+0x200] ;  /* 0x0002000001287983 */ /* 0x000f680000100a00 */
        /* <DEDUP_REMOVED lines=21> */
[----:B------:R-:W5:Y:S01]  /*9240*/  LDL.64 R74, [R1+0x70] ;  /* 0x00007000014a7983 */ /* 0x000f620000100a00 */
[----:B--2---:R-:W-:-:S04]  /*9250*/  IADD3 R8, P3, PT, R4, UR16, RZ ;  /* 0x0000001004087c10 */ /* 0x004fc8000ff7e0ff */
[----:B------:R-:W-:Y:S02]  /*9260*/  IADD3.X R9, PT, PT, R5, UR6, RZ, P3, !PT ;  /* 0x0000000605097c10 */ /* 0x000fe40009ffe4ff */
[----:B---3--:R-:W-:Y:S02]  /*9270*/  IADD3 R4, P3, PT, R24, UR16, RZ ;  /* 0x0000001018047c10 */ /* 0x008fe4000ff7e0ff */
[----:B------:R-:W-:Y:S01]  /*9280*/  IADD3.X R13, PT, PT, R133, UR6, RZ, P2, !PT ;  /* 0x00000006850d7c10 */ /* 0x000fe200097fe4ff */
[----:B------:R0:W2:Y:S01]  /*9290*/  LDG.E.U8 R2, desc[UR22][R8.64] ;  /* 0x0000001608027981 */ /* 0x0000a2000c1e1100 */
[----:B------:R-:W-:-:S03]  /*92a0*/  IADD3.X R5, PT, PT, R25, UR6, RZ, P3, !PT ;  /* 0x0000000619057c10 */ /* 0x000fc60009ffe4ff */
[----:B------:R-:W3:Y:S01]  /*92b0*/  LDL.64 R24, [R1+0x100] ;  /* 0x0001000001187983 */ /* 0x000ee20000100a00 */
[----:B----4-:R-:W-:-:S03]  /*92c0*/  IADD3 R6, P2, PT, R10, UR16, RZ ;  /* 0x000000100a067c10 */ /* 0x010fc6000ff5e0ff */
[----:B------:R-:W4:Y:S01]  /*92d0*/  LDG.E.U8 R12, desc[UR22][R12.64] ;  /* 0x000000160c0c7981 */ /* 0x000f22000c1e1100 */
[----:B------:R-:W-:Y:S02]  /*92e0*/  IADD3.X R7, PT, PT, R11, UR6, RZ, P2, !PT ;  /* 0x000000060b077c10 */ /* 0x000fe400097fe4ff */
[----:B-----5:R-:W-:Y:S02]  /*92f0*/  IADD3 R10, P2, PT, R22, UR16, RZ ;  /* 0x00000010160a7c10 */ /* 0x020fe4000ff5e0ff */
[----:B0-----:R-:W-:Y:S02]  /*9300*/  IADD3 R8, P3, PT, R16, UR16, RZ ;  /* 0x0000001010087c10 */ /* 0x001fe4000ff7e0ff */
[----:B------:R-:W-:Y:S01]  /*9310*/  IADD3.X R11, PT, PT, R23, UR6, RZ, P2, !PT ;  /* 0x00000006170b7c10 */ /* 0x000fe200097fe4ff */
[----:B------:R-:W5:Y:S04]  /*9320*/  LDG.E.U8 R7, desc[UR22][R6.64] ;  /* 0x0000001606077981 */ /* 0x000f68000c1e1100 */
[----:B------:R-:W2:Y:S01]  /*9330*/  LDL.64 R22, [R1+0xc0] ;  /* 0x0000c00001167983 */ /* 0x000ea20000100a00 */
[----:B------:R-:W-:-:S03]  /*9340*/  IADD3.X R9, PT, PT, R17, UR6, RZ, P3, !PT ;  /* 0x0000000611097c10 */ /* 0x000fc60009ffe4ff */
[----:B------:R-:W2:Y:S04]  /*9350*/  LDG.E.U8 R17, desc[UR22][R10.64] ;  /* 0x000000160a117981 */ /* 0x000ea8000c1e1100 */
[----:B------:R0:W4:Y:S04]  /*9360*/  LDG.E.U8 R6, desc[UR22][R4.64] ;  /* 0x0000001604067981 */ /* 0x000128000c1e1100 */
[----:B------:R-:W4:Y:S01]  /*9370*/  LDG.E.U8 R8, desc[UR22][R8.64] ;  /* 0x0000001608087981 */ /* 0x000f22000c1e1100 */
[----:B0-----:R-:W-:Y:S02]  /*9380*/  IADD3 R4, P2, PT, R18, UR16, RZ ;  /* 0x0000001012047c10 */ /* 0x001fe4000ff5e0ff */
[----:B------:R-:W-:-:S02]  /*9390*/  IADD3 R10, P3, PT, R26, UR16, RZ ;  /* 0x000000101a0a7c10 */ /* 0x000fc4000ff7e0ff */
[----:B------:R-:W-:Y:S02]  /*93a0*/  IADD3.X R5, PT, PT, R19, UR6, RZ, P2, !PT ;  /* 0x0000000613057c10 */ /* 0x000fe400097fe4ff */
[----:B------:R-:W-:Y:S02]  /*93b0*/  IADD3.X R11, PT, PT, R27, UR6, RZ, P3, !PT ;  /* 0x000000061b0b7c10 */ /* 0x000fe40009ffe4ff */
[----:B------:R-:W-:Y:S01]  /*93c0*/  IADD3 R18, P2, PT, R14, UR16, RZ ;  /* 0x000000100e127c10 */ /* 0x000fe2000ff5e0ff */
[----:B------:R0:W4:Y:S03]  /*93d0*/  LDG.E.U8 R9, desc[UR22][R4.64] ;  /* 0x0000001604097981 */ /* 0x000126000c1e1100 */
[----:B------:R-:W-:Y:S01]  /*93e0*/  IADD3.X R19, PT, PT, R15, UR6, RZ, P2, !PT ;  /* 0x000000060f137c10 */ /* 0x000fe200097fe4ff */
[----:B------:R-:W4:Y:S01]  /*93f0*/  LDL.64 R26, [R1+0x1c0] ;  /* 0x0001c000011a7983 */ /* 0x000f220000100a00 */
[----:B------:R-:W-:-:S03]  /*9400*/  IADD3 R14, P2, PT, R30, UR16, RZ ;  /* 0x000000101e0e7c10 */ /* 0x000fc6000ff5e0ff */
[----:B------:R-:W5:Y:S01]  /*9410*/  LDG.E.U8 R10, desc[UR22][R10.64] ;  /* 0x000000160a0a7981 */ /* 0x000f62000c1e1100 */
[----:B0-----:R-:W-:-:S04]  /*9420*/  IADD3 R4, P3, PT, R20, UR16, RZ ;  /* 0x0000001014047c10 */ /* 0x001fc8000ff7e0ff */
[----:B------:R-:W-:Y:S02]  /*9430*/  IADD3.X R5, PT, PT, R21, UR6, RZ, P3, !PT ;  /* 0x0000000615057c10 */ /* 0x000fe40009ffe4ff */
[----:B------:R-:W-:Y:S01]  /*9440*/  IADD3 R20, P3, PT, R38, UR16, RZ ;  /* 0x0000001026147c10 */ /* 0x000fe2000ff7e0ff */
[----:B------:R0:W5:Y:S01]  /*9450*/  LDG.E.U8 R11, desc[UR22][R18.64] ;  /* 0x00000016120b7981 */ /* 0x000162000c1e1100 */
[----:B------:R-:W-:Y:S02]  /*9460*/  IADD3.X R15, PT, PT, R31, UR6, RZ, P2, !PT ;  /* 0x000000061f0f7c10 */ /* 0x000fe400097fe4ff */
[----:B------:R-:W-:Y:S01]  /*9470*/  IADD3.X R21, PT, PT, R39, UR6, RZ, P3, !PT ;  /* 0x0000000627157c10 */ /* 0x000fe20009ffe4ff */
[----:B------:R-:W5:Y:S04]  /*9480*/  LDL.64 R30, [R1+0x178] ;  /* 0x00017800011e7983 */ /* 0x000f680000100a00 */
[----:B------:R-:W5:Y:S01]  /*9490*/  LDL.64 R38, [R1+0x138] ;  /* 0x0001380001267983 */ /* 0x000f620000100a00 */
[----:B0-----:R-:W-:-:S03]  /*94a0*/  IADD3 R18, P2, PT, R32, UR16, RZ ;  /* 0x0000001020127c10 */ /* 0x001fc6000ff5e0ff */
[----:B------:R-:W5:Y:S01]  /*94b0*/  LDG.E.U8 R4, desc[UR22][R4.64] ;  /* 0x0000001604047981 */ /* 0x000f62000c1e1100 */
[----:B------:R-:W-:-:S03]  /*94c0*/  IADD3.X R19, PT, PT, R33, UR6, RZ, P2, !PT ;  /* 0x0000000621137c10 */ /* 0x000fc600097fe4ff */
[----:B------:R-:W5:Y:S04]  /*94d0*/  LDL.64 R32, [R1+0xb8] ;  /* 0x0000b80001207983 */ /* 0x000f680000100a00 */
[----:B------:R-:W5:Y:S04]  /*94e0*/  LDG.E.U8 R13, desc[UR22][R20.64] ;  /* 0x00000016140d7981 */ /* 0x000f68000c1e1100 */
[----:B------:R3:W5:Y:S02]  /*94f0*/  LDG.E.U8 R5, desc[UR22][R14.64] ;  /* 0x000000160e057981 */ /* 0x000764000c1e1100 */
[----:B---3--:R-:W-:-:S04]  /*9500*/  IADD3 R14, P3, PT, R24, UR16, RZ ;  /* 0x00000010180e7c10 */ /* 0x008fc8000ff7e0ff */
[----:B------:R-:W-:Y:S02]  /*9510*/  IADD3.X R15, PT, PT, R25, UR6, RZ, P3, !PT ;  /* 0x00000006190f7c10 */ /* 0x000fe40009ffe4ff */
[----:B------:R0:W3:Y:S04]  /*9520*/  LDG.E.U8 R25, desc[UR22][R18.64] ;  /* 0x0000001612197981 */ /* 0x0000e8000c1e1100 */
[----:B------:R-:W3:Y:S01]  /*9530*/  LDG.E.U8 R15, desc[UR22][R14.64] ;  /* 0x000000160e0f7981 */ /* 0x000ee2000c1e1100 */
[----:B0-----:R-:W-:-:S04]  /*9540*/  IADD3 R18, P3, PT, R34, UR16, RZ ;  /* 0x0000001022127c10 */ /* 0x001fc8000ff7e0ff */
[----:B------:R-:W-:Y:S02]  /*9550*/  IADD3.X R19, PT, PT, R35, UR6, RZ, P3, !PT ;  /* 0x0000000623137c10 */ /* 0x000fe40009ffe4ff */
[----:B------:R-:W3:Y:S01]  /*9560*/  LDL.64 R34, [R1+0x1b8] ;  /* 0x0001b80001227983 */ /* 0x000ee20000100a00 */
[----:B--2---:R-:W-:-:S03]  /*9570*/  IADD3 R20, P2, PT, R22, UR16, RZ ;  /* 0x0000001016147c10 */ /* 0x004fc6000ff5e0ff */
[----:B------:R-:W2:Y:S01]  /*9580*/  LDG.E.U8 R18, desc[UR22][R18.64] ;  /* 0x0000001612127981 */ /* 0x000ea2000c1e1100 */
[----:B------:R-:W-:Y:S02]  /*9590*/  IADD3.X R21, PT, PT, R23, UR6, RZ, P2, !PT ;  /* 0x0000000617157c10 */ /* 0x000fe400097fe4ff */
[----:B------:R-:W-:-:S03]  /*95a0*/  IADD3 R22, P2, PT, R28, UR16, RZ ;  /* 0x000000101c167c10 */ /* 0x000fc6000ff5e0ff */
[----:B------:R0:W2:Y:S01]  /*95b0*/  LDG.E.U8 R16, desc[UR22][R20.64] ;  /* 0x0000001614107981 */ /* 0x0000a2000c1e1100 */
[----:B------:R-:W-:-:S05]  /*95c0*/  IADD3.X R23, PT, PT, R29, UR6, RZ, P2, !PT ;  /* 0x000000061d177c10 */ /* 0x000fca00097fe4ff */
[----:B------:R5:W2:Y:S01]  /*95d0*/  LDG.E.U8 R19, desc[UR22][R22.64] ;  /* 0x0000001616137981 */ /* 0x000aa2000c1e1100 */
[----:B0-----:R-:W-:-:S04]  /*95e0*/  IADD3 R20, P3, PT, R40, UR16, RZ ;  /* 0x0000001028147c10 */ /* 0x001fc8000ff7e0ff */
[----:B------:R-:W-:Y:S02]  /*95f0*/  IADD3.X R21, PT, PT, R41, UR6, RZ, P3, !PT ;  /* 0x0000000629157c10 */ /* 0x000fe40009ffe4ff */
[----:B------:R-:W2:Y:S01]  /*9600*/  LDL.64 R40, [R1+0x170] ;  /* 0x0001700001287983 */ /* 0x000ea20000100a00 */
[----:B----4-:R-:W-:-:S03]  /*9610*/  IADD3 R28, P2, PT, R26, UR16, RZ ;  /* 0x000000101a1c7c10 */ /* 0x010fc6000ff5e0ff */
[----:B------:R-:W4:Y:S01]  /*9620*/  LDG.E.U8 R21, desc[UR22][R20.64] ;  /* 0x0000001614157981 */ /* 0x000f22000c1e1100 */
[----:B------:R-:W-:-:S05]  /*9630*/  IADD3.X R29, PT, PT, R27, UR6, RZ, P2, !PT ;  /* 0x000000061b1d7c10 */ /* 0x000fca00097fe4ff */
[----:B------:R0:W4:Y:S01]  /*9640*/  LDG.E.U8 R14, desc[UR22][R28.64] ;  /* 0x000000161c0e7981 */ /* 0x000122000c1e1100 */
[----:B-----5:R-:W-:Y:S02]  /*9650*/  IADD3 R22, P3, PT, R30, UR16, RZ ;  /* 0x000000101e167c10 */ /* 0x020fe4000ff7e0ff */
[----:B------:R-:W-:Y:S02]  /*9660*/  IADD3 R26, P2, PT, R38, UR16, RZ ;  /* 0x00000010261a7c10 */ /* 0x000fe4000ff5e0ff */
[----:B------:R-:W-:Y:S02]  /*9670*/  IADD3.X R23, PT, PT, R31, UR6, RZ, P3, !PT ;  /* 0x000000061f177c10 */ /* 0x000fe40009ffe4ff */
[----:B------:R-:W-:Y:S02]  /*9680*/  IADD3.X R27, PT, PT, R39, UR6, RZ, P2, !PT ;  /* 0x00000006271b7c10 */ /* 0x000fe400097fe4ff */
[----:B------:R-:W-:Y:S01]  /*9690*/  IADD3 R30, P3, PT, R52, UR16, RZ ;  /* 0x00000010341e7c10 */ /* 0x000fe2000ff7e0ff */
[----:B------:R-:W5:Y:S01]  /*96a0*/  LDL.64 R38, [R1+0x90] ;  /* 0x0000900001267983 */ /* 0x000f620000100a00 */
[----:B0-----:R-:W-:-:S02]  /*96b0*/  IADD3 R28, P2, PT, R32, UR16, RZ ;  /* 0x00000010201c7c10 */ /* 0x001fc4000ff5e0ff */
[----:B------:R-:W-:Y:S01]  /*96c0*/  IADD3.X R31, PT, PT, R53, UR6, RZ, P3, !PT ;  /* 0x00000006351f7c10 */ /* 0x000fe20009ffe4ff */
[----:B------:R0:W4:Y:S01]  /*96d0*/  LDG.E.U8 R37, desc[UR22][R26.64] ;  /* 0x000000161a257981 */ /* 0x000122000c1e1100 */
[----:B------:R-:W-:Y:S02]  /*96e0*/  IADD3.X R29, PT, PT, R33, UR6, RZ, P2, !PT ;  /* 0x00000006211d7c10 */ /* 0x000fe400097fe4ff */
[----:B------:R-:W-:Y:S01]  /*96f0*/  IADD3 R32, P2, PT, R50, UR16, RZ ;  /* 0x0000001032207c10 */ /* 0x000fe2000ff5e0ff */
[----:B------:R-:W4:Y:S04]  /*9700*/  LDG.E.U8 R22, desc[UR22][R22.64] ;  /* 0x0000001616167981 */ /* 0x000f28000c1e1100 */
[----:B------:R1:W4:Y:S01]  /*9710*/  LDG.E.U8 R24, desc[UR22][R28.64] ;  /* 0x000000161c187981 */ /* 0x000322000c1e1100 */
[----:B0-----:R-:W-:-:S03]  /*9720*/  IADD3 R26, P3, PT, R42, UR16, RZ ;  /* 0x000000102a1a7c10 */ /* 0x001fc6000ff7e0ff */
[----:B------:R-:W4:Y:S01]  /*9730*/  LDL.64 R52, [R1+0x1e8] ;  /* 0x0001e80001347983 */ /* 0x000f220000100a00 */
[----:B------:R-:W-:-:S03]  /*9740*/  IADD3.X R27, PT, PT, R43, UR6, RZ, P3, !PT ;  /* 0x000000062b1b7c10 */ /* 0x000fc60009ffe4ff */
[----:B------:R-:W4:Y:S01]  /*9750*/  LDL.64 R42, [R1+0x230] ;  /* 0x00023000012a7983 */ /* 0x000f220000100a00 */
[----:B-1----:R-:W-:-:S03]  /*9760*/  IADD3 R28, P3, PT, R44, UR16, RZ ;  /* 0x000000102c1c7c10 */ /* 0x002fc6000ff7e0ff */
[----:B------:R3:W4:Y:S01]  /*9770*/  LDG.E.U8 R23, desc[UR22][R30.64] ;  /* 0x000000161e177981 */ /* 0x000722000c1e1100 */
[----:B------:R-:W-:Y:S02]  /*9780*/  IADD3.X R33, PT, PT, R51, UR6, RZ, P2, !PT ;  /* 0x0000000633217c10 */ /* 0x000fe400097fe4ff */
[----:B------:R-:W-:Y:S01]  /*9790*/  IADD3.X R29, PT, PT, R45, UR6, RZ, P3, !PT ;  /* 0x000000062d1d7c10 */ /* 0x000fe20009ffe4ff */
[----:B------:R-:W4:Y:S04]  /*97a0*/  LDG.E.U8 R26, desc[UR22][R26.64] ;  /* 0x000000161a1a7981 */ /* 0x000f28000c1e1100 */
[----:B------:R-:W4:Y:S04]  /*97b0*/  LDL.64 R44, [R1+0x1b0] ;  /* 0x0001b000012c7983 */ /* 0x000f280000100a00 */
[----:B------:R-:W4:Y:S04]  /*97c0*/  LDL.64 R50, [R1+0x128] ;  /* 0x0001280001327983 */ /* 0x000f280000100a00 */
[----:B------:R2:W4:Y:S04]  /*97d0*/  LDG.E.U8 R27, desc[UR22][R32.64] ;  /* 0x00000016201b7981 */ /* 0x000528000c1e1100 */
[----:B------:R-:W4:Y:S01]  /*97e0*/  LDG.E.U8 R29, desc[UR22][R28.64] ;  /* 0x000000161c1d7981 */ /* 0x000f22000c1e1100 */
[----:B---3--:R-:W-:-:S04]  /*97f0*/  IADD3 R30, P2, PT, R34, UR16, RZ ;  /* 0x00000010221e7c10 */ /* 0x008fc8000ff5e0ff */
[----:B------:R-:W-:Y:S02]  /*9800*/  IADD3.X R31, PT, PT, R35, UR6, RZ, P2, !PT ;  /* 0x00000006231f7c10 */ /* 0x000fe400097fe4ff */
[----:B------:R-:W-:-:S04]  /*9810*/  IADD3 R34, P2, PT, R48, UR16, RZ ;  /* 0x0000001030227c10 */ /* 0x000fc8000ff5e0ff */
[----:B------:R-:W-:Y:S02]  /*9820*/  IADD3.X R35, PT, PT, R49, UR6, RZ, P2, !PT ;  /* 0x0000000631237c10 */ /* 0x000fe400097fe4ff */
[----:B------:R-:W3:Y:S04]  /*9830*/  LDL.64 R48, [R1+0xe8] ;  /* 0x0000e80001307983 */ /* 0x000ee80000100a00 */
[----:B------:R-:W3:Y:S01]  /*9840*/  LDG.E.U8 R28, desc[UR22][R34.64] ;  /* 0x00000016221c7981 */ /* 0x000ee2000c1e1100 */
[----:B--2---:R-:W-:-:S04]  /*9850*/  IADD3 R32, P3, PT, R40, UR16, RZ ;  /* 0x0000001028207c10 */ /* 0x004fc8000ff7e0ff */
[----:B------:R-:W-:Y:S02]  /*9860*/  IADD3.X R33, PT, PT, R41, UR6, RZ, P3, !PT ;  /* 0x0000000629217c10 */ /* 0x000fe40009ffe4ff */
[----:B------:R0:W2:Y:S04]  /*9870*/  LDG.E.U8 R41, desc[UR22][R30.64] ;  /* 0x000000161e297981 */ /* 0x0000a8000c1e1100 */
[----:B------:R5:W2:Y:S01]  /*9880*/  LDG.E.U8 R40, desc[UR22][R32.64] ;  /* 0x0000001620287981 */ /* 0x000aa2000c1e1100 */
[----:B0-----:R-:W-:-:S04]  /*9890*/  IADD3 R30, P3, PT, R46, UR16, RZ ;  /* 0x000000102e1e7c10 */ /* 0x001fc8000ff7e0ff */
[----:B------:R-:W-:Y:S02]  /*98a0*/  IADD3.X R31, PT, PT, R47, UR6, RZ, P3, !PT ;  /* 0x000000062f1f7c10 */ /* 0x000fe40009ffe4ff */
[----:B------:R-:W2:Y:S01]  /*98b0*/  LDL.64 R46, [R1+0x88] ;  /* 0x00008800012e7983 */ /* 0x000ea20000100a00 */
[----:B------:R-:W-:Y:S02]  /*98c0*/  IADD3 RZ, P3, PT, R142, UR16, RZ ;  /* 0x000000108eff7c10 */ /* 0x000fe4000ff7e0ff */
[----:B-----5:R-:W-:-:S04]  /*98d0*/  IADD3 R32, P2, PT, R38, UR16, RZ ;  /* 0x0000001026207c10 */ /* 0x020fc8000ff5e0ff */
[----:B------:R-:W-:Y:S02]  /*98e0*/  IADD3.X R33, PT, PT, R39, UR6, RZ, P2, !PT ;  /* 0x0000000627217c10 */ /* 0x000fe400097fe4ff */
[----:B------:R4:W5:Y:S01]  /*98f0*/  LDG.E.U8 R39, desc[UR22][R30.64] ;  /* 0x000000161e277981 */ /* 0x000962000c1e1100 */
[----:B------:R-:W-:-:S03]  /*9900*/  IADD3.X R35, PT, PT, R143, UR6, RZ, P3, !PT ;  /* 0x000000068f237c10 */ /* 0x000fc60009ffe4ff */
[----:B------:R0:W5:Y:S01]  /*9910*/  LDG.E.U8 R38, desc[UR22][R32.64] ;  /* 0x0000001620267981 */ /* 0x000162000c1e1100 */
[----:B------:R-:W-:-:S05]  /*9920*/  VIADD R34, R142, UR16 ;  /* 0x000000108e227c36 */ /* 0x000fca0008000000 */
[----:B------:R-:W5:Y:S01]  /*9930*/  LDG.E.U8 R35, desc[UR22][R34.64] ;  /* 0x0000001622237981 */ /* 0x000f62000c1e1100 */
[----:B----4-:R-:W-:Y:S02]  /*9940*/  IADD3 R30, P2, PT, R42, UR16, RZ ;  /* 0x000000102a1e7c10 */ /* 0x010fe4000ff5e0ff */
[----:B0-----:R-:W-:Y:S02]  /*9950*/  IADD3 R32, P3, PT, R54, UR16, RZ ;  /* 0x0000001036207c10 */ /* 0x001fe4000ff7e0ff */
[----:B------:R-:W-:Y:S02]  /*9960*/  IADD3.X R31, PT, PT, R43, UR6, RZ, P2, !PT ;  /* 0x000000062b1f7c10 */ /* 0x000fe400097fe4ff */
[----:B------:R-:W-:Y:S02]  /*9970*/  IADD3.X R33, PT, PT, R55, UR6, RZ, P3, !PT ;  /* 0x0000000637217c10 */ /* 0x000fe40009ffe4ff */
[----:B------:R-:W4:Y:S01]  /*9980*/  LDL.64 R54, [R1+0x160] ;  /* 0x0001600001367983 */ /* 0x000f220000100a00 */
[----:B------:R-:W-:-:S03]  /*9990*/  IADD3 R42, P2, PT, R44, UR16, RZ ;  /* 0x000000102c2a7c10 */ /* 0x000fc6000ff5e0ff */
[----:B------:R0:W5:Y:S01]  /*99a0*/  LDG.E.U8 R34, desc[UR22][R30.64] ;  /* 0x000000161e227981 */ /* 0x000162000c1e1100 */
[----:B------:R-:W-:-:S03]  /*99b0*/  IADD3.X R43, PT, PT, R45, UR6, RZ, P2, !PT ;  /* 0x000000062d2b7c10 */ /* 0x000fc600097fe4ff */
[----:B------:R-:W5:Y:S01]  /*99c0*/  LDG.E.U8 R33, desc[UR22][R32.64] ;  /* 0x0000001620217981 */ /* 0x000f62000c1e1100 */
[----:B0-----:R-:W-:-:S04]  /*99d0*/  IADD3 R30, P3, PT, R56, UR16, RZ ;  /* 0x00000010381e7c10 */ /* 0x001fc8000ff7e0ff */
[----:B------:R-:W-:Y:S01]  /*99e0*/  IADD3.X R31, PT, PT, R57, UR6, RZ, P3, !PT ;  /* 0x00000006391f7c10 */ /* 0x000fe20009ffe4ff */
[----:B------:R3:W5:Y:S04]  /*99f0*/  LDG.E.U8 R32, desc[UR22][R42.64] ;  /* 0x000000162a207981 */ /* 0x000768000c1e1100 */
[----:B------:R-:W5:Y:S01]  /*9a00*/  LDL.64 R56, [R1+0xe0] ;  /* 0x0000e00001387983 */ /* 0x000f620000100a00 */
[----:B------:R-:W-:-:S03]  /*9a10*/  IADD3 R44, P2, PT, R50, UR16, RZ ;  /* 0x00000010322c7c10 */ /* 0x000fc6000ff5e0ff */
[----:B------:R-:W5:Y:S01]  /*9a20*/  LDG.E.U8 R31, desc[UR22][R30.64] ;  /* 0x000000161e1f7981 */ /* 0x000f62000c1e1100 */
[----:B---3--:R-:W-:-:S04]  /*9a30*/  IADD3 R42, P3, PT, R48, UR16, RZ ;  /* 0x00000010302a7c10 */ /* 0x008fc8000ff7e0ff */
[----:B------:R-:W-:Y:S02]  /*9a40*/  IADD3.X R43, PT, PT, R49, UR6, RZ, P3, !PT ;  /* 0x00000006312b7c10 */ /* 0x000fe40009ffe4ff */
[----:B------:R-:W3:Y:S01]  /*9a50*/  LDL.64 R48, [R1+0x220] ;  /* 0x0002200001307983 */ /* 0x000ee20000100a00 */
[----:B------:R-:W-:Y:S02]  /*9a60*/  IADD3.X R45, PT, PT, R51, UR6, RZ, P2, !PT ;  /* 0x00000006332d7c10 */ /* 0x000fe400097fe4ff */
[----:B------:R-:W-:Y:S01]  /*9a70*/  IADD3 RZ, P3, PT, R140, UR16, RZ ;  /* 0x000000108cff7c10 */ /* 0x000fe2000ff7e0ff */
[----:B------:R0:W3:Y:S04]  /*9a80*/  LDG.E.U8 R30, desc[UR22][R42.64] ;  /* 0x000000162a1e7981 */ /* 0x0000e8000c1e1100 */
[----:B------:R1:W3:Y:S01]  /*9a90*/  LDG.E.U8 R20, desc[UR22][R44.64] ;  /* 0x000000162c147981 */ /* 0x0002e2000c1e1100 */
[----:B--2---:R-:W-:Y:S01]  /*9aa0*/  IADD3 R50, P2, PT, R46, UR16, RZ ;  /* 0x000000102e327c10 */ /* 0x004fe2000ff5e0ff */
[----:B------:R-:W-:-:S03]  /*9ab0*/  VIADD R46, R140, UR16 ;  /* 0x000000108c2e7c36 */ /* 0x000fc60008000000 */
[----:B------:R-:W-:Y:S02]  /*9ac0*/  IADD3.X R51, PT, PT, R47, UR6, RZ, P2, !PT ;  /* 0x000000062f337c10 */ /* 0x000fe400097fe4ff */
[----:B------:R-:W-:Y:S02]  /*9ad0*/  IADD3.X R47, PT, PT, R141, UR6, RZ, P3, !PT ;  /* 0x000000068d2f7c10 */ /* 0x000fe40009ffe4ff */
[----:B0-----:R-:W-:Y:S01]  /*9ae0*/  IADD3 R42, P2, PT, R60, UR16, RZ ;  /* 0x000000103c2a7c10 */ /* 0x001fe2000ff5e0ff */
[----:B------:R-:W2:Y:S01]  /*9af0*/  LDG.E.U8 R50, desc[UR22][R50.64] ;  /* 0x0000001632327981 */ /* 0x000ea2000c1e1100 */
[----:B-1----:R-:W-:Y:S02]  /*9b00*/  IADD3 R44, P3, PT, R52, UR16, RZ ;  /* 0x00000010342c7c10 */ /* 0x002fe4000ff7e0ff */
[----:B------:R-:W-:Y:S02]  /*9b10*/  IADD3.X R43, PT, PT, R61, UR6, RZ, P2, !PT ;  /* 0x000000063d2b7c10 */ /* 0x000fe400097fe4ff */
[----:B------:R-:W2:Y:S04]  /*9b20*/  LDL.64 R60, [R1+0x1e0] ;  /* 0x0001e000013c7983 */ /* 0x000ea80000100a00 */
[----:B------:R0:W2:Y:S01]  /*9b30*/  LDG.E.U8 R51, desc[UR22][R46.64] ;  /* 0x000000162e337981 */ /* 0x0000a2000c1e1100 */
[----:B------:R-:W-:-:S03]  /*9b40*/  IADD3.X R45, PT, PT, R53, UR6, RZ, P3, !PT ;  /* 0x00000006352d7c10 */ /* 0x000fc60009ffe4ff */
[----:B------:R4:W2:Y:S04]  /*9b50*/  LDG.E.U8 R52, desc[UR22][R42.64] ;  /* 0x000000162a347981 */ /* 0x0008a8000c1e1100 */
[----:B------:R1:W2:Y:S01]  /*9b60*/  LDG.E.U8 R53, desc[UR22][R44.64] ;  /* 0x000000162c357981 */ /* 0x0002a2000c1e1100 */
[----:B0-----:R-:W-:-:S04]  /*9b70*/  IADD3 R46, P2, PT, R62, UR16, RZ ;  /* 0x000000103e2e7c10 */ /* 0x001fc8000ff5e0ff */
[----:B------:R-:W-:Y:S02]  /*9b80*/  IADD3.X R47, PT, PT, R63, UR6, RZ, P2, !PT ;  /* 0x000000063f2f7c10 */ /* 0x000fe400097fe4ff */
[----:B----4-:R-:W-:Y:S01]  /*9b90*/  IADD3 R42, P3, PT, R54, UR16, RZ ;  /* 0x00000010362a7c10 */ /* 0x010fe2000ff7e0ff */
[----:B------:R-:W4:Y:S01]  /*9ba0*/  LDL.64 R62, [R1+0x158] ;  /* 0x00015800013e7983 */ /* 0x000f220000100a00 */
[----:B-1----:R-:W-:Y:S02]  /*9bb0*/  IADD3 R44, P2, PT, R64, UR16, RZ ;  /* 0x00000010402c7c10 */ /* 0x002fe4000ff5e0ff */
[----:B------:R-:W-:Y:S01]  /*9bc0*/  IADD3.X R43, PT, PT, R55, UR6, RZ, P3, !PT ;  /* 0x00000006372b7c10 */ /* 0x000fe20009ffe4ff */
[----:B------:R-:W4:Y:S01]  /*9bd0*/  LDG.E.U8 R54, desc[UR22][R46.64] ;  /* 0x000000162e367981 */ /* 0x000f22000c1e1100 */
[----:B------:R-:W-:-:S03]  /*9be0*/  IADD3.X R45, PT, PT, R65, UR6, RZ, P2, !PT ;  /* 0x00000006412d7c10 */ /* 0x000fc600097fe4ff */
[----:B------:R0:W4:Y:S04]  /*9bf0*/  LDG.E.U8 R55, desc[UR22][R42.64] ;  /* 0x000000162a377981 */ /* 0x000128000c1e1100 */
[----:B------:R-:W4:Y:S01]  /*9c00*/  LDL.64 R64, [R1+0xd8] ;  /* 0x0000d80001407983 */ /* 0x000f220000100a00 */
[----:B0-----:R-:W-:Y:S02]  /*9c10*/  IADD3 R42, P2, PT, R58, UR16, RZ ;  /* 0x000000103a2a7c10 */ /* 0x001fe4000ff5e0ff */
[----:B-----5:R-:W-:Y:S02]  /*9c20*/  IADD3 R46, P3, PT, R56, UR16, RZ ;  /* 0x00000010382e7c10 */ /* 0x020fe4000ff7e0ff */
[----:B------:R-:W5:Y:S01]  /*9c30*/  LDG.E.U8 R56, desc[UR22][R44.64] ;  /* 0x000000162c387981 */ /* 0x000f62000c1e1100 */
[----:B------:R-:W-:-:S02]  /*9c40*/  IADD3.X R43, PT, PT, R59, UR6, RZ, P2, !PT ;  /* 0x000000063b2b7c10 */ /* 0x000fc400097fe4ff */
[----:B------:R-:W-:Y:S02]  /*9c50*/  IADD3.X R47, PT, PT, R57, UR6, RZ, P3, !PT ;  /* 0x00000006392f7c10 */ /* 0x000fe40009ffe4ff */
[C---:B------:R-:W-:Y:S01]  /*9c60*/  IADD3 RZ, P3, PT, R138.reuse, UR16, RZ ;  /* 0x000000108aff7c10 */ /* 0x040fe2000ff7e0ff */
[----:B------:R-:W5:Y:S04]  /*9c70*/  LDG.E.U8 R58, desc[UR22][R42.64] ;  /* 0x000000162a3a7981 */ /* 0x000f68000c1e1100 */
[----:B------:R0:W5:Y:S02]  /*9c80*/  LDG.E.U8 R57, desc[UR22][R46.64] ;  /* 0x000000162e397981 */ /* 0x000164000c1e1100 */
[----:B0-----:R-:W-:Y:S01]  /*9c90*/  VIADD R46, R138, UR16 ;  /* 0x000000108a2e7c36 */ /* 0x001fe20008000000 */
[----:B------:R-:W-:-:S05]  /*9ca0*/  IADD3.X R47, PT, PT, R139, UR6, RZ, P3, !PT ;  /* 0x000000068b2f7c10 */ /* 0x000fca0009ffe4ff */
[----:B------:R0:W5:Y:S01]  /*9cb0*/  LDG.E.U8 R59, desc[UR22][R46.64] ;  /* 0x000000162e3b7981 */ /* 0x000162000c1e1100 */
[----:B---3--:R-:W-:-:S04]  /*9cc0*/  IADD3 R44, P2, PT, R48, UR16, RZ ;  /* 0x00000010302c7c10 */ /* 0x008fc8000ff5e0ff */
[----:B------:R-:W-:Y:S02]  /*9cd0*/  IADD3.X R45, PT, PT, R49, UR6, RZ, P2, !PT ;  /* 0x00000006312d7c10 */ /* 0x000fe400097fe4ff */
[----:B------:R-:W3:Y:S01]  /*9ce0*/  LDL.64 R48, [R1+0x1d8] ;  /* 0x0001d80001307983 */ /* 0x000ee20000100a00 */
[----:B0-----:R-:W-:-:S04]  /*9cf0*/  IADD3 R46, P2, PT, R72, UR16, RZ ;  /* 0x00000010482e7c10 */ /* 0x001fc8000ff5e0ff */
[----:B------:R-:W-:Y:S02]  /*9d00*/  IADD3.X R47, PT, PT, R73, UR6, RZ, P2, !PT ;  /* 0x00000006492f7c10 */ /* 0x000fe400097fe4ff */
[----:B------:R-:W5:Y:S01]  /*9d10*/  LDL.64 R72, [R1+0xd0] ;  /* 0x0000d00001487983 */ /* 0x000f620000100a00 */
[----:B--2---:R-:W-:-:S03]  /*9d20*/  IADD3 R42, P3, PT, R60, UR16, RZ ;  /* 0x000000103c2a7c10 */ /* 0x004fc6000ff7e0ff */
[----:B------:R4:W2:Y:S01]  /*9d30*/  LDG.E.U8 R60, desc[UR22][R44.64] ;  /* 0x000000162c3c7981 */ /* 0x0008a2000c1e1100 */
[----:B------:R-:W-:-:S05]  /*9d40*/  IADD3.X R43, PT, PT, R61, UR6, RZ, P3, !PT ;  /* 0x000000063d2b7c10 */ /* 0x000fca0009ffe4ff */
[----:B------:R0:W2:Y:S01]  /*9d50*/  LDG.E.U8 R61, desc[UR22][R42.64] ;  /* 0x000000162a3d7981 */ /* 0x0000a2000c1e1100 */
[----:B----4-:R-:W-:Y:S02]  /*9d60*/  IADD3 R44, P3, PT, R62, UR16, RZ ;  /* 0x000000103e2c7c10 */ /* 0x010fe4000ff7e0ff */
[----:B0-----:R-:W-:Y:S01]  /*9d70*/  IADD3 R42, P2, PT, R82, UR16, RZ ;  /* 0x00000010522a7c10 */ /* 0x001fe2000ff5e0ff */
[----:B------:R0:W4:Y:S01]  /*9d80*/  LDG.E.U8 R62, desc[UR22][R46.64] ;  /* 0x000000162e3e7981 */ /* 0x000122000c1e1100 */
[----:B------:R-:W-:Y:S02]  /*9d90*/  IADD3.X R45, PT, PT, R63, UR6, RZ, P3, !PT ;  /* 0x000000063f2d7c10 */ /* 0x000fe40009ffe4ff */
[----:B------:R-:W-:-:S03]  /*9da0*/  IADD3.X R43, PT, PT, R83, UR6, RZ, P2, !PT ;  /* 0x00000006532b7c10 */ /* 0x000fc600097fe4ff */
[----:B------:R1:W2:Y:S01]  /*9db0*/  LDG.E.U8 R63, desc[UR22][R44.64] ;  /* 0x000000162c3f7981 */ /* 0x0002a2000c1e1100 */
[----:B0-----:R-:W-:-:S03]  /*9dc0*/  IADD3 R46, P3, PT, R64, UR16, RZ ;  /* 0x00000010402e7c10 */ /* 0x001fc6000ff7e0ff */
[----:B------:R0:W2:Y:S01]  /*9dd0*/  LDG.E.U8 R64, desc[UR22][R42.64] ;  /* 0x000000162a407981 */ /* 0x0000a2000c1e1100 */
[----:B-1----:R-:W-:Y:S02]  /*9de0*/  IADD3 R44, P2, PT, R66, UR16, RZ ;  /* 0x00000010422c7c10 */ /* 0x002fe4000ff5e0ff */
[----:B------:R-:W-:Y:S02]  /*9df0*/  IADD3.X R47, PT, PT, R65, UR6, RZ, P3, !PT ;  /* 0x00000006412f7c10 */ /* 0x000fe40009ffe4ff */
[----:B------:R-:W-:Y:S02]  /*9e00*/  IADD3.X R45, PT, PT, R67, UR6, RZ, P2, !PT ;  /* 0x00000006432d7c10 */ /* 0x000fe400097fe4ff */
[C---:B------:R-:W-:Y:S01]  /*9e10*/  IADD3 RZ, P3, PT, R136.reuse, UR16, RZ ;  /* 0x0000001088ff7c10 */ /* 0x040fe2000ff7e0ff */
[----:B------:R1:W2:Y:S01]  /*9e20*/  LDG.E.U8 R65, desc[UR22][R46.64] ;  /* 0x000000162e417981 */ /* 0x0002a2000c1e1100 */
[----:B0-----:R-:W-:Y:S02]  /*9e30*/  VIADD R42, R136, UR16 ;  /* 0x00000010882a7c36 */ /* 0x001fe40008000000 */
[----:B------:R-:W-:Y:S01]  /*9e40*/  IADD3.X R43, PT, PT, R137, UR6, RZ, P3, !PT ;  /* 0x00000006892b7c10 */ /* 0x000fe20009ffe4ff */
[----:B------:R-:W2:Y:S04]  /*9e50*/  LDG.E.U8 R66, desc[UR22][R44.64] ;  /* 0x000000162c427981 */ /* 0x000ea8000c1e1100 */
[----:B------:R0:W2:Y:S01]  /*9e60*/  LDG.E.U8 R67, desc[UR22][R42.64] ;  /* 0x000000162a437981 */ /* 0x0000a2000c1e1100 */
[----:B-1----:R-:W-:-:S04]  /*9e70*/  IADD3 R46, P2, PT, R68, UR16, RZ ;  /* 0x00000010442e7c10 */ /* 0x002fc8000ff5e0ff */
[----:B------:R-:W-:Y:S02]  /*9e80*/  IADD3.X R47, PT, PT, R69, UR6, RZ, P2, !PT ;  /* 0x00000006452f7c10 */ /* 0x000fe400097fe4ff */
[----:B0-----:R-:W-:-:S03]  /*9e90*/  IADD3 R42, P2, PT, R80, UR16, RZ ;  /* 0x00000010502a7c10 */ /* 0x001fc6000ff5e0ff */
[----:B------:R0:W2:Y:S01]  /*9ea0*/  LDG.E.U8 R68, desc[UR22][R46.64] ;  /* 0x000000162e447981 */ /* 0x0000a2000c1e1100 */
[----:B------:R-:W-:Y:S02]  /*9eb0*/  IADD3.X R43, PT, PT, R81, UR6, RZ, P2, !PT ;  /* 0x00000006512b7c10 */ /* 0x000fe400097fe4ff */
[----:B0-----:R-:W-:-:S04]  /*9ec0*/  IADD3 R46, P2, PT, R78, UR16, RZ ;  /* 0x000000104e2e7c10 */ /* 0x001fc8000ff5e0ff */
[----:B------:R-:W-:-:S05]  /*9ed0*/  IADD3.X R47, PT, PT, R79, UR6, RZ, P2, !PT ;  /* 0x000000064f2f7c10 */ /* 0x000fca00097fe4ff */
[----:B------:R-:W2:Y:S01]  /*9ee0*/  LDG.E.U8 R46, desc[UR22][R46.64] ;  /* 0x000000162e2e7981 */ /* 0x000ea2000c1e1100 */
[----:B---3--:R-:W-:-:S04]  /*9ef0*/  IADD3 R44, P3, PT, R48, UR16, RZ ;  /* 0x00000010302c7c10 */ /* 0x008fc8000ff7e0ff */
[----:B------:R-:W-:Y:S02]  /*9f00*/  IADD3.X R45, PT, PT, R49, UR6, RZ, P3, !PT ;  /* 0x00000006312d7c10 */ /* 0x000fe40009ffe4ff */
[----:B------:R-:W-:Y:S02]  /*9f10*/  IADD3 R48, P3, PT, R70, UR16, RZ ;  /* 0x0000001046307c10 */ /* 0x000fe4000ff7e0ff */
[----:B------:R0:W3:Y:S02]  /*9f20*/  LDG.E.U8 R70, desc[UR22][R42.64] ;  /* 0x000000162a467981 */ /* 0x0000e4000c1e1100 */
[----:B------:R-:W-:Y:S02]  /*9f30*/  IADD3.X R49, PT, PT, R71, UR6, RZ, P3, !PT ;  /* 0x0000000647317c10 */ /* 0x000fe40009ffe4ff */
[----:B------:R5:W3:Y:S04]  /*9f40*/  LDG.E.U8 R69, desc[UR22][R44.64] ;  /* 0x000000162c457981 */ /* 0x000ae8000c1e1100 */
[----:B------:R1:W3:Y:S01]  /*9f50*/  LDG.E.U8 R71, desc[UR22][R48.64] ;  /* 0x0000001630477981 */ /* 0x0002e2000c1e1100 */
[----:B0-----:R-:W-:-:S02]  /*9f60*/  IADD3 R42, P4, PT, R76, UR16, RZ ;  /* 0x000000104c2a7c10 */ /* 0x001fc4000ff9e0ff */
[----:B-----5:R-:W-:Y:S02]  /*9f70*/  IADD3 R44, P3, PT, R72, UR16, RZ ;  /* 0x00000010482c7c10 */ /* 0x020fe4000ff7e0ff */
[----:B-1----:R-:W-:Y:S02]  /*9f80*/  IADD3 R48, P2, PT, R74, UR16, RZ ;  /* 0x000000104a307c10 */ /* 0x002fe4000ff5e0ff */
[----:B------:R-:W-:Y:S02]  /*9f90*/  IADD3.X R45, PT, PT, R73, UR6, RZ, P3, !PT ;  /* 0x00000006492d7c10 */ /* 0x000fe40009ffe4ff */
[----:B------:R-:W-:Y:S02]  /*9fa0*/  IADD3.X R43, PT, PT, R77, UR6, RZ, P4, !PT ;  /* 0x000000064d2b7c10 */ /* 0x000fe4000a7fe4ff */
[----:B------:R-:W-:Y:S01]  /*9fb0*/  IADD3.X R49, PT, PT, R75, UR6, RZ, P2, !PT ;  /* 0x000000064b317c10 */ /* 0x000fe200097fe4ff */
[----:B------:R-:W5:Y:S04]  /*9fc0*/  LDG.E.U8 R44, desc[UR22][R44.64] ;  /* 0x000000162c2c7981 */ /* 0x000f68000c1e1100 */
[----:B------:R0:W5:Y:S04]  /*9fd0*/  LDG.E.U8 R42, desc[UR22][R42.64] ;  /* 0x000000162a2a7981 */ /* 0x000168000c1e1100 */
[----:B------:R-:W5:Y:S01]  /*9fe0*/  LDG.E.U8 R48, desc[UR22][R48.64] ;  /* 0x0000001630307981 */ /* 0x000f62000c1e1100 */
[----:B------:R-:W1:Y:S01]  /*9ff0*/  S2R R73, SR_TID.X ;  /* 0x0000000000497919 */ /* 0x000e620000002100 */
[----:B------:R-:W-:-:S02]  /*a000*/  UMOV UR6, 0x1 ;  /* 0x0000000100067882 */ /* 0x000fc40000000000 */
[----:B------:R-:W-:-:S04]  /*a010*/  @!UP0 UIADD3 UR6, UPT, UPT, -UR6, 0x100000, URZ ;  /* 0x0010000006068890 */ /* 0x000fc8000fffe1ff */
[----:B------:R-:W-:Y:S02]  /*a020*/  @!UP0 USHF.L.U32 UR7, UR6, 0xb, URZ ;  /* 0x0000000b06078899 */ /* 0x000fe400080006ff */
[----:B------:R-:W-:Y:S01]  /*a030*/  @!UP0 USHF.L.U32 UR6, UR6, 0x1, URZ ;  /* 0x0000000106068899 */ /* 0x000fe200080006ff */
[C---:B-1----:R-:W-:Y:S02]  /*a040*/  LOP3.LUT R72, R73.reuse, 0x80, RZ, 0xc0, !PT ;  /* 0x0000008049487812 */ /* 0x042fe400078ec0ff */
[----:B------:R-:W-:-:S05]  /*a050*/  LOP3.LUT R73, R73, 0x7f, RZ, 0xc0, !PT ;  /* 0x0000007f49497812 */ /* 0x000fca00078ec0ff */
[----:B0-----:R-:W-:-:S05]  /*a060*/  IMAD R43, R72, 0x40, R73 ;  /* 0x00000040482b7824 */ /* 0x001fca00078e0249 */
[----:B------:R0:W-:Y:S04]  /*a070*/  STS.U8 [R43+UR9+0xc400], R2 ;  /* 0x00c400022b007988 */ /* 0x0001e80008000009 */
[----:B------:R-:W-:Y:S01]  /*a080*/  STS.U8 [R43+UR9+0xc000], R12 ;  /* 0x00c0000c2b007988 */ /* 0x000fe20008000009 */
[----:B0-----:R-:W-:-:S03]  /*a090*/  LOP3.LUT R2, R43, 0x10, RZ, 0x3c, !PT ;  /* 0x000000102b027812 */ /* 0x001fc600078e3cff */
[----:B------:R-:W-:Y:S04]  /*a0a0*/  STS.U8 [R43+UR9+0xc800], R7 ;  /* 0x00c800072b007988 */ /* 0x000fe80008000009 */
[----:B------:R-:W-:Y:S04]  /*a0b0*/  STS.U8 [R43+UR9+0xcc00], R6 ;  /* 0x00cc00062b007988 */ /* 0x000fe80008000009 */
[----:B------:R-:W-:Y:S04]  /*a0c0*/  STS.U8 [R43+UR9+0xd000], R17 ;  /* 0x00d000112b007988 */ /* 0x000fe80008000009 */
[----:B------:R-:W-:Y:S04]  /*a0d0*/  STS.U8 [R43+UR9+0xd400], R8 ;  /* 0x00d400082b007988 */ /* 0x000fe80008000009 */
[----:B------:R-:W-:Y:S04]  /*a0e0*/  STS.U8 [R43+UR9+0xd800], R9 ;  /* 0x00d800092b007988 */ /* 0x000fe80008000009 */
[----:B------:R-:W-:Y:S04]  /*a0f0*/  STS.U8 [R43+UR9+0xdc00], R10 ;  /* 0x00dc000a2b007988 */ /* 0x000fe80008000009 */
        /* <DEDUP_REMOVED lines=35> */
[----:B------:R0:W-:Y:S01]  /*a330*/  STS.U8 [R4+UR9+0xda00], R51 ;  /* 0x00da003304007988 */ /* 0x0001e20008000009 */
[----:B------:R-:W-:-:S03]  /*a340*/  VOTEU.ALL UP1, P1 ;  /* 0x0000000000ff7886 */ /* 0x000fc60000820000 */
[----:B------:R1:W-:Y:S01]  /*a350*/  STS.U8 [R2+UR9+0xc280], R52 ;  /* 0x00c2803402007988 */ /* 0x0003e20008000009 */
        /* <DEDUP_REMOVED lines=9> */
[----:B--2---:R1:W-:Y:S04]  /*a3f0*/  STS.U8 [R4+UR9+0xc300], R60 ;  /* 0x00c3003c04007988 */ /* 0x0043e80008000009 */
        /* <DEDUP_REMOVED lines=8> */
[----:B---3--:R1:W-:Y:S04]  /*a480*/  STS.U8 [R43+UR9+0xc780], R69 ;  /* 0x00c780452b007988 */ /* 0x0083e80008000009 */
[----:B------:R1:W-:Y:S04]  /*a490*/  STS.U8 [R43+UR9+0xcb80], R70 ;  /* 0x00cb80462b007988 */ /* 0x0003e80008000009 */
[----:B------:R1:W-:Y:S04]  /*a4a0*/  STS.U8 [R43+UR9+0xcf80], R71 ;  /* 0x00cf80472b007988 */ /* 0x0003e80008000009 */
[----:B------:R1:W-:Y:S04]  /*a4b0*/  STS.U8 [R43+UR9+0xd380], R46 ;  /* 0x00d3802e2b007988 */ /* 0x0003e80008000009 */
[----:B-----5:R1:W-:Y:S04]  /*a4c0*/  STS.U8 [R43+UR9+0xd780], R44 ;  /* 0x00d7802c2b007988 */ /* 0x0203e80008000009 */
[----:B------:R1:W-:Y:S04]  /*a4d0*/  STS.U8 [R43+UR9+0xdb80], R42 ;  /* 0x00db802a2b007988 */ /* 0x0003e80008000009 */
[----:B------:R1:W-:Y:S01]  /*a4e0*/  STS.U8 [R43+UR9+0xdf80], R48 ;  /* 0x00df80302b007988 */ /* 0x0003e20008000009 */
[----:B------:R0:W-:Y:S06]  /*a4f0*/  MEMBAR.ALL.CTA ;  /* 0x0000000000007992 */ /* 0x0001ec0000008000 */
[----:B0-----:R-:W-:Y:S04]  /*a500*/  FENCE.VIEW.ASYNC.S ;  /* 0x00000000000073c6 */ /* 0x001fe80000000000 */
[----:B------:R-:W0:Y:S02]  /*a510*/  FENCE.VIEW.ASYNC.S ;  /* 0x00000000000073c6 */ /* 0x000e240000000000 */
[----:B0-----:R1:W0:Y:S02]  /*a520*/  @!UP1 SYNCS.EXCH.64 URZ, [UR9+0x16010], UR6 ;  /* 0x0160100609ff95b2 */ /* 0x0012240008000100 */
[----:B0-----:R-:W-:Y:S06]  /*a530*/  BAR.SYNC.DEFER_BLOCKING 0x0 ;  /* 0x0000000000007b1d */ /* 0x001fec0000010000 */
[----:B-1----:R-:W-:Y:S05]  /*a540*/  BRA.U UP2, `(.L_x_12) ;  /* 0x00000001027c7547 */ /* 0x002fea000b800000 */
[----:B------:R-:W-:Y:S01]  /*a550*/  UMOV UR56, UR65 ;  /* 0x0000004100387c82 */ /* 0x000fe20008000000 */
[----:B------:R-:W-:Y:S01]  /*a560*/  UMOV UR57, 0x40004040 ;  /* 0x4000404000397882 */ /* 0x000fe20000000000 */
[----:B------:R-:W-:Y:S01]  /*a570*/  UMOV UR58, UR64 ;  /* 0x00000040003a7c82 */ /* 0x000fe20008000000 */
[----:B------:R-:W-:Y:S01]  /*a580*/  UMOV UR59, 0x40004040 ;  /* 0x40004040003b7882 */ /* 0x000fe20000000000 */
[----:B------:R-:W-:Y:S01]  /*a590*/  UMOV UR60, 0x0 ;  /* 0x00000000003c7882 */ /* 0x000fe20000000000 */
[----:B------:R-:W-:Y:S01]  /*a5a0*/  UMOV UR61, 0x8108010 ;  /* 0x08108010003d7882 */ /* 0x000fe20000000000 */
[----:B------:R-:W-:Y:S01]  /*a5b0*/  UIADD3 UR6, UPT, UPT, UR9, 0x16010, URZ ;  /* 0x0001601009067890 */ /* 0x000fe2000fffe0ff */
[----:B------:R0:W-:Y:S01]  /*a5c0*/  UTCQMMA gdesc[UR56], gdesc[UR58], tmem[UR13], tmem[UR60], idesc[UR61], !UPT ;  /* 0x00ff3c3a380075ea */ /* 0x0001e2000f80030d */
[----:B------:R-:W-:Y:S01]  /*a5d0*/  UMOV UR76, 0x0 ;  /* 0x00000000004c7882 */ /* 0x000fe20000000000 */
[----:B------:R-:W-:Y:S01]  /*a5e0*/  UMOV UR77, 0x8108010 ;  /* 0x08108010004d7882 */ /* 0x000fe20000000000 */
        /* <DEDUP_REMOVED lines=11> */
[----:B------:R-:W-:Y:S01]  /*a6a0*/  UMOV UR7, URZ ;  /* 0x000000ff00077c82 */ /* 0x000fe20008000000 */
[----:B------:R0:W-:Y:S01]  /*a6b0*/  UTCQMMA gdesc[UR32], gdesc[UR48], tmem[UR13], tmem[UR72], idesc[UR73], UPT ;  /* 0x00ff4830200075ea */ /* 0x0001e2000b80030d */
[----:B------:R-:W-:Y:S01]  /*a6c0*/  UMOV UR62, 0x0 ;  /* 0x00000000003e7882 */ /* 0x000fe20000000000 */
[----:B------:R-:W-:Y:S01]  /*a6d0*/  UMOV UR63, 0x8108010 ;  /* 0x08108010003f7882 */ /* 0x000fe20000000000 */
[----:B------:R0:W-:Y:S01]  /*a6e0*/  UTCQMMA gdesc[UR34], gdesc[UR50], tmem[UR13], tmem[UR70], idesc[UR71], UPT ;  /* 0x00ff4632220075ea */ /* 0x0001e2000b80030d */
[----:B------:R-:W-:Y:S01]  /*a6f0*/  UMOV UR6, UR6 ;  /* 0x0000000600067c82 */ /* 0x000fe20008000000 */
[----:B------:R0:W-:Y:S01]  /*a700*/  UTCQMMA gdesc[UR36], gdesc[UR52], tmem[UR13], tmem[UR68], idesc[UR69], UPT ;  /* 0x00ff4434240075ea */ /* 0x0001e2000b80030d */
[----:B------:R0:W-:Y:S01]  /*a710*/  UTCQMMA gdesc[UR38], gdesc[UR54], tmem[UR13], tmem[UR62], idesc[UR63], UPT ;  /* 0x00ff3e36260075ea */ /* 0x0001e2000b80030d */
[----:B------:R0:W-:Y:S01]  /*a720*/  UTCBAR [UR6], URZ ;  /* 0x000000ff060073e9 */ /* 0x0001e200080000ff */
[----:B------:R-:W-:Y:S01]  /*a730*/  NOP ;  /* 0x0000000000007918 */ /* 0x000fe20000000000 */
.L_x_12:
[----:B------:R-:W1:Y:S02]  /*a740*/  SYNCS.PHASECHK.TRANS64.TRYWAIT P2, [UR9+0x16010], RZ ;  /* 0x016010ffff0075a7 */ /* 0x000e640008041109 */
[----:B-1----:R-:W-:Y:S05]  /*a750*/  @!P2 BRA `(.L_x_13) ;  /* 0x0000008c006ca947 */ /* 0x002fea0003800000 */
.L_x_22:
[----:B------:R-:W-:Y:S06]  /*a760*/  BAR.SYNC.DEFER_BLOCKING 0x0 ;  /* 0x0000000000007b1d */ /* 0x000fec0000010000 */
[----:B------:R-:W-:Y:S01]  /*a770*/  LDTM.16dp32bit_t0_t15.x32 R4, tmem[UR14] ;  /* 0x0000000e000479ee */ /* 0x000fe20008a80000 */
[----:B------:R-:W1:Y:S01]  /*a780*/  LDTM.16dp32bit_t16_t31.x32 R4, tmem[UR14+0x20] ;  /* 0x0000200e000479ee */ /* 0x000e620008aa0000 */
[----:B------:R-:W2:Y:S01]  /*a790*/  S2R R41, SR_TID.X ;  /* 0x0000000000297919 */ /* 0x000ea20000002100 */
[----:B------:R-:W3:Y:S01]  /*a7a0*/  @!P1 SYNCS.CCTL.IV [UR9+0x16010] ;  /* 0x01601000ff0099b1 */ /* 0x000ee20008000009 */
[----:B------:R-:W-:Y:S01]  /*a7b0*/  NOP ;  /* 0x0000000000007918 */ /* 0x000fe20000000000 */
[----:B-1----:R-:W-:Y:S01]  /*a7c0*/  FMUL R38, R4, UR20 ;  /* 0x0000001404267c20 */ /* 0x002fe20008400000 */
[----:B------:R-:W-:Y:S01]  /*a7d0*/  FMUL R39, R5, UR20 ;  /* 0x0000001405277c20 */ /* 0x000fe20008400000 */
[----:B------:R-:W-:Y:S01]  /*a7e0*/  FMUL R40, R6, UR20 ;  /* 0x0000001406287c20 */ /* 0x000fe20008400000 */
[----:B------:R-:W-:Y:S01]  /*a7f0*/  FMUL R2, R7, UR20 ;  /* 0x0000001407027c20 */ /* 0x000fe20008400000 */
[----:B------:R-:W-:-:S03]  /*a800*/  FMUL R37, R8, UR20 ;  /* 0x0000001408257c20 */ /* 0x000fc60008400000 */
        /* <DEDUP_REMOVED lines=40> */
[----:B------:R-:W-:-:S03]  /*aa90*/  FMUL R37, R35, UR20 ;  /* 0x0000001423257c20 */ /* 0x000fc60008400000 */
[----:B------:R-:W-:Y:S02]  /*aaa0*/  FMNMX3 R2, R2, R39, R38, !PT ;  /* 0x0000002702027276 */ /* 0x000fe40007800026 */
[----:B------:R-:W4:Y:S02]  /*aab0*/  LDL.64 R38, [R1+0x58] ;  /* 0x0000580001267983 */ /* 0x000f240000100a00 */
[----:B------:R-:W-:-:S05]  /*aac0*/  FMNMX R2, R37, R2, !PT ;  /* 0x0000000225027209 */ /* 0x000fca0007800000 */
[----:B------:R-:W1:Y:S02]  /*aad0*/  SHFL.BFLY PT, R37, R2, 0x10, 0x1f ;  /* 0x0e001f0002257f89 */ /* 0x000e6400000e0000 */
[----:B-1----:R-:W-:-:S05]  /*aae0*/  FMNMX3 R2, R2, R37, R36, !PT ;  /* 0x0000002502027276 */ /* 0x002fca0007800024 */
[----:B------:R-:W-:Y:S01]  /*aaf0*/  FADD R135, -R2, R36 ;  /* 0x0000002402877221 */ /* 0x000fe20000000100 */
[--C-:B------:R-:W-:Y:S01]  /*ab00*/  FFMA R244, R4, UR20, -R2.reuse ;  /* 0x0000001404f47c23 */ /* 0x100fe20008000802 */
[----:B------:R-:W5:Y:S01]  /*ab10*/  LDL.64 R36, [R1+0x68] ;  /* 0x0000680001247983 */ /* 0x000f620000100a00 */
[--C-:B------:R-:W-:Y:S01]  /*ab20*/  FFMA R5, R5, UR20, -R2.reuse ;  /* 0x0000001405057c23 */ /* 0x100fe20008000802 */
[--C-:B------:R-:W-:Y:S01]  /*ab30*/  FFMA R6, R6, UR20, -R2.reuse ;  /* 0x0000001406067c23 */ /* 0x100fe20008000802 */
[----:B------:R-:W-:Y:S01]  /*ab40*/  FMUL R244, R244, 1.4426950216293334961 ;  /* 0x3fb8aa3bf4f47820 */ /* 0x000fe20000400000 */
[--C-:B------:R-:W-:Y:S01]  /*ab50*/  FFMA R7, R7, UR20, -R2.reuse ;  /* 0x0000001407077c23 */ /* 0x100fe20008000802 */
[----:B------:R-:W-:Y:S01]  /*ab60*/  FMUL R4, R5, 1.4426950216293334961 ;  /* 0x3fb8aa3b05047820 */ /* 0x000fe20000400000 */
[----:B------:R-:W-:Y:S01]  /*ab70*/  FMUL R5, R6, 1.4426950216293334961 ;  /* 0x3fb8aa3b06057820 */ /* 0x000fe20000400000 */
[--C-:B------:R-:W-:Y:S01]  /*ab80*/  FFMA R8, R8, UR20, -R2.reuse ;  /* 0x0000001408087c23 */ /* 0x100fe20008000802 */
[----:B------:R-:W-:Y:S01]  /*ab90*/  FMUL R6, R7, 1.4426950216293334961 ;  /* 0x3fb8aa3b07067820 */ /* 0x000fe20000400000 */
[----:B------:R-:W-:Y:S01]  /*aba0*/  MUFU.EX2 R244, R244 ;  /* 0x000000f400f47308 */ /* 0x000fe20000000800 */
[--C-:B------:R-:W-:Y:S01]  /*abb0*/  FFMA R9, R9, UR20, -R2.reuse ;  /* 0x0000001409097c23 */ /* 0x100fe20008000802 */
[----:B------:R-:W-:Y:S01]  /*abc0*/  FMUL R8, R8, 1.4426950216293334961 ;  /* 0x3fb8aa3b08087820 */ /* 0x000fe20000400000 */
[--C-:B------:R-:W-:Y:S01]  /*abd0*/  FFMA R10, R10, UR20, -R2.reuse ;  /* 0x000000140a0a7c23 */ /* 0x100fe20008000802 */
[--C-:B------:R-:W-:Y:S01]  /*abe0*/  FFMA R11, R11, UR20, -R2.reuse ;  /* 0x000000140b0b7c23 */ /* 0x100fe20008000802 */
[----:B------:R-:W-:Y:S01]  /*abf0*/  FMUL R7, R9, 1.4426950216293334961 ;  /* 0x3fb8aa3b09077820 */ /* 0x000fe20000400000 */
[--C-:B------:R-:W-:Y:S01]  /*ac00*/  FFMA R17, R17, UR20, -R2.reuse ;  /* 0x0000001411117c23 */ /* 0x100fe20008000802 */
[--C-:B------:R-:W-:Y:S01]  /*ac10*/  FFMA R16, R16, UR20, -R2.reuse ;  /* 0x0000001410107c23 */ /* 0x100fe20008000802 */
[----:B------:R-:W1:Y:S01]  /*ac20*/  MUFU.EX2 R4, R4 ;  /* 0x0000000400047308 */ /* 0x000e620000000800 */
[----:B------:R-:W-:Y:S01]  /*ac30*/  FMUL R9, R11, 1.4426950216293334961 ;  /* 0x3fb8aa3b0b097820 */ /* 0x000fe20000400000 */
[----:B------:R-:W-:Y:S01]  /*ac40*/  FMUL R11, R17, 1.4426950216293334961 ;  /* 0x3fb8aa3b110b7820 */ /* 0x000fe20000400000 */
[----:B------:R-:W-:Y:S01]  /*ac50*/  FMUL R16, R16, 1.4426950216293334961 ;  /* 0x3fb8aa3b10107820 */ /* 0x000fe20000400000 */
[--C-:B------:R-:W-:Y:S01]  /*ac60*/  FFMA R12, R12, UR20, -R2.reuse ;  /* 0x000000140c0c7c23 */ /* 0x100fe20008000802 */
[--C-:B------:R-:W-:Y:S01]  /*ac70*/  FFMA R19, R19, UR20, -R2.reuse ;  /* 0x0000001413137c23 */ /* 0x100fe20008000802 */
[--C-:B------:R-:W-:Y:S01]  /*ac80*/  FFMA R13, R13, UR20, -R2.reuse ;  /* 0x000000140d0d7c23 */ /* 0x100fe20008000802 */
[--C-:B------:R-:W-:Y:S01]  /*ac90*/  FFMA R14, R14, UR20, -R2.reuse ;  /* 0x000000140e0e7c23 */ /* 0x100fe20008000802 */
[----:B------:R-:W0:Y:S01]  /*aca0*/  MUFU.EX2 R5, R5 ;  /* 0x0000000500057308 */ /* 0x000e220000000800 */
[----:B------:R-:W-:Y:S01]  /*acb0*/  FMUL R12, R12, 1.4426950216293334961 ;  /* 0x3fb8aa3b0c0c7820 */ /* 0x000fe20000400000 */
[--C-:B------:R-:W-:Y:S01]  /*acc0*/  FFMA R15, R15, UR20, -R2.reuse ;  /* 0x000000140f0f7c23 */ /* 0x100fe20008000802 */
[--C-:B------:R-:W-:Y:S01]  /*acd0*/  FFMA R18, R18, UR20, -R2.reuse ;  /* 0x0000001412127c23 */ /* 0x100fe20008000802 */
[--C-:B------:R-:W-:Y:S01]  /*ace0*/  FFMA R20, R20, UR20, -R2.reuse ;  /* 0x0000001414147c23 */ /* 0x100fe20008000802 */
[--C-:B------:R-:W-:Y:S01]  /*acf0*/  FFMA R22, R22, UR20, -R2.reuse ;  /* 0x0000001416167c23 */ /* 0x100fe20008000802 */
[--C-:B------:R-:W-:Y:S01]  /*ad00*/  FFMA R21, R21, UR20, -R2.reuse ;  /* 0x0000001415157c23 */ /* 0x100fe20008000802 */
[----:B------:R-:W-:Y:S01]  /*ad10*/  FFMA R23, R23, UR20, -R2 ;  /* 0x0000001417177c23 */ /* 0x000fe20008000802 */
[----:B------:R-:W2:Y:S01]  /*ad20*/  MUFU.EX2 R6, R6 ;  /* 0x0000000600067308 */ /* 0x000ea20000000800 */
[----:B-1----:R-:W-:Y:S01]  /*ad30*/  FADD R17, R244, R4 ;  /* 0x00000004f4117221 */ /* 0x002fe20000000000 */
[----:B------:R-:W-:Y:S01]  /*ad40*/  FMUL R20, R20, 1.4426950216293334961 ;  /* 0x3fb8aa3b14147820 */ /* 0x000fe20000400000 */
[--C-:B------:R-:W-:Y:S01]  /*ad50*/  FFMA R26, R26, UR20, -R2.reuse ;  /* 0x000000141a1a7c23 */ /* 0x100fe20008000802 */
[--C-:B------:R-:W-:Y:S01]  /*ad60*/  FFMA R249, R24, UR20, -R2.reuse ;  /* 0x0000001418f97c23 */ /* 0x100fe20008000802 */
[--C-:B------:R-:W-:Y:S01]  /*ad70*/  FFMA R25, R25, UR20, -R2.reuse ;  /* 0x0000001419197c23 */ /* 0x100fe20008000802 */
[--C-:B------:R-:W-:Y:S01]  /*ad80*/  FFMA R27, R27, UR20, -R2.reuse ;  /* 0x000000141b1b7c23 */ /* 0x100fe20008000802 */
[--C-:B------:R-:W-:Y:S01]  /*ad90*/  FFMA R28, R28, UR20, -R2.reuse ;  /* 0x000000141c1c7c23 */ /* 0x100fe20008000802 */
[----:B------:R1:W2:Y:S01]  /*ada0*/  MUFU.EX2 R245, R8 ;  /* 0x0000000800f57308 */ /* 0x0002a20000000800 */
[----:B0-----:R-:W-:Y:S01]  /*adb0*/  FADD R17, R5, R17 ;  /* 0x0000001105117221 */ /* 0x001fe20000000000 */
[----:B------:R-:W-:Y:S01]  /*adc0*/  FMUL R249, R249, 1.4426950216293334961 ;  /* 0x3fb8aa3bf9f97820 */ /* 0x000fe20000400000 */
[----:B------:R-:W-:Y:S01]  /*add0*/  FMUL R135, R135, 1.4426950216293334961 ;  /* 0x3fb8aa3b87877820 */ /* 0x000fe20000400000 */
[--C-:B------:R-:W-:Y:S01]  /*ade0*/  FFMA R29, R29, UR20, -R2.reuse ;  /* 0x000000141d1d7c23 */ /* 0x100fe20008000802 */
[----:B------:R-:W-:Y:S01]  /*adf0*/  FMUL R28, R28, 1.4426950216293334961 ;  /* 0x3fb8aa3b1c1c7820 */ /* 0x000fe20000400000 */
[----:B------:R-:W-:-:S02]  /*ae00*/  FFMA R30, R30, UR20, -R2 ;  /* 0x000000141e1e7c23 */ /* 0x000fc40008000802 */
[----:B------:R-:W0:Y:S01]  /*ae10*/  MUFU.EX2 R7, R7 ;  /* 0x0000000700077308 */ /* 0x000e220000000800 */
[----:B-1----:R-:W-:Y:S01]  /*ae20*/  FMUL R8, R10, 1.4426950216293334961 ;  /* 0x3fb8aa3b0a087820 */ /* 0x002fe20000400000 */
[----:B------:R-:W-:Y:S01]  /*ae30*/  FMUL R10, R13, 1.4426950216293334961 ;  /* 0x3fb8aa3b0d0a7820 */ /* 0x000fe20000400000 */
[----:B------:R-:W-:Y:S01]  /*ae40*/  FMUL R13, R15, 1.4426950216293334961 ;  /* 0x3fb8aa3b0f0d7820 */ /* 0x000fe20000400000 */
[----:B------:R-:W-:Y:S01]  /*ae50*/  FMUL R15, R18, 1.4426950216293334961 ;  /* 0x3fb8aa3b120f7820 */ /* 0x000fe20000400000 */
[----:B------:R-:W-:Y:S01]  /*ae60*/  FMUL R18, R22, 1.4426950216293334961 ;  /* 0x3fb8aa3b16127820 */ /* 0x000fe20000400000 */
[----:B------:R-:W-:Y:S02]  /*ae70*/  FMUL R24, R30, 1.4426950216293334961 ;  /* 0x3fb8aa3b1e187820 */ /* 0x000fe40000400000 */
[----:B------:R-:W1:Y:S08]  /*ae80*/  MUFU.EX2 R8, R8 ;  /* 0x0000000800087308 */ /* 0x000e700000000800 */
[----:B------:R0:W-:Y:S08]  /*ae90*/  MUFU.EX2 R247, R16 ;  /* 0x0000001000f77308 */ /* 0x0001f00000000800 */
[----:B------:R-:W3:Y:S01]  /*aea0*/  MUFU.EX2 R9, R9 ;  /* 0x0000000900097308 */ /* 0x000ee20000000800 */
[----:B0-----:R-:W-:Y:S01]  /*aeb0*/  FMUL R16, R19, 1.4426950216293334961 ;  /* 0x3fb8aa3b13107820 */ /* 0x001fe20000400000 */
[----:B--2---:R-:W-:Y:S01]  /*aec0*/  FADD R19, R6, R17 ;  /* 0x0000001106137221 */ /* 0x004fe20000000000 */
[----:B------:R-:W-:Y:S01]  /*aed0*/  FMUL R17, R25, 1.4426950216293334961 ;  /* 0x3fb8aa3b19117820 */ /* 0x000fe20000400000 */
[----:B------:R-:W-:-:S02]  /*aee0*/  SHF.R.U32.HI R25, RZ, 0x2, R41 ;  /* 0x00000002ff197819 */ /* 0x000fc40000011629 */
[----:B------:R-:W-:Y:S02]  /*aef0*/  FADD R19, R245, R19 ;  /* 0x00000013f5137221 */ /* 0x000fe40000000000 */
[----:B------:R0:W2:Y:S01]  /*af00*/  MUFU.EX2 R246, R12 ;  /* 0x0000000c00f67308 */ /* 0x0000a20000000800 */
[----:B------:R-:W-:Y:S01]  /*af10*/  LOP3.LUT R25, R25, 0x38, RZ, 0xc0, !PT ;  /* 0x0000003819197812 */ /* 0x000fe200078ec0ff */
[----:B------:R-:W-:-:S04]  /*af20*/  FADD R19, R7, R19 ;  /* 0x0000001307137221 */ /* 0x000fc80000000000 */
[----:B-1----:R-:W-:Y:S02]  /*af30*/  FADD R19, R8, R19 ;  /* 0x0000001308137221 */ /* 0x002fe40000000000 */
[----:B------:R-:W1:Y:S01]  /*af40*/  MUFU.EX2 R10, R10 ;  /* 0x0000000a000a7308 */ /* 0x000e620000000800 */
[----:B0-----:R-:W-:Y:S01]  /*af50*/  FMUL R12, R14, 1.4426950216293334961 ;  /* 0x3fb8aa3b0e0c7820 */ /* 0x001fe20000400000 */
[----:B---3--:R-:W-:Y:S01]  /*af60*/  FADD R19, R9, R19 ;  /* 0x0000001309137221 */ /* 0x008fe20000000000 */
[----:B------:R-:W-:Y:S01]  /*af70*/  FMUL R14, R21, 1.4426950216293334961 ;  /* 0x3fb8aa3b150e7820 */ /* 0x000fe20000400000 */
[----:B------:R-:W-:-:S04]  /*af80*/  FMUL R21, R26, 1.4426950216293334961 ;  /* 0x3fb8aa3b1a157820 */ /* 0x000fc80000400000 */
[----:B------:R-:W0:Y:S01]  /*af90*/  MUFU.EX2 R12, R12 ;  /* 0x0000000c000c7308 */ /* 0x000e220000000800 */
[----:B--2---:R-:W-:-:S07]  /*afa0*/  FADD R19, R246, R19 ;  /* 0x00000013f6137221 */ /* 0x004fce0000000000 */
[----:B------:R-:W2:Y:S01]  /*afb0*/  MUFU.EX2 R13, R13 ;  /* 0x0000000d000d7308 */ /* 0x000ea20000000800 */
[----:B-1----:R-:W-:-:S07]  /*afc0*/  FADD R19, R10, R19 ;  /* 0x000000130a137221 */ /* 0x002fce0000000000 */
[----:B------:R-:W1:Y:S01]  /*afd0*/  MUFU.EX2 R11, R11 ;  /* 0x0000000b000b7308 */ /* 0x000e620000000800 */
[----:B0-----:R-:W-:-:S07]  /*afe0*/  FADD R19, R12, R19 ;  /* 0x000000130c137221 */ /* 0x001fce0000000000 */
[----:B------:R-:W0:Y:S01]  /*aff0*/  MUFU.EX2 R15, R15 ;  /* 0x0000000f000f7308 */ /* 0x000e220000000800 */
[----:B--2---:R-:W-:Y:S01]  /*b000*/  FADD R22, R13, R19 ;  /* 0x000000130d167221 */ /* 0x004fe20000000000 */
[----:B------:R-:W-:-:S03]  /*b010*/  FMUL R19, R29, 1.4426950216293334961 ;  /* 0x3fb8aa3b1d137820 */ /* 0x000fc60000400000 */
[----:B------:R-:W-:-:S03]  /*b020*/  FADD R22, R247, R22 ;  /* 0x00000016f7167221 */ /* 0x000fc60000000000 */
[----:B------:R-:W2:Y:S01]  /*b030*/  MUFU.EX2 R16, R16 ;  /* 0x0000001000107308 */ /* 0x000ea20000000800 */
[----:B-1----:R-:W-:-:S07]  /*b040*/  FADD R22, R11, R22 ;  /* 0x000000160b167221 */ /* 0x002fce0000000000 */
[----:B------:R1:W3:Y:S01]  /*b050*/  MUFU.EX2 R248, R20 ;  /* 0x0000001400f87308 */ /* 0x0002e20000000800 */
[----:B0-----:R-:W-:Y:S01]  /*b060*/  FADD R26, R15, R22 ;  /* 0x000000160f1a7221 */ /* 0x001fe20000000000 */
[----:B------:R-:W-:-:S06]  /*b070*/  LOP3.LUT R22, R25, 0x1f, R41, 0xf8, !PT ;  /* 0x0000001f19167812 */ /* 0x000fcc00078ef829 */
[----:B------:R-:W0:Y:S01]  /*b080*/  MUFU.EX2 R14, R14 ;  /* 0x0000000e000e7308 */ /* 0x000e220000000800 */
[----:B-1----:R-:W-:Y:S01]  /*b090*/  FMUL R20, R23, 1.4426950216293334961 ;  /* 0x3fb8aa3b17147820 */ /* 0x002fe20000400000 */
[----:B--2---:R-:W-:Y:S01]  /*b0a0*/  FADD R26, R16, R26 ;  /* 0x0000001a101a7221 */ /* 0x004fe20000000000 */
[----:B------:R-:W-:-:S05]  /*b0b0*/  FMUL R23, R27, 1.4426950216293334961 ;  /* 0x3fb8aa3b1b177820 */ /* 0x000fca0000400000 */
[----:B------:R-:W1:Y:S01]  /*b0c0*/  MUFU.EX2 R18, R18 ;  /* 0x0000001200127308 */ /* 0x000e620000000800 */
[----:B---3--:R-:W-:-:S07]  /*b0d0*/  FADD R26, R248, R26 ;  /* 0x0000001af81a7221 */ /* 0x008fce0000000000 */
[----:B------:R-:W2:Y:S01]  /*b0e0*/  MUFU.EX2 R20, R20 ;  /* 0x0000001400147308 */ /* 0x000ea20000000800 */
[----:B0-----:R-:W-:-:S07]  /*b0f0*/  FADD R26, R14, R26 ;  /* 0x0000001a0e1a7221 */ /* 0x001fce0000000000 */
[----:B------:R-:W0:Y:S01]  /*b100*/  MUFU.EX2 R249, R249 ;  /* 0x000000f900f97308 */ /* 0x000e220000000800 */
[----:B-1----:R-:W-:-:S07]  /*b110*/  FADD R26, R18, R26 ;  /* 0x0000001a121a7221 */ /* 0x002fce0000000000 */
[----:B------:R-:W1:Y:S01]  /*b120*/  MUFU.EX2 R17, R17 ;  /* 0x0000001100117308 */ /* 0x000e620000000800 */
[----:B------:R-:W-:Y:S02]  /*b130*/  IMAD.SHL.U32 R22, R22, 0x10, RZ ;  /* 0x0000001016167824 */ /* 0x000fe400078e00ff */
[----:B--2---:R-:W-:-:S05]  /*b140*/  FADD R26, R20, R26 ;  /* 0x0000001a141a7221 */ /* 0x004fca0000000000 */
[----:B------:R-:W2:Y:S01]  /*b150*/  MUFU.EX2 R21, R21 ;  /* 0x0000001500157308 */ /* 0x000ea20000000800 */
[----:B0-----:R-:W-:Y:S01]  /*b160*/  FADD R26, R249, R26 ;  /* 0x0000001af91a7221 */ /* 0x001fe20000000000 */
[----:B------:R-:W-:-:S06]  /*b170*/  FFMA R25, R31, UR20, -R2 ;  /* 0x000000141f197c23 */ /* 0x000fcc0008000802 */
[----:B------:R-:W0:Y:S01]  /*b180*/  MUFU.EX2 R23, R23 ;  /* 0x0000001700177308 */ /* 0x000e220000000800 */
[----:B------:R-:W-:Y:S01]  /*b190*/  LOP3.LUT R27, R22, 0x1b0, RZ, 0xc0, !PT ;  /* 0x000001b0161b7812 */ /* 0x000fe200078ec0ff */
[----:B-1----:R-:W-:-:S06]  /*b1a0*/  FADD R26, R17, R26 ;  /* 0x0000001a111a7221 */ /* 0x002fcc0000000000 */
[----:B------:R-:W1:Y:S01]  /*b1b0*/  MUFU.EX2 R135, R135 ;  /* 0x0000008700877308 */ /* 0x000e620000000800 */
[----:B------:R-:W-:-:S07]  /*b1c0*/  FMUL R25, R25, 1.4426950216293334961 ;  /* 0x3fb8aa3b19197820 */ /* 0x000fce0000400000 */
[----:B------:R3:W0:Y:S01]  /*b1d0*/  MUFU.EX2 R250, R28 ;  /* 0x0000001c00fa7308 */ /* 0x0006220000000800 */
[----:B------:R-:W-:Y:S01]  /*b1e0*/  FFMA R32, R32, UR20, -R2 ;  /* 0x0000001420207c23 */ /* 0x000fe20008000802 */
[----:B--2---:R-:W-:-:S06]  /*b1f0*/  FADD R26, R21, R26 ;  /* 0x0000001a151a7221 */ /* 0x004fcc0000000000 */
[----:B------:R-:W2:Y:S01]  /*b200*/  MUFU.EX2 R19, R19 ;  /* 0x0000001300137308 */ /* 0x000ea20000000800 */
[----:B---3--:R-:W-:-:S04]  /*b210*/  SHF.R.U32.HI R28, RZ, 0x1, R41 ;  /* 0x00000001ff1c7819 */ /* 0x008fc80000011629 */
[----:B------:R-:W-:-:S03]  /*b220*/  LOP3.LUT R27, R27, 0x40, R28, 0xf8, !PT ;  /* 0x000000401b1b7812 */ /* 0x000fc600078ef81c */
[----:B------:R-:W3:Y:S01]  /*b230*/  MUFU.EX2 R24, R24 ;  /* 0x0000001800187308 */ /* 0x000ee20000000800 */
[----:B------:R-:W-:Y:S01]  /*b240*/  FMUL R32, R32, 1.4426950216293334961 ;  /* 0x3fb8aa3b20207820 */ /* 0x000fe20000400000 */
[----:B------:R-:W-:Y:S02]  /*b250*/  VIADD R27, R27, UR9 ;  /* 0x000000091b1b7c36 */ /* 0x000fe40008000000 */
[----:B------:R-:W-:Y:S01]  /*b260*/  FFMA R33, R33, UR20, -R2 ;  /* 0x0000001421217c23 */ /* 0x000fe20008000802 */
[----:B0-----:R-:W-:-:S03]  /*b270*/  FADD R26, R23, R26 ;  /* 0x0000001a171a7221 */ /* 0x001fc60000000000 */
[----:B------:R-:W0:Y:S01]  /*b280*/  MUFU.EX2 R25, R25 ;  /* 0x0000001900197308 */ /* 0x000e220000000800 */
[----:B-1----:R1:W-:Y:S01]  /*b290*/  STSM.16.M88 [R27+0xc000], R135 ;  /* 0x00c000871b007844 */ /* 0x0023e20000000000 */
[----:B------:R-:W-:Y:S01]  /*b2a0*/  FMUL R33, R33, 1.4426950216293334961 ;  /* 0x3fb8aa3b21217820 */ /* 0x000fe20000400000 */
[--C-:B------:R-:W-:Y:S01]  /*b2b0*/  FFMA R34, R34, UR20, -R2.reuse ;  /* 0x0000001422227c23 */ /* 0x100fe20008000802 */
[----:B------:R-:W-:Y:S01]  /*b2c0*/  IMAD.U32 R30, R0, -0x80000000, RZ ;  /* 0x80000000001e7824 */ /* 0x000fe200078e00ff */
[----:B------:R-:W-:Y:S01]  /*b2d0*/  LOP3.LUT R0, R22, 0x1f0, RZ, 0xc0, !PT ;  /* 0x000001f016007812 */ /* 0x000fe200078ec0ff */
[----:B------:R-:W-:Y:S02]  /*b2e0*/  FFMA R35, R35, UR20, -R2 ;  /* 0x0000001423237c23 */ /* 0x000fe40008000802 */
[----:B------:R-:W0:Y:S01]  /*b2f0*/  MUFU.EX2 R251, R32 ;  /* 0x0000002000fb7308 */ /* 0x000e220000000800 */
[----:B-1----:R-:W-:Y:S01]  /*b300*/  FADD R27, R250, R26 ;  /* 0x0000001afa1b7221 */ /* 0x002fe20000000000 */
[----:B------:R-:W-:Y:S01]  /*b310*/  FMUL R34, R34, 1.4426950216293334961 ;  /* 0x3fb8aa3b22227820 */ /* 0x000fe20000400000 */
[----:B------:R-:W-:Y:S02]  /*b320*/  BAR.SYNC.DEFER_BLOCKING 0x0 ;  /* 0x0000000000007b1d */ /* 0x000fe40000010000 */
[----:B--2---:R-:W-:-:S04]  /*b330*/  FADD R27, R19, R27 ;  /* 0x0000001b131b7221 */ /* 0x004fc80000000000 */
[----:B------:R-:W1:Y:S01]  /*b340*/  MUFU.EX2 R22, R33 ;  /* 0x0000002100167308 */ /* 0x000e620000000800 */
[----:B------:R-:W-:Y:S01]  /*b350*/  FMUL R35, R35, 1.4426950216293334961 ;  /* 0x3fb8aa3b23237820 */ /* 0x000fe20000400000 */
[----:B---3--:R-:W-:-:S06]  /*b360*/  FADD R28, R24, R27 ;  /* 0x0000001b181c7221 */ /* 0x008fcc0000000000 */
[----:B------:R-:W2:Y:S01]  /*b370*/  MUFU.EX2 R26, R34 ;  /* 0x00000022001a7308 */ /* 0x000ea20000000800 */
[----:B0-----:R-:W-:-:S07]  /*b380*/  FADD R28, R25, R28 ;  /* 0x0000001c191c7221 */ /* 0x001fce0000000000 */
[----:B------:R-:W0:Y:S01]  /*b390*/  MUFU.EX2 R27, R35 ;  /* 0x00000023001b7308 */ /* 0x000e220000000800 */
[----:B------:R-:W-:Y:S01]  /*b3a0*/  FADD R28, R251, R28 ;  /* 0x0000001cfb1c7221 */ /* 0x000fe20000000000 */
[----:B------:R-:W-:Y:S01]  /*b3b0*/  LDSM.16.M88 R0, [R0+UR9+0xc000] ;  /* 0x00c000090000783b */ /* 0x000fe20008000000 */
[----:B------:R-:W3:Y:S02]  /*b3c0*/  SYNCS.PHASECHK.TRANS64.TRYWAIT P2, [UR12], R30 ;  /* 0x0000001eff0075a7 */ /* 0x000ee4000804110c */
[----:B-1----:R-:W-:-:S04]  /*b3d0*/  FADD R28, R22, R28 ;  /* 0x0000001c161c7221 */ /* 0x002fc80000000000 */
[----:B--2---:R-:W-:-:S04]  /*b3e0*/  FADD R134, R26, R28 ;  /* 0x0000001c1a867221 */ /* 0x004fc80000000000 */
[----:B0-----:R-:W-:-:S05]  /*b3f0*/  FADD R134, R27, R134 ;  /* 0x000000861b867221 */ /* 0x001fca0000000000 */
[----:B------:R-:W0:Y:S01]  /*b400*/  SHFL.BFLY PT, R31, R134, 0x10, 0x1f ;  /* 0x0e001f00861f7f89 */ /* 0x000e2200000e0000 */
[----:B------:R-:W-:Y:S02]  /*b410*/  USHF.R.S32.HI UR6, URZ, 0x1f, UR15 ;  /* 0x0000001fff067899 */ /* 0x000fe4000801140f */
[----:B----4-:R-:W-:Y:S02]  /*b420*/  IADD3 R32, P4, PT, R38, UR15, RZ ;  /* 0x0000000f26207c10 */ /* 0x010fe4000ff9e0ff */
[----:B-----5:R-:W-:Y:S01]  /*b430*/  IADD3 R28, P3, PT, R36, UR15, RZ ;  /* 0x0000000f241c7c10 */ /* 0x020fe2000ff7e0ff */
[----:B0-----:R0:W-:Y:S03]  /*b440*/  STL [R1+0x1a0], R31 ;  /* 0x0001a01f01007387 */ /* 0x0011e60000100800 */
[----:B------:R-:W-:Y:S01]  /*b450*/  IADD3.X R29, PT, PT, R37, UR6, RZ, P3, !PT ;  /* 0x00000006251d7c10 */ /* 0x000fe20009ffe4ff */
[----:B---3--:R-:W-:Y:S08]  /*b460*/  @!P2 BRA `(.L_x_14) ;  /* 0x000000800034a947 */ /* 0x008ff00003800000 */
.L_x_23:
        /* <DEDUP_REMOVED lines=12> */
[----:B------:R-:W5:Y:S04]  /*b530*/  LDL.64 R62, [R1] ;  /* 0x00000000013e7983 */ /* 0x000f680000100a00 */
[----:B------:R-:W5:Y:S01]  /*b540*/  LDG.E.U8 R28, desc[UR22][R28.64] ;  /* 0x000000161c1c7981 */ /* 0x000f62000c1e1100 */
[----:B--2---:R-:W-:-:S02]  /*b550*/  IADD3.X R33, PT, PT, R35, UR6, RZ, P4, !PT ;  /* 0x0000000623217c10 */ /* 0x004fc4000a7fe4ff */
[----:B---3--:R-:W-:-:S03]  /*b560*/  IADD3 R30, P2, PT, R44, UR15, RZ ;  /* 0x0000000f2c1e7c10 */ /* 0x008fc6000ff5e0ff */
[----:B------:R5:W2:Y:S01]  /*b570*/  LDG.E.U8 R29, desc[UR22][R32.64] ;  /* 0x00000016201d7981 */ /* 0x000aa2000c1e1100 */
[----:B----4-:R-:W-:Y:S02]  /*b580*/  IADD3 R34, P3, PT, R36, UR15, RZ ;  /* 0x0000000f24227c10 */ /* 0x010fe4000ff7e0ff */
[----:B0-----:R-:W-:Y:S02]  /*b590*/  IADD3.X R31, PT, PT, R45, UR6, RZ, P2, !PT ;  /* 0x000000062d1f7c10 */ /* 0x001fe400097fe4ff */
[----:B------:R-:W-:Y:S02]  /*b5a0*/  IADD3.X R35, PT, PT, R37, UR6, RZ, P3, !PT ;  /* 0x0000000625237c10 */ /* 0x000fe40009ffe4ff */
[----:B-----5:R-:W-:Y:S01]  /*b5b0*/  IADD3 R32, P2, PT, R42, UR15, RZ ;  /* 0x0000000f2a207c10 */ /* 0x020fe2000ff5e0ff */
[----:B------:R-:W3:Y:S01]  /*b5c0*/  LDG.E.U8 R30, desc[UR22][R30.64] ;  /* 0x000000161e1e7981 */ /* 0x000ee2000c1e1100 */
[----:B------:R-:W-:Y:S02]  /*b5d0*/  IADD3 R36, P3, PT, R38, UR15, RZ ;  /* 0x0000000f26247c10 */ /* 0x000fe4000ff7e0ff */
[----:B------:R-:W-:-:S02]  /*b5e0*/  IADD3.X R33, PT, PT, R43, UR6, RZ, P2, !PT ;  /* 0x000000062b217c10 */ /* 0x000fc400097fe4ff */
[----:B------:R-:W-:Y:S02]  /*b5f0*/  IADD3.X R37, PT, PT, R39, UR6, RZ, P3, !PT ;  /* 0x0000000627257c10 */ /* 0x000fe40009ffe4ff */
[----:B------:R-:W-:Y:S01]  /*b600*/  IADD3 R38, P3, PT, R242, UR15, RZ ;  /* 0x0000000ff2267c10 */ /* 0x000fe2000ff7e0ff */
[----:B------:R-:W4:Y:S04]  /*b610*/  LDG.E.U8 R32, desc[UR22][R32.64] ;  /* 0x0000001620207981 */ /* 0x000f28000c1e1100 */
[----:B------:R0:W5:Y:S01]  /*b620*/  LDG.E.U8 R31, desc[UR22][R34.64] ;  /* 0x00000016221f7981 */ /* 0x000162000c1e1100 */
[----:B------:R-:W-:-:S03]  /*b630*/  IADD3.X R39, PT, PT, R243, UR6, RZ, P3, !PT ;  /* 0x00000006f3277c10 */ /* 0x000fc60009ffe4ff */
[----:B------:R1:W2:Y:S01]  /*b640*/  LDG.E.U8 R33, desc[UR22][R36.64] ;  /* 0x0000001624217981 */ /* 0x0002a2000c1e1100 */
[----:B0-----:R-:W-:Y:S02]  /*b650*/  IADD3 R34, P2, PT, R40, UR15, RZ ;  /* 0x0000000f28227c10 */ /* 0x001fe4000ff5e0ff */
[----:B------:R-:W-:Y:S02]  /*b660*/  IADD3 R40, P3, PT, R234, UR15, RZ ;  /* 0x0000000fea287c10 */ /* 0x000fe4000ff7e0ff */
[----:B------:R-:W-:Y:S02]  /*b670*/  IADD3.X R35, PT, PT, R41, UR6, RZ, P2, !PT ;  /* 0x0000000629237c10 */ /* 0x000fe400097fe4ff */
[----:B-1----:R-:W-:Y:S02]  /*b680*/  IADD3 R36, P2, PT, R238, UR15, RZ ;  /* 0x0000000fee247c10 */ /* 0x002fe4000ff5e0ff */
[----:B------:R-:W-:Y:S01]  /*b690*/  IADD3.X R41, PT, PT, R235, UR6, RZ, P3, !PT ;  /* 0x00000006eb297c10 */ /* 0x000fe20009ffe4ff */
[----:B------:R-:W2:Y:S01]  /*b6a0*/  LDG.E.U8 R34, desc[UR22][R34.64] ;  /* 0x0000001622227981 */ /* 0x000ea2000c1e1100 */
[----:B------:R-:W-:-:S02]  /*b6b0*/  IADD3.X R37, PT, PT, R239, UR6, RZ, P2, !PT ;  /* 0x00000006ef257c10 */ /* 0x000fc400097fe4ff */
[----:B------:R-:W-:-:S03]  /*b6c0*/  IADD3 R42, P3, PT, R226, UR15, RZ ;  /* 0x0000000fe22a7c10 */ /* 0x000fc6000ff7e0ff */
[----:B------:R-:W2:Y:S04]  /*b6d0*/  LDG.E.U8 R36, desc[UR22][R36.64] ;  /* 0x0000001624247981 */ /* 0x000ea8000c1e1100 */
[----:B------:R0:W2:Y:S01]  /*b6e0*/  LDG.E.U8 R35, desc[UR22][R38.64] ;  /* 0x0000001626237981 */ /* 0x0000a2000c1e1100 */
[----:B------:R-:W-:Y:S02]  /*b6f0*/  IADD3.X R43, PT, PT, R227, UR6, RZ, P3, !PT ;  /* 0x00000006e32b7c10 */ /* 0x000fe40009ffe4ff */
[----:B------:R-:W-:Y:S01]  /*b700*/  IADD3 R44, P3, PT, R218, UR15, RZ ;  /* 0x0000000fda2c7c10 */ /* 0x000fe2000ff7e0ff */
[----:B------:R1:W2:Y:S01]  /*b710*/  LDG.E.U8 R37, desc[UR22][R40.64] ;  /* 0x0000001628257981 */ /* 0x0002a2000c1e1100 */
[----:B0-----:R-:W-:-:S04]  /*b720*/  IADD3 R38, P2, PT, R230, UR15, RZ ;  /* 0x0000000fe6267c10 */ /* 0x001fc8000ff5e0ff */
[----:B------:R-:W-:Y:S02]  /*b730*/  IADD3.X R39, PT, PT, R231, UR6, RZ, P2, !PT ;  /* 0x00000006e7277c10 */ /* 0x000fe400097fe4ff */
[----:B-1----:R-:W-:Y:S02]  /*b740*/  IADD3 R40, P2, PT, R222, UR15, RZ ;  /* 0x0000000fde287c10 */ /* 0x002fe4000ff5e0ff */
[----:B------:R-:W-:Y:S01]  /*b750*/  IADD3.X R45, PT, PT, R219, UR6, RZ, P3, !PT ;  /* 0x00000006db2d7c10 */ /* 0x000fe20009ffe4ff */
[----:B------:R-:W2:Y:S01]  /*b760*/  LDG.E.U8 R38, desc[UR22][R38.64] ;  /* 0x0000001626267981 */ /* 0x000ea2000c1e1100 */
[----:B------:R-:W-:Y:S02]  /*b770*/  IADD3.X R41, PT, PT, R223, UR6, RZ, P2, !PT ;  /* 0x00000006df297c10 */ /* 0x000fe400097fe4ff */
        /* <DEDUP_REMOVED lines=29> */
[----:B------:R1:W3:Y:S01]  /*b950*/  LDG.E.U8 R49, desc[UR22][R52.64] ;  /* 0x0000001634317981 */ /* 0x0002e2000c1e1100 */
[----:B0-----:R-:W-:-:S04]  /*b960*/  IADD3 R50, P2, PT, R182, UR15, RZ ;  /* 0x0000000fb6327c10 */ /* 0x001fc8000ff5e0ff */
[----:B------:R-:W-:Y:S02]  /*b970*/  IADD3.X R51, PT, PT, R183, UR6, RZ, P2, !PT ;  /* 0x00000006b7337c10 */ /* 0x000fe400097fe4ff */
[----:B-1----:R-:W-:Y:S02]  /*b980*/  IADD3 R52, P2, PT, R174, UR15, RZ ;  /* 0x0000000fae347c10 */ /* 0x002fe4000ff5e0ff */
[----:B------:R-:W-:Y:S01]  /*b990*/  IADD3.X R57, PT, PT, R171, UR6, RZ, P3, !PT ;  /* 0x00000006ab397c10 */ /* 0x000fe20009ffe4ff */
[----:B------:R-:W4:Y:S01]  /*b9a0*/  LDG.E.U8 R50, desc[UR22][R50.64] ;  /* 0x0000001632327981 */ /* 0x000f22000c1e1100 */
[----:B------:R-:W-:Y:S02]  /*b9b0*/  IADD3.X R53, PT, PT, R175, UR6, RZ, P2, !PT ;  /* 0x00000006af357c10 */ /* 0x000fe400097fe4ff */
[----:B------:R-:W-:-:S03]  /*b9c0*/  IADD3 R58, P3, PT, R162, UR15, RZ ;  /* 0x0000000fa23a7c10 */ /* 0x000fc6000ff7e0ff */
[----:B------:R-:W4:Y:S04]  /*b9d0*/  LDG.E.U8 R52, desc[UR22][R52.64] ;  /* 0x0000001634347981 */ /* 0x000f28000c1e1100 */
[----:B------:R0:W4:Y:S01]  /*b9e0*/  LDG.E.U8 R51, desc[UR22][R54.64] ;  /* 0x0000001636337981 */ /* 0x000122000c1e1100 */
[----:B------:R-:W-:-:S03]  /*b9f0*/  IADD3.X R59, PT, PT, R163, UR6, RZ, P3, !PT ;  /* 0x00000006a33b7c10 */ /* 0x000fc60009ffe4ff */
[----:B------:R1:W4:Y:S01]  /*ba00*/  LDG.E.U8 R53, desc[UR22][R56.64] ;  /* 0x0000001638357981 */ /* 0x000322000c1e1100 */
[----:B0-----:R-:W-:-:S04]  /*ba10*/  IADD3 R54, P2, PT, R166, UR15, RZ ;  /* 0x0000000fa6367c10 */ /* 0x001fc8000ff5e0ff */
[----:B------:R-:W-:Y:S02]  /*ba20*/  IADD3.X R55, PT, PT, R167, UR6, RZ, P2, !PT ;  /* 0x00000006a7377c10 */ /* 0x000fe400097fe4ff */
[----:B-1----:R-:W-:Y:S02]  /*ba30*/  IADD3 R56, P2, PT, R158, UR15, RZ ;  /* 0x0000000f9e387c10 */ /* 0x002fe4000ff5e0ff */
[----:B------:R-:W-:Y:S01]  /*ba40*/  IADD3 R60, P3, PT, R154, UR15, RZ ;  /* 0x0000000f9a3c7c10 */ /* 0x000fe2000ff7e0ff */
[----:B------:R-:W4:Y:S01]  /*ba50*/  LDG.E.U8 R54, desc[UR22][R54.64] ;  /* 0x0000001636367981 */ /* 0x000f22000c1e1100 */
[----:B------:R-:W-:Y:S02]  /*ba60*/  IADD3.X R57, PT, PT, R159, UR6, RZ, P2, !PT ;  /* 0x000000069f397c10 */ /* 0x000fe400097fe4ff */
[----:B------:R-:W-:-:S03]  /*ba70*/  IADD3.X R61, PT, PT, R155, UR6, RZ, P3, !PT ;  /* 0x000000069b3d7c10 */ /* 0x000fc60009ffe4ff */
[----:B------:R0:W4:Y:S04]  /*ba80*/  LDG.E.U8 R64, desc[UR22][R56.64] ;  /* 0x0000001638407981 */ /* 0x000128000c1e1100 */
[----:B------:R1:W4:Y:S04]  /*ba90*/  LDG.E.U8 R55, desc[UR22][R58.64] ;  /* 0x000000163a377981 */ /* 0x000328000c1e1100 */
[----:B------:R1:W4:Y:S01]  /*baa0*/  LDG.E.U8 R65, desc[UR22][R60.64] ;  /* 0x000000163c417981 */ /* 0x000322000c1e1100 */
[----:B0-----:R-:W-:Y:S02]  /*bab0*/  IADD3 R56, P3, PT, R150, UR15, RZ ;  /* 0x0000000f96387c10 */ /* 0x001fe4000ff7e0ff */
[----:B-1----:R-:W-:-:S02]  /*bac0*/  IADD3 R58, P2, PT, R152, UR15, RZ ;  /* 0x0000000f983a7c10 */ /* 0x002fc4000ff5e0ff */
[----:B------:R-:W-:Y:S02]  /*bad0*/  IADD3.X R57, PT, PT, R151, UR6, RZ, P3, !PT ;  /* 0x0000000697397c10 */ /* 0x000fe40009ffe4ff */
[----:B------:R-:W-:Y:S02]  /*bae0*/  IADD3.X R59, PT, PT, R153, UR6, RZ, P2, !PT ;  /* 0x00000006993b7c10 */ /* 0x000fe400097fe4ff */
[----:B------:R-:W-:Y:S01]  /*baf0*/  IADD3 R60, P2, PT, R78, UR15, RZ ;  /* 0x0000000f4e3c7c10 */ /* 0x000fe2000ff5e0ff */
[----:B------:R0:W4:Y:S03]  /*bb00*/  LDG.E.U8 R67, desc[UR22][R56.64] ;  /* 0x0000001638437981 */ /* 0x000126000c1e1100 */
[----:B------:R-:W-:Y:S01]  /*bb10*/  IADD3.X R61, PT, PT, R79, UR6, RZ, P2, !PT ;  /* 0x000000064f3d7c10 */ /* 0x000fe200097fe4ff */
[----:B------:R1:W4:Y:S01]  /*bb20*/  LDG.E.U8 R66, desc[UR22][R58.64] ;  /* 0x000000163a427981 */ /* 0x000322000c1e1100 */
[----:B0-----:R-:W-:-:S02]  /*bb30*/  IADD3 R56, P2, PT, R76, UR15, RZ ;  /* 0x0000000f4c387c10 */ /* 0x001fc4000ff5e0ff */
[----:B-1----:R-:W-:Y:S02]  /*bb40*/  IADD3 R58, P3, PT, R68, UR15, RZ ;  /* 0x0000000f443a7c10 */ /* 0x002fe4000ff7e0ff */
[----:B------:R0:W4:Y:S01]  /*bb50*/  LDG.E.U8 R68, desc[UR22][R60.64] ;  /* 0x000000163c447981 */ /* 0x000122000c1e1100 */
[----:B------:R-:W-:Y:S02]  /*bb60*/  IADD3.X R57, PT, PT, R77, UR6, RZ, P2, !PT ;  /* 0x000000064d397c10 */ /* 0x000fe400097fe4ff */
[----:B------:R-:W-:-:S05]  /*bb70*/  IADD3.X R59, PT, PT, R69, UR6, RZ, P3, !PT ;  /* 0x00000006453b7c10 */ /* 0x000fca0009ffe4ff */
[----:B------:R1:W4:Y:S01]  /*bb80*/  LDG.E.U8 R69, desc[UR22][R58.64] ;  /* 0x000000163a457981 */ /* 0x000322000c1e1100 */
[----:B0-----:R-:W-:-:S03]  /*bb90*/  IADD3 R60, P3, PT, R70, UR15, RZ ;  /* 0x0000000f463c7c10 */ /* 0x001fc6000ff7e0ff */
[----:B------:R0:W4:Y:S01]  /*bba0*/  LDG.E.U8 R70, desc[UR22][R56.64] ;  /* 0x0000001638467981 */ /* 0x000122000c1e1100 */
[----:B------:R-:W-:Y:S02]  /*bbb0*/  IADD3.X R61, PT, PT, R71, UR6, RZ, P3, !PT ;  /* 0x00000006473d7c10 */ /* 0x000fe40009ffe4ff */
[----:B-1----:R-:W-:-:S03]  /*bbc0*/  IADD3 R58, P2, PT, R74, UR15, RZ ;  /* 0x0000000f4a3a7c10 */ /* 0x002fc6000ff5e0ff */
[----:B------:R1:W4:Y:S01]  /*bbd0*/  LDG.E.U8 R71, desc[UR22][R60.64] ;  /* 0x000000163c477981 */ /* 0x000322000c1e1100 */
[----:B0-----:R-:W-:Y:S02]  /*bbe0*/  IADD3 R56, P3, PT, R72, UR15, RZ ;  /* 0x0000000f48387c10 */ /* 0x001fe4000ff7e0ff */
[----:B------:R-:W-:Y:S02]  /*bbf0*/  IADD3.X R59, PT, PT, R75, UR6, RZ, P2, !PT ;  /* 0x000000064b3b7c10 */ /* 0x000fe400097fe4ff */
[----:B------:R-:W-:Y:S02]  /*bc00*/  IADD3.X R57, PT, PT, R73, UR6, RZ, P3, !PT ;  /* 0x0000000649397c10 */ /* 0x000fe40009ffe4ff */
[----:B-1----:R-:W-:Y:S01]  /*bc10*/  IADD3 R60, P2, PT, R62, UR15, RZ ;  /* 0x0000000f3e3c7c10 */ /* 0x002fe2000ff5e0ff */
[----:B------:R0:W4:Y:S03]  /*bc20*/  LDG.E.U8 R72, desc[UR22][R58.64] ;  /* 0x000000163a487981 */ /* 0x000126000c1e1100 */
[----:B------:R-:W-:Y:S01]  /*bc30*/  IADD3.X R61, PT, PT, R63, UR6, RZ, P2, !PT ;  /* 0x000000063f3d7c10 */ /* 0x000fe200097fe4ff */
[----:B------:R1:W4:Y:S04]  /*bc40*/  LDG.E.U8 R73, desc[UR22][R56.64] ;  /* 0x0000001638497981 */ /* 0x000328000c1e1100 */
[----:B------:R1:W4:Y:S01]  /*bc50*/  LDG.E.U8 R74, desc[UR22][R60.64] ;  /* 0x000000163c4a7981 */ /* 0x000322000c1e1100 */
[----:B0-----:R-:W-:-:S02]  /*bc60*/  IADD3 R58, P3, PT, R240, UR15, RZ ;  /* 0x0000000ff03a7c10 */ /* 0x001fc4000ff7e0ff */
[----:B-1----:R-:W-:Y:S02]  /*bc70*/  IADD3 R56, P2, PT, R236, UR15, RZ ;  /* 0x0000000fec387c10 */ /* 0x002fe4000ff5e0ff */
[----:B------:R-:W-:Y:S02]  /*bc80*/  IADD3.X R59, PT, PT, R241, UR6, RZ, P3, !PT ;  /* 0x00000006f13b7c10 */ /* 0x000fe40009ffe4ff */
[----:B------:R-:W-:Y:S02]  /*bc90*/  IADD3.X R57, PT, PT, R237, UR6, RZ, P2, !PT ;  /* 0x00000006ed397c10 */ /* 0x000fe400097fe4ff */
[----:B------:R-:W-:Y:S01]  /*bca0*/  IADD3 R60, P3, PT, R232, UR15, RZ ;  /* 0x0000000fe83c7c10 */ /* 0x000fe2000ff7e0ff */
        /* <DEDUP_REMOVED lines=17> */
[----:B-----5:R-:W-:Y:S01]  /*bdc0*/  IADD3 R60, P3, PT, R208, UR15, RZ ;  /* 0x0000000fd03c7c10 */ /* 0x020fe2000ff7e0ff */
[----:B------:R0:W5:Y:S03]  /*bdd0*/  LDG.E.U8 R81, desc[UR22][R58.64] ;  /* 0x000000163a517981 */ /* 0x000166000c1e1100 */
[----:B------:R-:W-:Y:S01]  /*bde0*/  IADD3.X R61, PT, PT, R209, UR6, RZ, P3, !PT ;  /* 0x00000006d13d7c10 */ /* 0x000fe20009ffe4ff */
[----:B------:R1:W5:Y:S04]  /*bdf0*/  LDG.E.U8 R82, desc[UR22][R56.64] ;  /* 0x0000001638527981 */ /* 0x000368000c1e1100 */
[----:B------:R1:W5:Y:S01]  /*be00*/  LDG.E.U8 R83, desc[UR22][R60.64] ;  /* 0x000000163c537981 */ /* 0x000362000c1e1100 */
[----:B0-----:R-:W-:-:S02]  /*be10*/  IADD3 R58, P2, PT, R204, UR15, RZ ;  /* 0x0000000fcc3a7c10 */ /* 0x001fc4000ff5e0ff */
[----:B-1----:R-:W-:Y:S02]  /*be20*/  IADD3 R56, P3, PT, R200, UR15, RZ ;  /* 0x0000000fc8387c10 */ /* 0x002fe4000ff7e0ff */
[----:B------:R-:W-:Y:S02]  /*be30*/  IADD3.X R59, PT, PT, R205, UR6, RZ, P2, !PT ;  /* 0x00000006cd3b7c10 */ /* 0x000fe400097fe4ff */
[----:B------:R-:W-:Y:S02]  /*be40*/  IADD3.X R57, PT, PT, R201, UR6, RZ, P3, !PT ;  /* 0x00000006c9397c10 */ /* 0x000fe40009ffe4ff */
[----:B------:R-:W-:Y:S01]  /*be50*/  IADD3 R60, P2, PT, R196, UR15, RZ ;  /* 0x0000000fc43c7c10 */ /* 0x000fe2000ff5e0ff */
        /* <DEDUP_REMOVED lines=18> */
[----:B------:R0:W5:Y:S01]  /*bf80*/  LDG.E.U8 R90, desc[UR22][R58.64] ;  /* 0x000000163a5a7981 */ /* 0x000162000c1e1100 */
[----:B------:R-:W-:Y:S02]  /*bf90*/  IADD3 R60, P3, PT, R168, UR15, RZ ;  /* 0x0000000fa83c7c10 */ /* 0x000fe4000ff7e0ff */
[----:B------:R-:W-:Y:S01]  /*bfa0*/  IADD3.X R63, PT, PT, R173, UR6, RZ, P2, !PT ;  /* 0x00000006ad3f7c10 */ /* 0x000fe200097fe4ff */
[----:B------:R1:W5:Y:S01]  /*bfb0*/  LDG.E.U8 R91, desc[UR22][R56.64] ;  /* 0x00000016385b7981 */ /* 0x000362000c1e1100 */
[----:B------:R-:W-:-:S03]  /*bfc0*/  IADD3.X R61, PT, PT, R169, UR6, RZ, P3, !PT ;  /* 0x00000006a93d7c10 */ /* 0x000fc60009ffe4ff */
[----:B------:R1:W5:Y:S01]  /*bfd0*/  LDG.E.U8 R92, desc[UR22][R62.64] ;  /* 0x000000163e5c7981 */ /* 0x000362000c1e1100 */
[----:B0-----:R-:W-:-:S03]  /*bfe0*/  IADD3 R58, P2, PT, R164, UR15, RZ ;  /* 0x0000000fa43a7c10 */ /* 0x001fc6000ff5e0ff */
[----:B------:R0:W5:Y:S01]  /*bff0*/  LDG.E.U8 R93, desc[UR22][R60.64] ;  /* 0x000000163c5d7981 */ /* 0x000162000c1e1100 */
[----:B-1----:R-:W-:Y:S02]  /*c000*/  IADD3 R56, P4, PT, R160, UR15, RZ ;  /* 0x0000000fa0387c10 */ /* 0x002fe4000ff9e0ff */
[----:B------:R-:W-:Y:S02]  /*c010*/  IADD3.X R59, PT, PT, R165, UR6, RZ, P2, !PT ;  /* 0x00000006a53b7c10 */ /* 0x000fe400097fe4ff */
[----:B------:R-:W-:Y:S02]  /*c020*/  IADD3.X R57, PT, PT, R161, UR6, RZ, P4, !PT ;  /* 0x00000006a1397c10 */ /* 0x000fe4000a7fe4ff */
[----:B------:R-:W-:Y:S01]  /*c030*/  IADD3 R62, P3, PT, R156, UR15, RZ ;  /* 0x0000000f9c3e7c10 */ /* 0x000fe2000ff7e0ff */
[----:B------:R1:W5:Y:S01]  /*c040*/  LDG.E.U8 R94, desc[UR22][R58.64] ;  /* 0x000000163a5e7981 */ /* 0x000362000c1e1100 */
[----:B0-----:R-:W-:Y:S02]  /*c050*/  IADD3 R60, P4, PT, R144, UR15, RZ ;  /* 0x0000000f903c7c10 */ /* 0x001fe4000ff9e0ff */
[----:B------:R-:W-:Y:S01]  /*c060*/  IADD3.X R63, PT, PT, R157, UR6, RZ, P3, !PT ;  /* 0x000000069d3f7c10 */ /* 0x000fe20009ffe4ff */
[----:B------:R0:W5:Y:S01]  /*c070*/  LDG.E.U8 R95, desc[UR22][R56.64] ;  /* 0x00000016385f7981 */ /* 0x000162000c1e1100 */
[----:B------:R-:W-:-:S03]  /*c080*/  IADD3.X R61, PT, PT, R145, UR6, RZ, P4, !PT ;  /* 0x00000006913d7c10 */ /* 0x000fc6000a7fe4ff */
[----:B------:R-:W5:Y:S01]  /*c090*/  LDG.E.U8 R62, desc[UR22][R62.64] ;  /* 0x000000163e3e7981 */ /* 0x000f62000c1e1100 */
[----:B-1----:R-:W-:-:S03]  /*c0a0*/  IADD3 R58, P3, PT, R146, UR15, RZ ;  /* 0x0000000f923a7c10 */ /* 0x002fc6000ff7e0ff */
[----:B------:R-:W5:Y:S01]  /*c0b0*/  LDG.E.U8 R60, desc[UR22][R60.64] ;  /* 0x000000163c3c7981 */ /* 0x000f62000c1e1100 */
[----:B0-----:R-:W-:Y:S02]  /*c0c0*/  IADD3 R56, P2, PT, R148, UR15, RZ ;  /* 0x0000000f94387c10 */ /* 0x001fe4000ff5e0ff */
[----:B------:R-:W-:Y:S02]  /*c0d0*/  IADD3.X R59, PT, PT, R147, UR6, RZ, P3, !PT ;  /* 0x00000006933b7c10 */ /* 0x000fe40009ffe4ff */
[----:B------:R-:W-:-:S03]  /*c0e0*/  IADD3.X R57, PT, PT, R149, UR6, RZ, P2, !PT ;  /* 0x0000000695397c10 */ /* 0x000fc600097fe4ff */
[----:B------:R-:W5:Y:S04]  /*c0f0*/  LDG.E.U8 R58, desc[UR22][R58.64] ;  /* 0x000000163a3a7981 */ /* 0x000f68000c1e1100 */
[----:B------:R-:W5:Y:S01]  /*c100*/  LDG.E.U8 R56, desc[UR22][R56.64] ;  /* 0x0000001638387981 */ /* 0x000f62000c1e1100 */
[----:B------:R-:W0:Y:S01]  /*c110*/  S2R R96, SR_TID.X ;  /* 0x0000000000607919 */ /* 0x000e220000002100 */
[----:B------:R-:W-:Y:S02]  /*c120*/  F2FP.SATFINITE.E4M3.F32.PACK_AB_MERGE_C R5, R6, R5, RZ ;  /* 0x000000050605723e */ /* 0x000fe400048070ff */
[----:B------:R-:W-:Y:S04]  /*c130*/  STS.U8 [R3+UR9+0x10000], R28 ;  /* 0x0100001c03007988 */ /* 0x000fe80008000009 */
[----:B--2---:R-:W-:Y:S04]  /*c140*/  STS.U8 [R3+UR9+0x10200], R29 ;  /* 0x0102001d03007988 */ /* 0x004fe80008000009 */
[----:B---3--:R-:W-:Y:S01]  /*c150*/  STS.U8 [R3+UR9+0x10400], R30 ;  /* 0x0104001e03007988 */ /* 0x008fe20008000009 */
[----:B0-----:R-:W-:-:S04]  /*c160*/  SHF.R.S32.HI R6, RZ, 0x7, R96 ;  /* 0x00000007ff067819 */ /* 0x001fc80000011460 */
[----:B------:R-:W-:-:S04]  /*c170*/  SGXT R6, R6, 0x1 ;  /* 0x000000010606781a */ /* 0x000fc80000000200 */
[----:B------:R-:W-:-:S04]  /*c180*/  LOP3.LUT R6, R6, 0x90, RZ, 0xc0, !PT ;  /* 0x0000009006067812 */ /* 0x000fc800078ec0ff */
[----:B------:R-:W-:-:S04]  /*c190*/  LOP3.LUT R6, R6, 0x7f, R96, 0x78, !PT ;  /* 0x0000007f06067812 */ /* 0x000fc800078e7860 */
[----:B------:R-:W-:Y:S01]  /*c1a0*/  LOP3.LUT R252, R6, 0x20, RZ, 0x3c, !PT ;  /* 0x0000002006fc7812 */ /* 0x000fe200078e3cff */
[----:B------:R-:W-:Y:S04]  /*c1b0*/  STS.U8 [R3+UR9+0x10600], R31 ;  /* 0x0106001f03007988 */ /* 0x000fe80008000009 */
[----:B----4-:R-:W-:Y:S04]  /*c1c0*/  STS.U8 [R3+UR9+0x10800], R32 ;  /* 0x0108002003007988 */ /* 0x010fe80008000009 */
        /* <DEDUP_REMOVED lines=58> */
[----:B------:R0:W-:Y:S04]  /*c570*/  STS.U8 [R252+UR9+0x13b00], R56 ;  /* 0x013b0038fc007988 */ /* 0x0001e80008000009 */
[----:B0-----:R-:W2:Y:S01]  /*c580*/  LDL.LU R252, [R1+0x1a0] ;  /* 0x0001a00001fc7983 */ /* 0x001ea20000300800 */
[----:B------:R-:W-:-:S02]  /*c590*/  IMAD.SHL.U32 R57, R96, 0x8, RZ ;  /* 0x0000000860397824 */ /* 0x000fc400078e00ff */
[----:B------:R-:W-:-:S03]  /*c5a0*/  IMAD.SHL.U32 R59, R96, 0x2, RZ ;  /* 0x00000002603b7824 */ /* 0x000fc600078e00ff */
[----:B------:R-:W-:-:S04]  /*c5b0*/  LOP3.LUT R57, R57, 0x430, RZ, 0xc0, !PT ;  /* 0x0000043039397812 */ /* 0x000fc800078ec0ff */
[----:B------:R-:W-:Y:S01]  /*c5c0*/  LOP3.LUT R57, R57, 0x20, R59, 0x78, !PT ;  /* 0x0000002039397812 */ /* 0x000fe200078e783b */
[----:B------:R-:W-:Y:S01]  /*c5d0*/  IMAD.SHL.U32 R59, R96, 0x40, RZ ;  /* 0x00000040603b7824 */ /* 0x000fe200078e00ff */
[----:B------:R-:W-:Y:S02]  /*c5e0*/  F2FP.SATFINITE.E4M3.F32.PACK_AB_MERGE_C R8, R9, R8, RZ ;  /* 0x000000080908723e */ /* 0x000fe400048070ff */
[----:B------:R-:W-:Y:S02]  /*c5f0*/  F2FP.SATFINITE.E4M3.F32.PACK_AB_MERGE_C R12, R13, R12, RZ ;  /* 0x0000000c0d0c723e */ /* 0x000fe400048070ff */
[----:B------:R-:W-:Y:S02]  /*c600*/  F2FP.SATFINITE.E4M3.F32.PACK_AB_MERGE_C R15, R16, R15, RZ ;  /* 0x0000000f100f723e */ /* 0x000fe400048070ff */
[----:B------:R-:W-:Y:S02]  /*c610*/  LOP3.LUT R57, R57, 0x1bc0, R59, 0xf8, !PT ;  /* 0x00001bc039397812 */ /* 0x000fe400078ef83b */
[----:B------:R-:W-:-:S02]  /*c620*/  F2FP.SATFINITE.E4M3.F32.PACK_AB_MERGE_C R18, R20, R18, RZ ;  /* 0x000000121412723e */ /* 0x000fc400048070ff */
[----:B------:R-:W-:Y:S02]  /*c630*/  F2FP.SATFINITE.E4M3.F32.PACK_AB_MERGE_C R21, R23, R21, RZ ;  /* 0x000000151715723e */ /* 0x000fe400048070ff */
[----:B------:R-:W-:Y:S02]  /*c640*/  F2FP.SATFINITE.E4M3.F32.PACK_AB_MERGE_C R24, R25, R24, RZ ;  /* 0x000000181918723e */ /* 0x000fe400048070ff */
[----:B------:R-:W-:Y:S02]  /*c650*/  F2FP.SATFINITE.E4M3.F32.PACK_AB_MERGE_C R26, R27, R26, RZ ;  /* 0x0000001a1b1a723e */ /* 0x000fe400048070ff */
[----:B------:R-:W-:Y:S02]  /*c660*/  F2FP.SATFINITE.E4M3.F32.PACK_AB_MERGE_C R245, R7, R245, R8 ;  /* 0x000000f507f5723e */ /* 0x000fe40004807008 */
[----:B------:R-:W-:Y:S02]  /*c670*/  F2FP.SATFINITE.E4M3.F32.PACK_AB_MERGE_C R244, R4, R244, R5 ;  /* 0x000000f404f4723e */ /* 0x000fe40004807005 */
[----:B------:R-:W-:-:S02]  /*c680*/  F2FP.SATFINITE.E4M3.F32.PACK_AB_MERGE_C R246, R10, R246, R12 ;  /* 0x000000f60af6723e */ /* 0x000fc4000480700c */
[----:B------:R-:W-:Y:S02]  /*c690*/  F2FP.SATFINITE.E4M3.F32.PACK_AB_MERGE_C R247, R11, R247, R15 ;  /* 0x000000f70bf7723e */ /* 0x000fe4000480700f */
[----:B------:R-:W-:Y:S02]  /*c6a0*/  F2FP.SATFINITE.E4M3.F32.PACK_AB_MERGE_C R249, R17, R249, R21 ;  /* 0x000000f911f9723e */ /* 0x000fe40004807015 */
[----:B------:R-:W-:Y:S02]  /*c6b0*/  F2FP.SATFINITE.E4M3.F32.PACK_AB_MERGE_C R248, R14, R248, R18 ;  /* 0x000000f80ef8723e */ /* 0x000fe40004807012 */
[----:B------:R-:W-:Y:S02]  /*c6c0*/  F2FP.SATFINITE.E4M3.F32.PACK_AB_MERGE_C R250, R19, R250, R24 ;  /* 0x000000fa13fa723e */ /* 0x000fe40004807018 */
[----:B------:R-:W-:Y:S02]  /*c6d0*/  F2FP.SATFINITE.E4M3.F32.PACK_AB_MERGE_C R251, R22, R251, R26 ;  /* 0x000000fb16fb723e */ /* 0x000fe4000480701a */
[----:B------:R-:W-:Y:S01]  /*c6e0*/  LOP3.LUT R4, R57, 0x10, RZ, 0x3c, !PT ;  /* 0x0000001039047812 */ /* 0x000fe200078e3cff */
[----:B------:R-:W-:Y:S04]  /*c6f0*/  STS.128 [R57+UR9+0x14000], R244 ;  /* 0x014000f439007988 */ /* 0x000fe80008000c09 */
[----:B------:R0:W-:Y:S02]  /*c700*/  STS.128 [R4+UR9+0x14000], R248 ;  /* 0x014000f804007988 */ /* 0x0001e40008000c09 */
[----:B0-----:R-:W0:Y:S01]  /*c710*/  LDTM.x128 R4, tmem[UR11] ;  /* 0x0000000b000479ee */ /* 0x001e2200083c0000 */
[----:B------:R-:W-:Y:S01]  /*c720*/  NOP ;  /* 0x0000000000007918 */ /* 0x000fe20000000000 */
[C---:B0-----:R-:W-:Y:S01]  /*c730*/  FMUL R4, R0.reuse, R4 ;  /* 0x0000000400047220 */ /* 0x041fe20000400000 */
        /* <DEDUP_REMOVED lines=127> */
[----:B------:R0:W-:Y:S01]  /*cf30*/  STTM.x128 tmem[UR11], R4 ;  /* 0x00000004000079ed */ /* 0x0001e200083c000b */
[----:B------:R-:W1:Y:S02]  /*cf40*/  FENCE.VIEW.ASYNC.T ;  /* 0x00000000000073c6 */ /* 0x000e640000000200 */
[----:B-1----:R-:W-:Y:S06]  /*cf50*/  BAR.SYNC.DEFER_BLOCKING 0x0 ;  /* 0x0000000000007b1d */ /* 0x002fec0000010000 */
[----:B------:R1:W-:Y:S06]  /*cf60*/  MEMBAR.ALL.CTA ;  /* 0x0000000000007992 */ /* 0x0003ec0000008000 */
[----:B-1----:R-:W1:Y:S01]  /*cf70*/  FENCE.VIEW.ASYNC.S ;  /* 0x00000000000073c6 */ /* 0x002e620000000000 */
[----:B------:R-:W-:Y:S01]  /*cf80*/  ULEA UR12, UR17, UR9, 0x3 ;  /* 0x00000009110c7291 */ /* 0x000fe2000f8e18ff */
[----:B------:R-:W-:-:S03]  /*cf90*/  UMOV UR68, UR67 ;  /* 0x0000004300447c82 */ /* 0x000fc60008000000 */
[----:B------:R-:W-:Y:S01]  /*cfa0*/  UIADD3 UR12, UPT, UPT, UR12, 0x16000, URZ ;  /* 0x000160000c0c7890 */ /* 0x000fe2000fffe0ff */
[----:B--2---:R-:W-:Y:S01]  /*cfb0*/  FADD R134, R134, R252 ;  /* 0x000000fc86867221 */ /* 0x004fe20000000000 */
[----:B-1----:R-:W-:Y:S06]  /*cfc0*/  BAR.SYNC.DEFER_BLOCKING 0x0 ;  /* 0x0000000000007b1d */ /* 0x002fec0000010000 */
[----:B------:R-:W-:Y:S05]  /*cfd0*/  BRA.U UP2, `(.L_x_15) ;  /* 0x00000001023c7547 */ /* 0x000fea000b800000 */
[----:B------:R-:W-:Y:S01]  /*cfe0*/  UMOV UR56, UR66 ;  /* 0x0000004200387c82 */ /* 0x000fe20008000000 */
[----:B------:R-:W-:Y:S01]  /*cff0*/  UMOV UR57, 0x80004020 ;  /* 0x8000402000397882 */ /* 0x000fe20000000000 */
[----:B------:R-:W-:Y:S01]  /*d000*/  UMOV UR58, UR4 ;  /* 0x00000004003a7c82 */ /* 0x000fe20008000000 */
[----:B------:R-:W-:Y:S01]  /*d010*/  UMOV UR59, 0x80004020 ;  /* 0x80004020003b7882 */ /* 0x000fe20000000000 */
[----:B------:R-:W-:Y:S01]  /*d020*/  UMOV UR60, 0x0 ;  /* 0x00000000003c7882 */ /* 0x000fe20000000000 */
[----:B------:R-:W-:Y:S01]  /*d030*/  UMOV UR61, 0x8400010 ;  /* 0x08400010003d7882 */ /* 0x000fe20000000000 */
[----:B------:R-:W-:Y:S01]  /*d040*/  UMOV UR6, UR12 ;  /* 0x0000000c00067c82 */ /* 0x000fe20008000000 */
[----:B------:R-:W-:Y:S01]  /*d050*/  UMOV UR7, URZ ;  /* 0x000000ff00077c82 */ /* 0x000fe20008000000 */
[----:B------:R-:W-:Y:S01]  /*d060*/  UMOV UR62, 0x0 ;  /* 0x00000000003e7882 */ /* 0x000fe20000000000 */
[----:B------:R-:W-:Y:S01]  /*d070*/  UMOV UR63, 0x8400010 ;  /* 0x08400010003f7882 */ /* 0x000fe20000000000 */
[----:B------:R1:W-:Y:S01]  /*d080*/  UTCQMMA gdesc[UR56], gdesc[UR58], tmem[UR10], tmem[UR60], idesc[UR61], UPT ;  /* 0x00ff3c3a380075ea */ /* 0x0003e2000b80030a */
[----:B------:R-:W-:Y:S01]  /*d090*/  UMOV UR6, UR6 ;  /* 0x0000000600067c82 */ /* 0x000fe20008000000 */
[----:B------:R1:W-:Y:S01]  /*d0a0*/  UTCQMMA gdesc[UR40], gdesc[UR42], tmem[UR10], tmem[UR62], idesc[UR63], UPT ;  /* 0x00ff3e2a280075ea */ /* 0x0003e2000b80030a */
[----:B------:R1:W-:Y:S01]  /*d0b0*/  UTCBAR [UR6], URZ ;  /* 0x000000ff060073e9 */ /* 0x0003e200080000ff */
[----:B------:R-:W-:-:S02]  /*d0c0*/  NOP ;  /* 0x0000000000007918 */ /* 0x000fc40000000000 */
.L_x_15:
[----:B------:R-:W2:Y:S01]  /*d0d0*/  LDL.LU R0, [R1+0x1a4] ;  /* 0x0001a40001007983 */ /* 0x000ea20000300800 */
[----:B------:R-:W-:Y:S01]  /*d0e0*/  UIADD3 UR17, UPT, UPT, UR17, 0x1, URZ ;  /* 0x0000000111117890 */ /* 0x000fe2000fffe0ff */
[----:B0-----:R-:W-:Y:S01]  /*d0f0*/  IMAD.MOV.U32 R36, RZ, RZ, R2 ;  /* 0x000000ffff247224 */ /* 0x001fe200078e0002 */
[----:B-1----:R-:W-:Y:S02]  /*d100*/  UIADD3 UR56, UPT, UPT, UR19, -0x40, URZ ;  /* 0xffffffc013387890 */ /* 0x002fe4000fffe0ff */
[----:B------:R-:W-:Y:S02]  /*d110*/  UISETP.GT.AND UP1, UPT, UR17, 0x1, UPT ;  /* 0x000000011100788c */ /* 0x000fe4000bf24270 */
[----:B------:R-:W-:Y:S02]  /*d120*/  UIADD3 UR8, UPT, UPT, UR8, 0x40, URZ ;  /* 0x0000004008087890 */ /* 0x000fe4000fffe0ff */
[----:B------:R-:W-:Y:S02]  /*d130*/  USEL UR67, URZ, 0x1, !UP1 ;  /* 0x00000001ff437887 */ /* 0x000fe4000c800000 */
[----:B------:R-:W-:-:S02]  /*d140*/  USEL UR17, UR17, URZ, !UP1 ;  /* 0x000000ff11117287 */ /* 0x000fc4000c800000 */
[----:B------:R-:W-:Y:S02]  /*d150*/  UISETP.GE.AND UP1, UPT, UR8, UR56, UPT ;  /* 0x000000380800728c */ /* 0x000fe4000bf26270 */
[----:B------:R-:W-:Y:S02]  /*d160*/  USHF.L.U32 UR6, UR18, 0x6, URZ ;  /* 0x0000000612067899 */ /* 0x000fe400080006ff */
[----:B------:R-:W-:Y:S02]  /*d170*/  USHF.L.U32 UR7, UR21, 0x6, URZ ;  /* 0x0000000615077899 */ /* 0x000fe400080006ff */
[----:B------:R-:W-:Y:S02]  /*d180*/  UIADD3 UR16, UPT, UPT, UR6, UR16, URZ ;  /* 0x0000001006107290 */ /* 0x000fe4000fffe0ff */
[----:B------:R-:W-:Y:S02]  /*d190*/  UIADD3 UR15, UPT, UPT, UR7, UR15, URZ ;  /* 0x0000000f070f7290 */ /* 0x000fe4000fffe0ff */
[----:B------:R-:W-:Y:S01]  /*d1a0*/  ULOP3.LUT UR67, UR68, UR67, URZ, 0x3c, !UPT ;  /* 0x0000004344437292 */ /* 0x000fe2000f8e3cff */
[----:B--2---:R-:W-:-:S05]  /*d1b0*/  FFMA R0, R135, R0, R134 ;  /* 0x0000000087007223 */ /* 0x004fca0000000086 */
[----:B------:R0:W-:Y:S02]  /*d1c0*/  STL [R1+0x1a4], R0 ;  /* 0x0001a40001007387 */ /* 0x0001e40000100800 */
[----:B0-----:R-:W-:Y:S01]  /*d1d0*/  IMAD.U32 R0, RZ, RZ, UR68 ;  /* 0x00000044ff007e24 */ /* 0x001fe2000f8e00ff */
[----:B------:R-:W-:Y:S06]  /*d1e0*/  BRA.U !UP1, `(.L_x_16) ;  /* 0xffffffbd09807547 */ /* 0x000fec000b83ffff */
.L_x_11:
[----:B0-----:R-:W3:Y:S01]  /*d1f0*/  LDL.LU R5, [R1+0x1a4] ;  /* 0x0001a40001057983 */ /* 0x001ee20000300800 */
[----:B-1----:R-:W0:Y:S01]  /*d200*/  LDCU UR4, c[0x0][0x3f0] ;  /* 0x00007e00ff0477ac */ /* 0x002e220008000800 */
[----:B------:R-:W1:Y:S01]  /*d210*/  S2R R4, SR_TID.X ;  /* 0x0000000000047919 */ /* 0x000e620000002100 */
[----:B0-----:R-:W-:Y:S01]  /*d220*/  UISETP.GE.AND UP0, UPT, UR4, 0x1, UPT ;  /* 0x000000010400788c */ /* 0x001fe2000bf06270 */
[----:B-12---:R-:W-:-:S04]  /*d230*/  SHF.R.U32.HI R0, RZ, 0x2, R4 ;  /* 0x00000002ff007819 */ /* 0x006fc80000011604 */
[----:B------:R-:W-:-:S04]  /*d240*/  LOP3.LUT R0, R0, 0x38, RZ, 0xc0, !PT ;  /* 0x0000003800007812 */ /* 0x000fc800078ec0ff */
[--C-:B------:R-:W-:Y:S02]  /*d250*/  LOP3.LUT R0, R0, 0x1f, R4.reuse, 0xf8, !PT ;  /* 0x0000001f00007812 */ /* 0x100fe400078ef804 */
[----:B------:R-:W-:-:S03]  /*d260*/  SHF.R.U32.HI R4, RZ, 0x1, R4 ;  /* 0x00000001ff047819 */ /* 0x000fc60000011604 */
[----:B------:R-:W-:-:S05]  /*d270*/  IMAD.SHL.U32 R0, R0, 0x10, RZ ;  /* 0x0000001000007824 */ /* 0x000fca00078e00ff */
[----:B------:R-:W-:-:S04]  /*d280*/  LOP3.LUT R3, R0, 0x1b0, RZ, 0xc0, !PT ;  /* 0x000001b000037812 */ /* 0x000fc800078ec0ff */
[----:B------:R-:W-:Y:S01]  /*d290*/  LOP3.LUT R3, R3, 0x40, R4, 0xf8, !PT ;  /* 0x0000004003037812 */ /* 0x000fe200078ef804 */
[----:B---3--:R-:W-:Y:S01]  /*d2a0*/  IMAD.MOV.U32 R134, RZ, RZ, R5 ;  /* 0x000000ffff867224 */ /* 0x008fe200078e0005 */
[----:B------:R-:W-:Y:S06]  /*d2b0*/  BRA.U !UP0, `(.L_x_17) ;  /* 0x0000000108107547 */ /* 0x000fec000b800000 */
[----:B------:R-:W-:-:S06]  /*d2c0*/  USHF.L.U32 UR68, UR68, 0x1f, URZ ;  /* 0x0000001f44447899 */ /* 0x000fcc00080006ff */
[----:B------:R-:W-:-:S04]  /*d2d0*/  IMAD.U32 R4, RZ, RZ, UR68 ;  /* 0x00000044ff047e24 */ /* 0x000fc8000f8e00ff */
[----:B------:R-:W0:Y:S02]  /*d2e0*/  SYNCS.PHASECHK.TRANS64.TRYWAIT P2, [UR12], R4 ;  /* 0x00000004ff0075a7 */ /* 0x000e24000804110c */
[----:B0-----:R-:W-:Y:S05]  /*d2f0*/  @!P2 BRA `(.L_x_18) ;  /* 0x00000060009ca947 */ /* 0x001fea0003800000 */
.L_x_17:
[----:B------:R-:W-:Y:S01]  /*d300*/  BAR.SYNC.DEFER_BLOCKING 0x0 ;  /* 0x0000000000007b1d */ /* 0x000fe20000010000 */
[----:B------:R-:W-:Y:S01]  /*d310*/  VIADD R3, R3, UR9 ;  /* 0x0000000903037c36 */ /* 0x000fe20008000000 */
[----:B------:R-:W-:Y:S02]  /*d320*/  LOP3.LUT R0, R0, 0x1f0, RZ, 0xc0, !PT ;  /* 0x000001f000007812 */ /* 0x000fe400078ec0ff */
[----:B------:R-:W-:-:S04]  /*d330*/  FSETP.GEU.AND P2, PT, R134, 1.175494350822287508e-38, PT ;  /* 0x008000008600780b */ /* 0x000fc80003f4e000 */
[----:B------:R-:W0:Y:S01]  /*d340*/  S2UR UR8, SR_CTAID.Y ;  /* 0x00000000000879c3 */ /* 0x000e220000002600 */
[----:B------:R-:W0:Y:S01]  /*d350*/  LDCU.64 UR4, c[0x0][0x3e0] ;  /* 0x00007c00ff0477ac */ /* 0x000e220008000a00 */
[----:B------:R-:W1:Y:S01]  /*d360*/  S2R R238, SR_TID.X ;  /* 0x0000000000ee7919 */ /* 0x000e620000002100 */
[----:B------:R-:W2:Y:S01]  /*d370*/  LDCU.64 UR6, c[0x0][0x3e0] ;  /* 0x00007c00ff0677ac */ /* 0x000ea20008000a00 */
[----:B------:R-:W3:Y:S04]  /*d380*/  S2R R234, SR_CTAID.X ;  /* 0x0000000000ea7919 */ /* 0x000ee80000002500 */
[----:B------:R-:W4:Y:S01]  /*d390*/  LDC.64 R192, c[0x0][0x398] ;  /* 0x0000e600ffc07b82 */ /* 0x000f220000000a00 */
[----:B------:R-:W5:Y:S07]  /*d3a0*/  @!P1 SYNCS.CCTL.IV [UR9+0x16000] ;  /* 0x01600000ff0099b1 */ /* 0x000f6e0008000009 */
[----:B-----5:R-:W-:Y:S01]  /*d3b0*/  BAR.SYNC.DEFER_BLOCKING 0x0 ;  /* 0x0000000000007b1d */ /* 0x020fe20000010000 */
[----:B0-----:R-:W-:-:S02]  /*d3c0*/  UIMAD UR4, UR8, UR4, URZ ;  /* 0x00000004080472a4 */ /* 0x001fc4000f8e02ff */
[----:B--2---:R-:W-:Y:S01]  /*d3d0*/  UIMAD UR6, UR8, UR6, URZ ;  /* 0x00000006080672a4 */ /* 0x004fe2000f8e02ff */
[--C-:B-1----:R-:W-:Y:S02]  /*d3e0*/  SHF.R.U32.HI R132, RZ, 0x2, R238.reuse ;  /* 0x00000002ff847819 */ /* 0x102fe400000116ee */
[----:B------:R-:W-:Y:S02]  /*d3f0*/  LOP3.LUT R137, R238, 0x7f, RZ, 0xc0, !PT ;  /* 0x0000007fee897812 */ /* 0x000fe400078ec0ff */
[----:B------:R-:W-:Y:S02]  /*d400*/  LOP3.LUT R133, R132, 0x38, RZ, 0xc0, !PT ;  /* 0x0000003884857812 */ /* 0x000fe400078ec0ff */
[----:B------:R-:W-:Y:S02]  /*d410*/  LOP3.LUT R132, R238, 0x80, RZ, 0xc0, !PT ;  /* 0x00000080ee847812 */ /* 0x000fe400078ec0ff */
[----:B------:R-:W-:Y:S01]  /*d420*/  LOP3.LUT R133, R133, 0x1f, R238, 0xf8, !PT ;  /* 0x0000001f85857812 */ /* 0x000fe200078ef8ee */
[----:B------:R-:W0:Y:S02]  /*d430*/  @!P1 SYNCS.CCTL.IV [UR9+0x16008] ;  /* 0x01600800ff0099b1 */ /* 0x000e240008000009 */
[----:B0-----:R0:W-:Y:S01]  /*d440*/  STSM.16.M88 [R3], R134 ;  /* 0x0000008603007844 */ /* 0x0011e20000000000 */
[----:B------:R-:W-:-:S02]  /*d450*/  LEA R132, R132, UR9, 0x5 ;  /* 0x0000000984847c11 */ /* 0x000fc4000f8e28ff */
[----:B------:R-:W-:Y:S01]  /*d460*/  SHF.R.U32.HI R140, RZ, 0x1, R238 ;  /* 0x00000001ff8c7819 */ /* 0x000fe200000116ee */
[----:B------:R-:W-:Y:S01]  /*d470*/  BAR.SYNC.DEFER_BLOCKING 0x0 ;  /* 0x0000000000007b1d */ /* 0x000fe20000010000 */
[C---:B------:R-:W-:Y:S01]  /*d480*/  LOP3.LUT R202, R238.reuse, 0xff, RZ, 0xc0, !PT ;  /* 0x000000ffeeca7812 */ /* 0x040fe200078ec0ff */
[----:B------:R-:W-:Y:S01]  /*d490*/  IMAD R132, R137, 0x10, R132 ;  /* 0x0000001089847824 */ /* 0x000fe200078e0284 */
[----:B------:R-:W-:Y:S02]  /*d4a0*/  LOP3.LUT R236, R238, 0x7f, RZ, 0xc0, !PT ;  /* 0x0000007feeec7812 */ /* 0x000fe400078ec0ff */
[----:B------:R-:W-:Y:S01]  /*d4b0*/  LEA R202, R202, UR9, 0x4 ;  /* 0x00000009caca7c11 */ /* 0x000fe2000f8e20ff */
[----:B0-----:R-:W-:Y:S01]  /*d4c0*/  @!P2 FMUL R134, R134, 8388608 ;  /* 0x4b0000008686a820 */ /* 0x001fe20000400000 */
[----:B------:R-:W0:Y:S01]  /*d4d0*/  LDTM.x128 R4, tmem[UR11] ;  /* 0x0000000b000479ee */ /* 0x000e2200083c0000 */
[----:B---3--:R-:W-:Y:S02]  /*d4e0*/  IMAD R234, R234, 0x80, R236 ;  /* 0x00000080eaea7824 */ /* 0x008fe400078e02ec */
[----:B------:R-:W-:-:S05]  /*d4f0*/  VIADD R135, R134, 0xc0cafb0d ;  /* 0xc0cafb0d86877836 */ /* 0x000fca0000000000 */
[----:B------:R-:W-:-:S04]  /*d500*/  LOP3.LUT R135, R135, 0xff800000, RZ, 0xc0, !PT ;  /* 0xff80000087877812 */ /* 0x000fc800078ec0ff */
[----:B------:R-:W-:Y:S01]  /*d510*/  I2FP.F32.S32 R138, R135 ;  /* 0x00000087008a7245 */ /* 0x000fe20000201400 */
[----:B------:R-:W-:Y:S01]  /*d520*/  IMAD.IADD R135, R134, 0x1, -R135 ;  /* 0x0000000186877824 */ /* 0x000fe200078e0a87 */
[----:B------:R1:W2:Y:S03]  /*d530*/  LDSM.16.M88 R136, [R0+UR9] ;  /* 0x000000090088783b */ /* 0x0002a60008000000 */
[----:B------:R-:W-:Y:S01]  /*d540*/  FADD R135, R135, -1 ;  /* 0xbf80000087877421 */ /* 0x000fe20000000000 */
[----:B------:R-:W-:Y:S01]  /*d550*/  NOP ;  /* 0x0000000000007918 */ /* 0x000fe20000000000 */
[----:B-1----:R-:W-:Y:S01]  /*d560*/  IMAD.SHL.U32 R0, R133, 0x10, RZ ;  /* 0x0000001085007824 */ /* 0x002fe200078e00ff */
[----:B------:R-:W-:-:S04]  /*d570*/  FSEL R133, RZ, -23, P2 ;  /* 0xc1b80000ff857808 */ /* 0x000fc80001000000 */
[----:B------:R-:W-:Y:S01]  /*d580*/  LOP3.LUT R3, R0, 0x1b0, RZ, 0xc0, !PT ;  /* 0x000001b000037812 */ /* 0x000fe200078ec0ff */
[----:B------:R-:W-:-:S03]  /*d590*/  FFMA.FTZ R133, R138, 1.1920928955078125e-07, R133 ;  /* 0x340000008a857823 */ /* 0x000fc60000010085 */
[----:B------:R-:W-:Y:S01]  /*d5a0*/  LOP3.LUT R3, R3, 0x40, R140, 0xf8, !PT ;  /* 0x0000004003037812 */ /* 0x000fe200078ef88c */
[----:B0-----:R-:W-:Y:S01]  /*d5b0*/  BAR.SYNC.DEFER_BLOCKING 0x0 ;  /* 0x0000000000007b1d */ /* 0x001fe20000010000 */
[C---:B--2---:R-:W-:Y:S02]  /*d5c0*/  FSETP.GT.AND P1, PT, |R136|.reuse, 8.50705917302346158658e+37, PT ;  /* 0x7e8000008800780b */ /* 0x044fe40003f24200 */
[----:B------:R-:W-:-:S11]  /*d5d0*/  FSETP.GEU.AND P2, PT, |R136|, 1.175494350822287508e-38, PT ;  /* 0x008000008800780b */ /* 0x000fd60003f4e200 */
[----:B------:R-:W-:Y:S01]  /*d5e0*/  @P1 FMUL R136, R136, 0.25 ;  /* 0x3e80000088881820 */ /* 0x000fe20000400000 */
[----:B------:R-:W-:Y:S01]  /*d5f0*/  @P1 FMUL R4, R4, 0.25 ;  /* 0x3e80000004041820 */ /* 0x000fe20000400000 */
[----:B------:R-:W-:Y:S01]  /*d600*/  @P1 FMUL R5, R5, 0.25 ;  /* 0x3e80000005051820 */ /* 0x000fe20000400000 */
[----:B------:R-:W-:Y:S01]  /*d610*/  @P1 FMUL R6, R6, 0.25 ;  /* 0x3e80000006061820 */ /* 0x000fe20000400000 */
[----:B------:R-:W-:Y:S01]  /*d620*/  @!P2 FMUL R136, R136, 16777216 ;  /* 0x4b8000008888a820 */ /* 0x000fe20000400000 */
[----:B------:R-:W-:Y:S01]  /*d630*/  @P1 FMUL R7, R7, 0.25 ;  /* 0x3e80000007071820 */ /* 0x000fe20000400000 */
[----:B------:R-:W-:Y:S01]  /*d640*/  @P1 FMUL R8, R8, 0.25 ;  /* 0x3e80000008081820 */ /* 0x000fe20000400000 */
[----:B------:R-:W-:Y:S01]  /*d650*/  @P1 FMUL R9, R9, 0.25 ;  /* 0x3e80000009091820 */ /* 0x000fe20000400000 */
[----:B------:R-:W-:Y:S01]  /*d660*/  @P1 FMUL R12, R12, 0.25 ;  /* 0x3e8000000c0c1820 */ /* 0x000fe20000400000 */
[----:B------:R-:W-:Y:S01]  /*d670*/  @P1 FMUL R13, R13, 0.25 ;  /* 0x3e8000000d0d1820 */ /* 0x000fe20000400000 */
[----:B------:R-:W0:Y:S01]  /*d680*/  MUFU.RCP R136, R136 ;  /* 0x0000008800887308 */ /* 0x000e220000001000 */
[----:B------:R-:W-:Y:S01]  /*d690*/  @P1 FMUL R14, R14, 0.25 ;  /* 0x3e8000000e0e1820 */ /* 0x000fe20000400000 */
        /* <DEDUP_REMOVED lines=119> */
[----:B------:R-:W-:Y:S01]  /*de10*/  @!P2 FMUL R4, R4, 16777216 ;  /* 0x4b8000000404a820 */ /* 0x000fe20000400000 */
        /* <DEDUP_REMOVED lines=254> */
[----:B------:R-:W-:Y:S01]  /*ee00*/  FMUL R131, R136, R131 ;  /* 0x0000008388837220 */ /* 0x000fe20000400000 */
[----:B------:R-:W-:-:S02]  /*ee10*/  F2FP.SATFINITE.E4M3.F32.PACK_AB_MERGE_C R136, R5, R4, RZ ;  /* 0x000000040588723e */ /* 0x000fc400048070ff */
[----:B------:R-:W-:Y:S02]  /*ee20*/  F2FP.SATFINITE.E4M3.F32.PACK_AB_MERGE_C R137, R7, R6, RZ ;  /* 0x000000060789723e */ /* 0x000fe400048070ff */
[----:B------:R-:W-:Y:S02]  /*ee30*/  F2FP.SATFINITE.E4M3.F32.PACK_AB_MERGE_C R8, R9, R8, RZ ;  /* 0x000000080908723e */ /* 0x000fe400048070ff */
[----:B------:R-:W-:Y:S02]  /*ee40*/  F2FP.SATFINITE.E4M3.F32.PACK_AB_MERGE_C R12, R13, R12, RZ ;  /* 0x0000000c0d0c723e */ /* 0x000fe400048070ff */
[----:B------:R-:W-:Y:S02]  /*ee50*/  F2FP.SATFINITE.E4M3.F32.PACK_AB_MERGE_C R14, R15, R14, RZ ;  /* 0x0000000e0f0e723e */ /* 0x000fe400048070ff */
[----:B------:R-:W-:Y:S02]  /*ee60*/  F2FP.SATFINITE.E4M3.F32.PACK_AB_MERGE_C R16, R17, R16, RZ ;  /* 0x000000101110723e */ /* 0x000fe400048070ff */
[----:B------:R-:W-:-:S02]  /*ee70*/  F2FP.SATFINITE.E4M3.F32.PACK_AB_MERGE_C R28, R29, R28, RZ ;  /* 0x0000001c1d1c723e */ /* 0x000fc400048070ff */
[----:B------:R-:W-:Y:S02]  /*ee80*/  F2FP.SATFINITE.E4M3.F32.PACK_AB_MERGE_C R5, R99, R98, RZ ;  /* 0x000000626305723e */ /* 0x000fe400048070ff */
[----:B------:R-:W-:Y:S02]  /*ee90*/  F2FP.SATFINITE.E4M3.F32.PACK_AB_MERGE_C R4, R107, R106, RZ ;  /* 0x0000006a6b04723e */ /* 0x000fe400048070ff */
[----:B------:R-:W-:Y:S02]  /*eea0*/  F2FP.SATFINITE.E4M3.F32.PACK_AB_MERGE_C R6, R115, R114, RZ ;  /* 0x000000727306723e */ /* 0x000fe400048070ff */
[----:B------:R-:W-:Y:S02]  /*eeb0*/  F2FP.SATFINITE.E4M3.F32.PACK_AB_MERGE_C R30, R31, R30, RZ ;  /* 0x0000001e1f1e723e */ /* 0x000fe400048070ff */
[----:B------:R-:W-:Y:S02]  /*eec0*/  F2FP.SATFINITE.E4M3.F32.PACK_AB_MERGE_C R32, R33, R32, RZ ;  /* 0x000000202120723e */ /* 0x000fe400048070ff */
[----:B------:R-:W-:-:S02]  /*eed0*/  LOP3.LUT R136, R136, 0xffff, RZ, 0xc0, !PT ;  /* 0x0000ffff88887812 */ /* 0x000fc400078ec0ff */
[----:B------:R-:W-:Y:S02]  /*eee0*/  LOP3.LUT R137, R137, 0xffff, RZ, 0xc0, !PT ;  /* 0x0000ffff89897812 */ /* 0x000fe400078ec0ff */
[----:B------:R-:W-:Y:S02]  /*eef0*/  LOP3.LUT R98, R8, 0xffff, RZ, 0xc0, !PT ;  /* 0x0000ffff08627812 */ /* 0x000fe400078ec0ff */
[----:B------:R-:W-:Y:S02]  /*ef00*/  LOP3.LUT R114, R16, 0xffff, RZ, 0xc0, !PT ;  /* 0x0000ffff10727812 */ /* 0x000fe400078ec0ff */
[----:B------:R-:W-:Y:S02]  /*ef10*/  LOP3.LUT R29, R12, 0xffff, RZ, 0xc0, !PT ;  /* 0x0000ffff0c1d7812 */ /* 0x000fe400078ec0ff */
[----:B------:R-:W-:Y:S02]  /*ef20*/  LOP3.LUT R106, R14, 0xffff, RZ, 0xc0, !PT ;  /* 0x0000ffff0e6a7812 */ /* 0x000fe400078ec0ff */
        /* <DEDUP_REMOVED lines=11> */
[--C-:B------:R-:W-:Y:S02]  /*efe0*/  PRMT R9, R98, 0x3340, R1.reuse ;  /* 0x0000334062097816 */ /* 0x100fe40000000001 */
[----:B------:R-:W-:-:S02]  /*eff0*/  PRMT R14, R114, 0x3340, R1 ;  /* 0x00003340720e7816 */ /* 0x000fc40000000001 */
[----:B------:R-:W-:Y:S02]  /*f000*/  PRMT R12, R136, 0x3340, R137 ;  /* 0x00003340880c7816 */ /* 0x000fe40000000089 */
[----:B------:R-:W-:Y:S02]  /*f010*/  PRMT R13, R29, 0x3340, R106 ;  /* 0x000033401d0d7816 */ /* 0x000fe4000000006a */
[----:B------:R-:W-:Y:S02]  /*f020*/  F2FP.SATFINITE.E4M3.F32.PACK_AB_MERGE_C R8, R131, R130, RZ ;  /* 0x000000828308723e */ /* 0x000fe400048070ff */
[----:B------:R-:W-:Y:S02]  /*f030*/  LOP3.LUT R41, R28, 0xffff, RZ, 0xc0, !PT ;  /* 0x0000ffff1c297812 */ /* 0x000fe400078ec0ff */
[----:B------:R-:W-:Y:S02]  /*f040*/  LOP3.LUT R138, R30, 0xffff, RZ, 0xc0, !PT ;  /* 0x0000ffff1e8a7812 */ /* 0x000fe400078ec0ff */
[----:B------:R-:W-:-:S02]  /*f050*/  LOP3.LUT R140, R32, 0xffff, RZ, 0xc0, !PT ;  /* 0x0000ffff208c7812 */ /* 0x000fc400078ec0ff */
[----:B------:R-:W-:Y:S02]  /*f060*/  LOP3.LUT R37, R20, 0xffff, RZ, 0xc0, !PT ;  /* 0x0000ffff14257812 */ /* 0x000fe400078ec0ff */
[----:B------:R-:W-:Y:S02]  /*f070*/  LOP3.LUT R122, R22, 0xffff, RZ, 0xc0, !PT ;  /* 0x0000ffff167a7812 */ /* 0x000fe400078ec0ff */
[----:B------:R-:W-:Y:S02]  /*f080*/  LOP3.LUT R130, R24, 0xffff, RZ, 0xc0, !PT ;  /* 0x0000ffff18827812 */ /* 0x000fe400078ec0ff */
[----:B------:R-:W-:Y:S02]  /*f090*/  LOP3.LUT R43, R36, 0xffff, RZ, 0xc0, !PT ;  /* 0x0000ffff242b7812 */ /* 0x000fe400078ec0ff */
[----:B------:R-:W-:Y:S02]  /*f0a0*/  LOP3.LUT R142, R38, 0xffff, RZ, 0xc0, !PT ;  /* 0x0000ffff268e7812 */ /* 0x000fe400078ec0ff */
[----:B------:R-:W-:-:S02]  /*f0b0*/  LOP3.LUT R144, R40, 0xffff, RZ, 0xc0, !PT ;  /* 0x0000ffff28907812 */ /* 0x000fc400078ec0ff */
[----:B------:R-:W-:Y:S02]  /*f0c0*/  F2FP.SATFINITE.E4M3.F32.PACK_AB_MERGE_C R52, R53, R52, RZ ;  /* 0x000000343534723e */ /* 0x000fe400048070ff */
[----:B------:R-:W-:Y:S02]  /*f0d0*/  F2FP.SATFINITE.E4M3.F32.PACK_AB_MERGE_C R54, R55, R54, RZ ;  /* 0x000000363736723e */ /* 0x000fe400048070ff */
[----:B------:R-:W-:Y:S02]  /*f0e0*/  F2FP.SATFINITE.E4M3.F32.PACK_AB_MERGE_C R56, R57, R56, RZ ;  /* 0x000000383938723e */ /* 0x000fe400048070ff */
[----:B------:R-:W-:Y:S02]  /*f0f0*/  LOP3.LUT R45, R44, 0xffff, RZ, 0xc0, !PT ;  /* 0x0000ffff2c2d7812 */ /* 0x000fe400078ec0ff */
[----:B------:R-:W-:Y:S02]  /*f100*/  LOP3.LUT R146, R46, 0xffff, RZ, 0xc0, !PT ;  /* 0x0000ffff2e927812 */ /* 0x000fe400078ec0ff */
[----:B------:R-:W-:-:S02]  /*f110*/  LOP3.LUT R48, R48, 0xffff, RZ, 0xc0, !PT ;  /* 0x0000ffff30307812 */ /* 0x000fc400078ec0ff */
        /* <DEDUP_REMOVED lines=10> */
[----:B------:R-:W-:Y:S02]  /*f1c0*/  PRMT R12, R12, 0x5410, R9 ;  /* 0x000054100c0c7816 */ /* 0x000fe40000000009 */
[----:B------:R-:W-:-:S02]  /*f1d0*/  PRMT R13, R13, 0x5410, R14 ;  /* 0x000054100d0d7816 */ /* 0x000fc4000000000e */
[--C-:B------:R-:W-:Y:S02]  /*f1e0*/  PRMT R16, R140, 0x3340, R1.reuse ;  /* 0x000033408c107816 */ /* 0x100fe40000000001 */
[----:B------:R-:W-:Y:S02]  /*f1f0*/  PRMT R15, R41, 0x3340, R138 ;  /* 0x00003340290f7816 */ /* 0x000fe4000000008a */
[--C-:B------:R-:W-:Y:S02]  /*f200*/  PRMT R9, R130, 0x3340, R1.reuse ;  /* 0x0000334082097816 */ /* 0x100fe40000000001 */
[----:B------:R-:W-:Y:S02]  /*f210*/  PRMT R20, R144, 0x3340, R1 ;  /* 0x0000334090147816 */ /* 0x000fe40000000001 */
[----:B------:R-:W-:Y:S02]  /*f220*/  PRMT R14, R37, 0x3340, R122 ;  /* 0x00003340250e7816 */ /* 0x000fe4000000007a */
[----:B------:R-:W-:-:S02]  /*f230*/  PRMT R11, R43, 0x3340, R142 ;  /* 0x000033402b0b7816 */ /* 0x000fc4000000008e */
[----:B------:R-:W-:Y:S02]  /*f240*/  F2FP.SATFINITE.E4M3.F32.PACK_AB_MERGE_C R50, R51, R50, RZ ;  /* 0x000000323332723e */ /* 0x000fe400048070ff */
[----:B------:R-:W-:Y:S02]  /*f250*/  PRMT R22, R48, 0x3340, R1 ;  /* 0x0000334030167816 */ /* 0x000fe40000000001 */
[----:B------:R-:W-:Y:S02]  /*f260*/  PRMT R17, R45, 0x3340, R146 ;  /* 0x000033402d117816 */ /* 0x000fe40000000092 */
        /* <DEDUP_REMOVED lines=9> */
[----:B------:R-:W-:Y:S02]  /*f300*/  LOP3.LUT R76, R76, 0xffff, RZ, 0xc0, !PT ;  /* 0x0000ffff4c4c7812 */ /* 0x000fe400078ec0ff */
[----:B------:R-:W-:Y:S02]  /*f310*/  LOP3.LUT R53, R78, 0xffff, RZ, 0xc0, !PT ;  /* 0x0000ffff4e357812 */ /* 0x000fe400078ec0ff */
[----:B------:R-:W-:Y:S02]  /*f320*/  LOP3.LUT R80, R80, 0xffff, RZ, 0xc0, !PT ;  /* 0x0000ffff50507812 */ /* 0x000fe400078ec0ff */
[----:B------:R-:W-:Y:S02]  /*f330*/  F2FP.SATFINITE.E4M3.F32.PACK_AB_MERGE_C R84, R85, R84, RZ ;  /* 0x000000545554723e */ /* 0x000fe400048070ff */
[----:B------:R-:W-:Y:S02]  /*f340*/  F2FP.SATFINITE.E4M3.F32.PACK_AB_MERGE_C R86, R87, R86, RZ ;  /* 0x000000565756723e */ /* 0x000fe400048070ff */
[----:B------:R-:W-:-:S02]  /*f350*/  F2FP.SATFINITE.E4M3.F32.PACK_AB_MERGE_C R88, R89, R88, RZ ;  /* 0x000000585958723e */ /* 0x000fc400048070ff */
[----:B------:R-:W-:Y:S02]  /*f360*/  F2FP.SATFINITE.E4M3.F32.PACK_AB_MERGE_C R92, R93, R92, RZ ;  /* 0x0000005c5d5c723e */ /* 0x000fe400048070ff */
[----:B------:R-:W-:Y:S02]  /*f370*/  F2FP.SATFINITE.E4M3.F32.PACK_AB_MERGE_C R94, R95, R94, RZ ;  /* 0x0000005e5f5e723e */ /* 0x000fe400048070ff */
[----:B------:R-:W-:Y:S02]  /*f380*/  F2FP.SATFINITE.E4M3.F32.PACK_AB_MERGE_C R96, R97, R96, RZ ;  /* 0x000000606160723e */ /* 0x000fe400048070ff */
[----:B------:R-:W-:Y:S02]  /*f390*/  PRMT R15, R15, 0x5410, R16 ;  /* 0x000054100f0f7816 */ /* 0x000fe40000000010 */
[----:B------:R-:W-:Y:S02]  /*f3a0*/  PRMT R14, R14, 0x5410, R9 ;  /* 0x000054100e0e7816 */ /* 0x000fe40000000009 */
[----:B------:R-:W-:-:S02]  /*f3b0*/  PRMT R16, R11, 0x5410, R20 ;  /* 0x000054100b107816 */ /* 0x000fc40000000014 */
[----:B------:R-:W-:Y:S02]  /*f3c0*/  F2FP.SATFINITE.E4M3.F32.PACK_AB_MERGE_C R18, R19, R18, RZ ;  /* 0x000000121312723e */ /* 0x000fe400048070ff */
[----:B------:R-:W-:Y:S02]  /*f3d0*/  PRMT R9, R17, 0x5410, R22 ;  /* 0x0000541011097816 */ /* 0x000fe40000000016 */
[----:B------:R-:W-:Y:S02]  /*f3e0*/  PRMT R11, R56, 0x3340, R1 ;  /* 0x00003340380b7816 */ /* 0x000fe40000000001 */
[----:B------:R-:W-:Y:S02]  /*f3f0*/  PRMT R20, R52, 0x3340, R47 ;  /* 0x0000334034147816 */ /* 0x000fe4000000002f */
[--C-:B------:R-:W-:Y:S02]  /*f400*/  PRMT R22, R64, 0x3340, R1.reuse ;  /* 0x0000334040167816 */ /* 0x100fe40000000001 */
[----:B------:R-:W-:-:S02]  /*f410*/  PRMT R24, R72, 0x3340, R1 ;  /* 0x0000334048187816 */ /* 0x000fc40000000001 */
[----:B------:R-:W-:Y:S02]  /*f420*/  PRMT R28, R80, 0x3340, R1 ;  /* 0x00003340501c7816 */ /* 0x000fe40000000001 */
[----:B------:R-:W-:Y:S02]  /*f430*/  PRMT R19, R60, 0x3340, R49 ;  /* 0x000033403c137816 */ /* 0x000fe40000000031 */
[----:B------:R-:W-:Y:S02]  /*f440*/  PRMT R17, R68, 0x3340, R51 ;  /* 0x0000334044117816 */ /* 0x000fe40000000033 */
[----:B------:R-:W-:Y:S02]  /*f450*/  PRMT R21, R76, 0x3340, R53 ;  /* 0x000033404c157816 */ /* 0x000fe40000000035 */
[----:B------:R-:W-:Y:S02]  /*f460*/  LOP3.LUT R84, R84, 0xffff, RZ, 0xc0, !PT ;  /* 0x0000ffff54547812 */ /* 0x000fe400078ec0ff */
[----:B------:R-:W-:-:S02]  /*f470*/  LOP3.LUT R55, R86, 0xffff, RZ, 0xc0, !PT ;  /* 0x0000ffff56377812 */ /* 0x000fc400078ec0ff */
[----:B------:R-:W-:Y:S02]  /*f480*/  LOP3.LUT R88, R88, 0xffff, RZ, 0xc0, !PT ;  /* 0x0000ffff58587812 */ /* 0x000fe400078ec0ff */
[----:B------:R-:W-:Y:S02]  /*f490*/  LOP3.LUT R92, R92, 0xffff, RZ, 0xc0, !PT ;  /* 0x0000ffff5c5c7812 */ /* 0x000fe400078ec0ff */
[----:B------:R-:W-:Y:S02]  /*f4a0*/  LOP3.LUT R57, R94, 0xffff, RZ, 0xc0, !PT ;  /* 0x0000ffff5e397812 */ /* 0x000fe400078ec0ff */
[----:B------:R-:W-:Y:S02]  /*f4b0*/  LOP3.LUT R96, R96, 0xffff, RZ, 0xc0, !PT ;  /* 0x0000ffff60607812 */ /* 0x000fe400078ec0ff */
[----:B------:R-:W-:Y:S02]  /*f4c0*/  PRMT R20, R20, 0x5410, R11 ;  /* 0x0000541014147816 */ /* 0x000fe4000000000b */
[----:B------:R-:W-:-:S02]  /*f4d0*/  PRMT R19, R19, 0x5410, R22 ;  /* 0x0000541013137816 */ /* 0x000fc40000000016 */
[----:B------:R-:W-:Y:S02]  /*f4e0*/  PRMT R17, R17, 0x5410, R24 ;  /* 0x0000541011117816 */ /* 0x000fe40000000018 */
[----:B------:R-:W-:Y:S02]  /*f4f0*/  PRMT R11, R21, 0x5410, R28 ;  /* 0x00005410150b7816 */ /* 0x000fe4000000001c */
[----:B------:R-:W-:Y:S02]  /*f500*/  F2FP.SATFINITE.E4M3.F32.PACK_AB_MERGE_C R124, R125, R124, RZ ;  /* 0x0000007c7d7c723e */ /* 0x000fe400048070ff */
[----:B------:R-:W-:Y:S02]  /*f510*/  F2FP.SATFINITE.E4M3.F32.PACK_AB_MERGE_C R126, R127, R126, RZ ;  /* 0x0000007e7f7e723e */ /* 0x000fe400048070ff */
[----:B------:R-:W-:Y:S02]  /*f520*/  F2FP.SATFINITE.E4M3.F32.PACK_AB_MERGE_C R128, R129, R128, RZ ;  /* 0x000000808180723e */ /* 0x000fe400048070ff */
[----:B------:R-:W-:-:S02]  /*f530*/  PRMT R22, R88, 0x3340, R1 ;  /* 0x0000334058167816 */ /* 0x000fc40000000001 */
[----:B------:R-:W-:Y:S02]  /*f540*/  PRMT R21, R96, 0x3340, R1 ;  /* 0x0000334060157816 */ /* 0x000fe40000000001 */
[----:B------:R-:W-:Y:S02]  /*f550*/  PRMT R25, R84, 0x3340, R55 ;  /* 0x0000334054197816 */ /* 0x000fe40000000037 */
[----:B------:R-:W-:Y:S02]  /*f560*/  PRMT R24, R92, 0x3340, R57 ;  /* 0x000033405c187816 */ /* 0x000fe40000000039 */
[----:B------:R-:W-:Y:S02]  /*f570*/  PRMT R25, R25, 0x5410, R22 ;  /* 0x0000541019197816 */ /* 0x000fe40000000016 */
[----:B------:R-:W-:Y:S02]  /*f580*/  PRMT R24, R24, 0x5410, R21 ;  /* 0x0000541018187816 */ /* 0x000fe40000000015 */
[----:B------:R-:W-:-:S02]  /*f590*/  LOP3.LUT R124, R124, 0xffff, RZ, 0xc0, !PT ;  /* 0x0000ffff7c7c7812 */ /* 0x000fc400078ec0ff */
[----:B------:R-:W-:Y:S02]  /*f5a0*/  LOP3.LUT R65, R126, 0xffff, RZ, 0xc0, !PT ;  /* 0x0000ffff7e417812 */ /* 0x000fe400078ec0ff */
[----:B------:R-:W-:Y:S02]  /*f5b0*/  LOP3.LUT R128, R128, 0xffff, RZ, 0xc0, !PT ;  /* 0x0000ffff80807812 */ /* 0x000fe400078ec0ff */
[----:B------:R-:W-:Y:S02]  /*f5c0*/  F2FP.SATFINITE.E4M3.F32.PACK_AB_MERGE_C R108, R109, R108, RZ ;  /* 0x0000006c6d6c723e */ /* 0x000fe400048070ff */
[----:B------:R-:W-:Y:S02]  /*f5d0*/  F2FP.SATFINITE.E4M3.F32.PACK_AB_MERGE_C R110, R111, R110, RZ ;  /* 0x0000006e6f6e723e */ /* 0x000fe400048070ff */
[----:B------:R-:W-:Y:S02]  /*f5e0*/  F2FP.SATFINITE.E4M3.F32.PACK_AB_MERGE_C R112, R113, R112, RZ ;  /* 0x000000707170723e */ /* 0x000fe400048070ff */
[----:B------:R-:W-:-:S02]  /*f5f0*/  SHF.R.U32.HI R21, RZ, 0x8, R136 ;  /* 0x00000008ff157819 */ /* 0x000fc40000011688 */
[----:B------:R-:W-:Y:S02]  /*f600*/  SHF.R.U32.HI R22, RZ, 0x8, R137 ;  /* 0x00000008ff167819 */ /* 0x000fe40000011689 */
[----:B------:R-:W-:Y:S02]  /*f610*/  F2FP.SATFINITE.E4M3.F32.PACK_AB_MERGE_C R34, R35, R34, RZ ;  /* 0x000000222322723e */ /* 0x000fe400048070ff */
[----:B------:R-:W-:Y:S02]  /*f620*/  F2FP.SATFINITE.E4M3.F32.PACK_AB_MERGE_C R116, R117, R116, RZ ;  /* 0x000000747574723e */ /* 0x000fe400048070ff */
[----:B------:R-:W-:Y:S02]  /*f630*/  F2FP.SATFINITE.E4M3.F32.PACK_AB_MERGE_C R118, R119, R118, RZ ;  /* 0x000000767776723e */ /* 0x000fe400048070ff */
[----:B------:R-:W-:Y:S02]  /*f640*/  F2FP.SATFINITE.E4M3.F32.PACK_AB_MERGE_C R120, R121, R120, RZ ;  /* 0x000000787978723e */ /* 0x000fe400048070ff */
[----:B------:R-:W-:-:S02]  /*f650*/  PRMT R30, R128, 0x3340, R1 ;  /* 0x00003340801e7816 */ /* 0x000fc40000000001 */
[----:B------:R-:W-:Y:S02]  /*f660*/  PRMT R35, R124, 0x3340, R65 ;  /* 0x000033407c237816 */ /* 0x000fe40000000041 */
[----:B------:R-:W-:Y:S02]  /*f670*/  F2FP.SATFINITE.E4M3.F32.PACK_AB_MERGE_C R100, R101, R100, RZ ;  /* 0x000000646564723e */ /* 0x000fe400048070ff */
[----:B------:R-:W-:Y:S02]  /*f680*/  F2FP.SATFINITE.E4M3.F32.PACK_AB_MERGE_C R102, R103, R102, RZ ;  /* 0x000000666766723e */ /* 0x000fe400048070ff */
[----:B------:R-:W-:Y:S02]  /*f690*/  F2FP.SATFINITE.E4M3.F32.PACK_AB_MERGE_C R104, R105, R104, RZ ;  /* 0x000000686968723e */ /* 0x000fe400048070ff */
[----:B------:R-:W-:Y:S02]  /*f6a0*/  LOP3.LUT R108, R108, 0xffff, RZ, 0xc0, !PT ;  /* 0x0000ffff6c6c7812 */ /* 0x000fe400078ec0ff */
[----:B------:R-:W-:-:S02]  /*f6b0*/  LOP3.LUT R61, R110, 0xffff, RZ, 0xc0, !PT ;  /* 0x0000ffff6e3d7812 */ /* 0x000fc400078ec0ff */
[----:B------:R-:W-:Y:S02]  /*f6c0*/  LOP3.LUT R112, R112, 0xffff, RZ, 0xc0, !PT ;  /* 0x0000ffff70707812 */ /* 0x000fe400078ec0ff */
[----:B------:R-:W-:Y:S02]  /*f6d0*/  LOP3.LUT R21, R21, 0xffff, RZ, 0xc0, !PT ;  /* 0x0000ffff15157812 */ /* 0x000fe400078ec0ff */
[----:B------:R-:W-:Y:S02]  /*f6e0*/  LOP3.LUT R22, R22, 0xffff, RZ, 0xc0, !PT ;  /* 0x0000ffff16167812 */ /* 0x000fe400078ec0ff */
[----:B------:R-:W-:Y:S02]  /*f6f0*/  F2FP.SATFINITE.E4M3.F32.PACK_AB_MERGE_C R58, R59, R58, RZ ;  /* 0x0000003a3b3a723e */ /* 0x000fe400048070ff */
[----:B------:R-:W-:Y:S02]  /*f700*/  LOP3.LUT R116, R116, 0xffff, RZ, 0xc0, !PT ;  /* 0x0000ffff74747812 */ /* 0x000fe400078ec0ff */
[----:B------:R-:W-:-:S02]  /*f710*/  LOP3.LUT R63, R118, 0xffff, RZ, 0xc0, !PT ;  /* 0x0000ffff763f7812 */ /* 0x000fc400078ec0ff */
[----:B------:R-:W-:Y:S02]  /*f720*/  LOP3.LUT R120, R120, 0xffff, RZ, 0xc0, !PT ;  /* 0x0000ffff78787812 */ /* 0x000fe400078ec0ff */
[----:B------:R-:W-:Y:S02]  /*f730*/  PRMT R35, R35, 0x5410, R30 ;  /* 0x0000541023237816 */ /* 0x000fe4000000001e */
[----:B------:R-:W-:Y:S02]  /*f740*/  LOP3.LUT R100, R100, 0xffff, RZ, 0xc0, !PT ;  /* 0x0000ffff64647812 */ /* 0x000fe400078ec0ff */
[----:B------:R-:W-:Y:S02]  /*f750*/  LOP3.LUT R59, R102, 0xffff, RZ, 0xc0, !PT ;  /* 0x0000ffff663b7812 */ /* 0x000fe400078ec0ff */
[----:B------:R-:W-:Y:S02]  /*f760*/  LOP3.LUT R104, R104, 0xffff, RZ, 0xc0, !PT ;  /* 0x0000ffff68687812 */ /* 0x000fe400078ec0ff */
[----:B------:R-:W-:-:S02]  /*f770*/  PRMT R23, R112, 0x3340, R1 ;  /* 0x0000334070177816 */ /* 0x000fc40000000001 */
[----:B------:R-:W-:Y:S02]  /*f780*/  PRMT R32, R108, 0x3340, R61 ;  /* 0x000033406c207816 */ /* 0x000fe4000000003d */
[----:B------:R-:W-:Y:S02]  /*f790*/  PRMT R30, R21, 0x3340, R22 ;  /* 0x00003340151e7816 */ /* 0x000fe40000000016 */
[----:B------:R-:W-:Y:S02]  /*f7a0*/  SHF.R.U32.HI R21, RZ, 0x8, R29 ;  /* 0x00000008ff157819 */ /* 0x000fe4000001161d */
[----:B------:R-:W-:Y:S02]  /*f7b0*/  SHF.R.U32.HI R22, RZ, 0x8, R106 ;  /* 0x00000008ff167819 */ /* 0x000fe4000001166a */
[----:B------:R-:W-:Y:S02]  /*f7c0*/  F2FP.SATFINITE.E4M3.F32.PACK_AB_MERGE_C R26, R27, R26, RZ ;  /* 0x0000001a1b1a723e */ /* 0x000fe400048070ff */
[----:B------:R-:W-:-:S02]  /*f7d0*/  PRMT R27, R120, 0x3340, R1 ;  /* 0x00003340781b7816 */ /* 0x000fc40000000001 */
[----:B------:R-:W-:Y:S02]  /*f7e0*/  PRMT R36, R116, 0x3340, R63 ;  /* 0x0000334074247816 */ /* 0x000fe4000000003f */
[----:B------:R-:W-:Y:S02]  /*f7f0*/  PRMT R28, R104, 0x3340, R1 ;  /* 0x00003340681c7816 */ /* 0x000fe40000000001 */
[----:B------:R-:W-:Y:S02]  /*f800*/  PRMT R33, R100, 0x3340, R59 ;  /* 0x0000334064217816 */ /* 0x000fe4000000003b */
[----:B------:R-:W-:Y:S02]  /*f810*/  PRMT R32, R32, 0x5410, R23 ;  /* 0x0000541020207816 */ /* 0x000fe40000000017 */
[----:B------:R-:W-:Y:S02]  /*f820*/  SHF.R.U32.HI R23, RZ, 0x8, R98 ;  /* 0x00000008ff177819 */ /* 0x000fe40000011662 */
[----:B------:R-:W-:-:S02]  /*f830*/  LOP3.LUT R21, R21, 0xffff, RZ, 0xc0, !PT ;  /* 0x0000ffff15157812 */ /* 0x000fc400078ec0ff */
[----:B------:R-:W-:Y:S02]  /*f840*/  LOP3.LUT R22, R22, 0xffff, RZ, 0xc0, !PT ;  /* 0x0000ffff16167812 */ /* 0x000fe400078ec0ff */
[----:B------:R-:W-:Y:S02]  /*f850*/  PRMT R36, R36, 0x5410, R27 ;  /* 0x0000541024247816 */ /* 0x000fe4000000001b */
[----:B------:R-:W-:Y:S02]  /*f860*/  PRMT R33, R33, 0x5410, R28 ;  /* 0x0000541021217816 */ /* 0x000fe4000000001c */
[----:B------:R-:W-:Y:S02]  /*f870*/  SHF.R.U32.HI R27, RZ, 0x8, R37 ;  /* 0x00000008ff1b7819 */ /* 0x000fe40000011625 */
[----:B------:R-:W-:Y:S02]  /*f880*/  LOP3.LUT R28, R23, 0xffff, RZ, 0xc0, !PT ;  /* 0x0000ffff171c7812 */ /* 0x000fe400078ec0ff */
[----:B------:R-:W-:-:S02]  /*f890*/  PRMT R37, R21, 0x3340, R22 ;  /* 0x0000334015257816 */ /* 0x000fc40000000016 */
[----:B------:R-:W-:Y:S02]  /*f8a0*/  SHF.R.U32.HI R21, RZ, 0x8, R41 ;  /* 0x00000008ff157819 */ /* 0x000fe40000011629 */
[----:B------:R-:W-:Y:S02]  /*f8b0*/  SHF.R.U32.HI R22, RZ, 0x8, R138 ;  /* 0x00000008ff167819 */ /* 0x000fe4000001168a */
[----:B------:R-:W-:Y:S02]  /*f8c0*/  PRMT R31, R28, 0x3340, R1 ;  /* 0x000033401c1f7816 */ /* 0x000fe40000000001 */
[----:B------:R-:W-:Y:S02]  /*f8d0*/  SHF.R.U32.HI R28, RZ, 0x8, R122 ;  /* 0x00000008ff1c7819 */ /* 0x000fe4000001167a */
[----:B------:R-:W-:Y:S02]  /*f8e0*/  LOP3.LUT R21, R21, 0xffff, RZ, 0xc0, !PT ;  /* 0x0000ffff15157812 */ /* 0x000fe400078ec0ff */
[----:B------:R-:W-:-:S02]  /*f8f0*/  LOP3.LUT R22, R22, 0xffff, RZ, 0xc0, !PT ;  /* 0x0000ffff16167812 */ /* 0x000fc400078ec0ff */
[----:B------:R-:W-:Y:S02]  /*f900*/  LOP3.LUT R27, R27, 0xffff, RZ, 0xc0, !PT ;  /* 0x0000ffff1b1b7812 */ /* 0x000fe400078ec0ff */
[----:B------:R-:W-:Y:S02]  /*f910*/  LOP3.LUT R28, R28, 0xffff, RZ, 0xc0, !PT ;  /* 0x0000ffff1c1c7812 */ /* 0x000fe400078ec0ff */
[----:B------:R-:W-:Y:S02]  /*f920*/  PRMT R41, R21, 0x3340, R22 ;  /* 0x0000334015297816 */ /* 0x000fe40000000016 */
[----:B------:R-:W-:Y:S02]  /*f930*/  SHF.R.U32.HI R21, RZ, 0x8, R45 ;  /* 0x00000008ff157819 */ /* 0x000fe4000001162d */
[----:B------:R-:W-:Y:S02]  /*f940*/  SHF.R.U32.HI R22, RZ, 0x8, R146 ;  /* 0x00000008ff167819 */ /* 0x000fe40000011692 */
[----:B------:R-:W-:-:S02]  /*f950*/  PRMT R39, R27, 0x3340, R28 ;  /* 0x000033401b277816 */ /* 0x000fc4000000001c */
[----:B------:R-:W-:Y:S02]  /*f960*/  SHF.R.U32.HI R27, RZ, 0x8, R43 ;  /* 0x00000008ff1b7819 */ /* 0x000fe4000001162b */
[----:B------:R-:W-:Y:S02]  /*f970*/  SHF.R.U32.HI R28, RZ, 0x8, R142 ;  /* 0x00000008ff1c7819 */ /* 0x000fe4000001168e */
[----:B------:R-:W-:Y:S02]  /*f980*/  LOP3.LUT R21, R21, 0xffff, RZ, 0xc0, !PT ;  /* 0x0000ffff15157812 */ /* 0x000fe400078ec0ff */
[----:B------:R-:W-:Y:S02]  /*f990*/  LOP3.LUT R22, R22, 0xffff, RZ, 0xc0, !PT ;  /* 0x0000ffff16167812 */ /* 0x000fe400078ec0ff */
[----:B------:R-:W-:Y:S02]  /*f9a0*/  LOP3.LUT R27, R27, 0xffff, RZ, 0xc0, !PT ;  /* 0x0000ffff1b1b7812 */ /* 0x000fe400078ec0ff */
[----:B------:R-:W-:-:S02]  /*f9b0*/  LOP3.LUT R28, R28, 0xffff, RZ, 0xc0, !PT ;  /* 0x0000ffff1c1c7812 */ /* 0x000fc400078ec0ff */
[----:B------:R-:W-:Y:S02]  /*f9c0*/  PRMT R45, R21, 0x3340, R22 ;  /* 0x00003340152d7816 */ /* 0x000fe40000000016 */
[----:B------:R-:W-:Y:S02]  /*f9d0*/  SHF.R.U32.HI R21, RZ, 0x8, R60 ;  /* 0x00000008ff157819 */ /* 0x000fe4000001163c */
[----:B------:R-:W-:Y:S02]  /*f9e0*/  SHF.R.U32.HI R22, RZ, 0x8, R49 ;  /* 0x00000008ff167819 */ /* 0x000fe40000011631 */
[----:B------:R-:W-:Y:S02]  /*f9f0*/  PRMT R43, R27, 0x3340, R28 ;  /* 0x000033401b2b7816 */ /* 0x000fe4000000001c */
[----:B------:R-:W-:Y:S02]  /*fa00*/  SHF.R.U32.HI R27, RZ, 0x8, R52 ;  /* 0x00000008ff1b7819 */ /* 0x000fe40000011634 */
[----:B------:R-:W-:-:S02]  /*fa10*/  SHF.R.U32.HI R28, RZ, 0x8, R47 ;  /* 0x00000008ff1c7819 */ /* 0x000fc4000001162f */
[----:B------:R-:W-:Y:S02]  /*fa20*/  LOP3.LUT R21, R21, 0xffff, RZ, 0xc0, !PT ;  /* 0x0000ffff15157812 */ /* 0x000fe400078ec0ff */
[----:B------:R-:W-:Y:S02]  /*fa30*/  LOP3.LUT R22, R22, 0xffff, RZ, 0xc0, !PT ;  /* 0x0000ffff16167812 */ /* 0x000fe400078ec0ff */
[----:B------:R-:W-:Y:S02]  /*fa40*/  LOP3.LUT R27, R27, 0xffff, RZ, 0xc0, !PT ;  /* 0x0000ffff1b1b7812 */ /* 0x000fe400078ec0ff */
[----:B------:R-:W-:Y:S02]  /*fa50*/  LOP3.LUT R28, R28, 0xffff, RZ, 0xc0, !PT ;  /* 0x0000ffff1c1c7812 */ /* 0x000fe400078ec0ff */
[----:B------:R-:W-:Y:S02]  /*fa60*/  PRMT R49, R21, 0x3340, R22 ;  /* 0x0000334015317816 */ /* 0x000fe40000000016 */
[----:B------:R-:W-:-:S02]  /*fa70*/  SHF.R.U32.HI R21, RZ, 0x8, R76 ;  /* 0x00000008ff157819 */ /* 0x000fc4000001164c */
[----:B------:R-:W-:Y:S02]  /*fa80*/  SHF.R.U32.HI R22, RZ, 0x8, R53 ;  /* 0x00000008ff167819 */ /* 0x000fe40000011635 */
[----:B------:R-:W-:Y:S02]  /*fa90*/  PRMT R47, R27, 0x3340, R28 ;  /* 0x000033401b2f7816 */ /* 0x000fe4000000001c */
[----:B------:R-:W-:Y:S01]  /*faa0*/  SHF.R.U32.HI R27, RZ, 0x8, R68 ;  /* 0x00000008ff1b7819 */ /* 0x000fe20000011644 */
[----:B------:R-:W-:Y:S01]  /*fab0*/  IMAD.MOV.U32 R68, RZ, RZ, 0x3dc6b27f ;  /* 0x3dc6b27fff447424 */ /* 0x000fe200078e00ff */
[----:B------:R-:W-:Y:S02]  /*fac0*/  SHF.R.U32.HI R28, RZ, 0x8, R51 ;  /* 0x00000008ff1c7819 */ /* 0x000fe40000011633 */
[----:B------:R-:W-:Y:S02]  /*fad0*/  LOP3.LUT R21, R21, 0xffff, RZ, 0xc0, !PT ;  /* 0x0000ffff15157812 */ /* 0x000fe400078ec0ff */
[----:B------:R-:W-:-:S02]  /*fae0*/  LOP3.LUT R22, R22, 0xffff, RZ, 0xc0, !PT ;  /* 0x0000ffff16167812 */ /* 0x000fc400078ec0ff */
[----:B------:R-:W-:Y:S02]  /*faf0*/  SHF.R.U32.HI R23, RZ, 0x8, R114 ;  /* 0x00000008ff177819 */ /* 0x000fe40000011672 */
[----:B------:R-:W-:Y:S02]  /*fb00*/  LOP3.LUT R27, R27, 0xffff, RZ, 0xc0, !PT ;  /* 0x0000ffff1b1b7812 */ /* 0x000fe400078ec0ff */
[----:B------:R-:W-:Y:S02]  /*fb10*/  LOP3.LUT R28, R28, 0xffff, RZ, 0xc0, !PT ;  /* 0x0000ffff1c1c7812 */ /* 0x000fe400078ec0ff */
[----:B------:R-:W-:Y:S02]  /*fb20*/  PRMT R53, R21, 0x3340, R22 ;  /* 0x0000334015357816 */ /* 0x000fe40000000016 */
[----:B------:R-:W-:Y:S02]  /*fb30*/  LOP3.LUT R38, R23, 0xffff, RZ, 0xc0, !PT ;  /* 0x0000ffff17267812 */ /* 0x000fe400078ec0ff */
[----:B------:R-:W-:-:S02]  /*fb40*/  SHF.R.U32.HI R21, RZ, 0x8, R92 ;  /* 0x00000008ff157819 */ /* 0x000fc4000001165c */
[----:B------:R-:W-:Y:S02]  /*fb50*/  SHF.R.U32.HI R22, RZ, 0x8, R57 ;  /* 0x00000008ff167819 */ /* 0x000fe40000011639 */
[----:B------:R-:W-:Y:S02]  /*fb60*/  SHF.R.U32.HI R23, RZ, 0x8, R140 ;  /* 0x00000008ff177819 */ /* 0x000fe4000001168c */
[----:B------:R-:W-:Y:S02]  /*fb70*/  PRMT R51, R27, 0x3340, R28 ;  /* 0x000033401b337816 */ /* 0x000fe4000000001c */
[----:B------:R-:W-:Y:S02]  /*fb80*/  SHF.R.U32.HI R27, RZ, 0x8, R84 ;  /* 0x00000008ff1b7819 */ /* 0x000fe40000011654 */
[----:B------:R-:W-:Y:S02]  /*fb90*/  SHF.R.U32.HI R28, RZ, 0x8, R55 ;  /* 0x00000008ff1c7819 */ /* 0x000fe40000011637 */
[----:B------:R-:W-:-:S02]  /*fba0*/  LOP3.LUT R21, R21, 0xffff, RZ, 0xc0, !PT ;  /* 0x0000ffff15157812 */ /* 0x000fc400078ec0ff */
[----:B------:R-:W-:Y:S02]  /*fbb0*/  LOP3.LUT R22, R22, 0xffff, RZ, 0xc0, !PT ;  /* 0x0000ffff16167812 */ /* 0x000fe400078ec0ff */
[----:B------:R-:W-:Y:S02]  /*fbc0*/  LOP3.LUT R44, R23, 0xffff, RZ, 0xc0, !PT ;  /* 0x0000ffff172c7812 */ /* 0x000fe400078ec0ff */
[----:B------:R-:W-:Y:S02]  /*fbd0*/  SHF.R.U32.HI R29, RZ, 0x8, R130 ;  /* 0x00000008ff1d7819 */ /* 0x000fe40000011682 */
[----:B------:R-:W-:Y:S02]  /*fbe0*/  SHF.R.U32.HI R23, RZ, 0x8, R48 ;  /* 0x00000008ff177819 */ /* 0x000fe40000011630 */
[----:B------:R-:W-:Y:S02]  /*fbf0*/  LOP3.LUT R27, R27, 0xffff, RZ, 0xc0, !PT ;  /* 0x0000ffff1b1b7812 */ /* 0x000fe400078ec0ff */
[----:B------:R-:W-:-:S02]  /*fc00*/  LOP3.LUT R28, R28, 0xffff, RZ, 0xc0, !PT ;  /* 0x0000ffff1c1c7812 */ /* 0x000fc400078ec0ff */
[----:B------:R-:W-:Y:S01]  /*fc10*/  PRMT R57, R21, 0x3340, R22 ;  /* 0x0000334015397816 */ /* 0x000fe20000000016 */
[----:B------:R-:W-:Y:S01]  /*fc20*/  FFMA.FTZ R22, R135, R68, -0.16845393180847167969 ;  /* 0xbe2c7f3087167423 */ /* 0x000fe20000010044 */
[----:B------:R-:W-:Y:S02]  /*fc30*/  LOP3.LUT R40, R29, 0xffff, RZ, 0xc0, !PT ;  /* 0x0000ffff1d287812 */ /* 0x000fe400078ec0ff */
[----:B------:R-:W-:Y:S01]  /*fc40*/  LOP3.LUT R48, R23, 0xffff, RZ, 0xc0, !PT ;  /* 0x0000ffff17307812 */ /* 0x000fe200078ec0ff */
[C---:B------:R-:W-:Y:S01]  /*fc50*/  FFMA.FTZ R22, R135.reuse, R22, 0.1716887056827545166 ;  /* 0x3e2fcf2a87167423 */ /* 0x040fe20000010016 */
[----:B------:R-:W-:Y:S02]  /*fc60*/  SHF.R.U32.HI R29, RZ, 0x8, R144 ;  /* 0x00000008ff1d7819 */ /* 0x000fe40000011690 */
[----:B------:R-:W-:Y:S01]  /*fc70*/  SHF.R.U32.HI R23, RZ, 0x8, R64 ;  /* 0x00000008ff177819 */ /* 0x000fe20000011640 */
[----:B------:R-:W-:Y:S01]  /*fc80*/  FFMA.FTZ R22, R135, R22, -0.17900948226451873779 ;  /* 0xbe374e4387167423 */ /* 0x000fe20000010016 */
[----:B------:R-:W-:-:S02]  /*fc90*/  PRMT R55, R27, 0x3340, R28 ;  /* 0x000033401b377816 */ /* 0x000fc4000000001c */
[----:B------:R-:W-:Y:S01]  /*fca0*/  SHF.R.U32.HI R27, RZ, 0x8, R100 ;  /* 0x00000008ff1b7819 */ /* 0x000fe20000011664 */
[----:B------:R-:W-:Y:S01]  /*fcb0*/  FFMA.FTZ R22, R135, R22, 0.20512372255325317383 ;  /* 0x3e520bf487167423 */ /* 0x000fe20000010016 */
[----:B------:R-:W-:Y:S02]  /*fcc0*/  SHF.R.U32.HI R28, RZ, 0x8, R59 ;  /* 0x00000008ff1c7819 */ /* 0x000fe4000001163b */
[----:B------:R-:W-:Y:S01]  /*fcd0*/  LOP3.LUT R46, R29, 0xffff, RZ, 0xc0, !PT ;  /* 0x0000ffff1d2e7812 */ /* 0x000fe200078ec0ff */
[----:B------:R-:W-:Y:S01]  /*fce0*/  FFMA.FTZ R22, R135, R22, -0.24046532809734344482 ;  /* 0xbe763c8b87167423 */ /* 0x000fe20000010016 */
[----:B------:R-:W-:Y:S02]  /*fcf0*/  LOP3.LUT R54, R23, 0xffff, RZ, 0xc0, !PT ;  /* 0x0000ffff17367812 */ /* 0x000fe400078ec0ff */
[----:B------:R-:W-:Y:S01]  /*fd00*/  SHF.R.U32.HI R29, RZ, 0x8, R56 ;  /* 0x00000008ff1d7819 */ /* 0x000fe20000011638 */
[----:B------:R-:W-:Y:S01]  /*fd10*/  FFMA.FTZ R22, R135, R22, 0.28857114911079406738 ;  /* 0x3e93bf9987167423 */ /* 0x000fe20000010016 */
[----:B------:R-:W-:-:S02]  /*fd20*/  SHF.R.U32.HI R23, RZ, 0x8, R80 ;  /* 0x00000008ff177819 */ /* 0x000fc40000011650 */
[----:B------:R-:W-:Y:S01]  /*fd30*/  LOP3.LUT R27, R27, 0xffff, RZ, 0xc0, !PT ;  /* 0x0000ffff1b1b7812 */ /* 0x000fe200078ec0ff */
[----:B------:R-:W-:Y:S01]  /*fd40*/  FFMA.FTZ R22, R135, R22, -0.36067417263984680176 ;  /* 0xbeb8aa4987167423 */ /* 0x000fe20000010016 */
[----:B------:R-:W-:Y:S02]  /*fd50*/  LOP3.LUT R28, R28, 0xffff, RZ, 0xc0, !PT ;  /* 0x0000ffff1c1c7812 */ /* 0x000fe400078ec0ff */
[----:B------:R-:W-:Y:S01]  /*fd60*/  LOP3.LUT R52, R29, 0xffff, RZ, 0xc0, !PT ;  /* 0x0000ffff1d347812 */ /* 0x000fe200078ec0ff */
[----:B------:R-:W-:Y:S01]  /*fd70*/  FFMA.FTZ R22, R135, R22, 0.48089820146560668945 ;  /* 0x3ef6384a87167423 */ /* 0x000fe20000010016 */
[----:B------:R-:W-:Y:S02]  /*fd80*/  LOP3.LUT R60, R23, 0xffff, RZ, 0xc0, !PT ;  /* 0x0000ffff173c7812 */ /* 0x000fe400078ec0ff */
[----:B------:R-:W-:Y:S01]  /*fd90*/  SHF.R.U32.HI R29, RZ, 0x8, R72 ;  /* 0x00000008ff1d7819 */ /* 0x000fe20000011648 */
[----:B------:R-:W-:Y:S01]  /*fda0*/  FFMA.FTZ R22, R135, R22, -0.72134751081466674805 ;  /* 0xbf38aa3b87167423 */ /* 0x000fe20000010016 */
[----:B------:R-:W-:-:S02]  /*fdb0*/  SHF.R.U32.HI R23, RZ, 0x8, R96 ;  /* 0x00000008ff177819 */ /* 0x000fc40000011660 */
[----:B------:R-:W-:Y:S01]  /*fdc0*/  PRMT R59, R27, 0x3340, R28 ;  /* 0x000033401b3b7816 */ /* 0x000fe2000000001c */
[----:B------:R-:W-:Y:S01]  /*fdd0*/  FMUL R22, R135, R22 ;  /* 0x0000001687167220 */ /* 0x000fe20000400000 */
[----:B------:R-:W-:Y:S02]  /*fde0*/  SHF.R.U32.HI R28, RZ, 0x8, R112 ;  /* 0x00000008ff1c7819 */ /* 0x000fe40000011670 */
[----:B------:R-:W-:Y:S01]  /*fdf0*/  LOP3.LUT R56, R29, 0xffff, RZ, 0xc0, !PT ;  /* 0x0000ffff1d387812 */ /* 0x000fe200078ec0ff */
[----:B------:R-:W-:Y:S01]  /*fe00*/  FMUL R22, R135, R22 ;  /* 0x0000001687167220 */ /* 0x000fe20000400000 */
[----:B------:R-:W-:Y:S02]  /*fe10*/  LOP3.LUT R64, R23, 0xffff, RZ, 0xc0, !PT ;  /* 0x0000ffff17407812 */ /* 0x000fe400078ec0ff */
[----:B------:R-:W-:Y:S01]  /*fe20*/  SHF.R.U32.HI R29, RZ, 0x8, R88 ;  /* 0x00000008ff1d7819 */ /* 0x000fe20000011658 */
[----:B------:R-:W-:Y:S01]  /*fe30*/  FFMA.FTZ R22, R135, 1.4426950216293334961, R22 ;  /* 0x3fb8aa3b87167823 */ /* 0x000fe20000010016 */
[----:B------:R-:W-:-:S02]  /*fe40*/  SHF.R.U32.HI R21, RZ, 0x8, R104 ;  /* 0x00000008ff157819 */ /* 0x000fc40000011668 */
[----:B------:R-:W-:Y:S01]  /*fe50*/  SHF.R.U32.HI R23, RZ, 0x8, R108 ;  /* 0x00000008ff177819 */ /* 0x000fe2000001166c */
[----:B------:R-:W-:Y:S01]  /*fe60*/  FADD R22, R133, R22 ;  /* 0x0000001685167221 */ /* 0x000fe20000000000 */
[----:B------:R-:W-:Y:S02]  /*fe70*/  LOP3.LUT R28, R28, 0xffff, RZ, 0xc0, !PT ;  /* 0x0000ffff1c1c7812 */ /* 0x000fe400078ec0ff */
[----:B------:R-:W-:Y:S02]  /*fe80*/  SHF.R.U32.HI R27, RZ, 0x8, R61 ;  /* 0x00000008ff1b7819 */ /* 0x000fe4000001163d */
[----:B------:R-:W-:Y:S02]  /*fe90*/  LOP3.LUT R62, R29, 0xffff, RZ, 0xc0, !PT ;  /* 0x0000ffff1d3e7812 */ /* 0x000fe400078ec0ff */
[----:B------:R-:W-:Y:S02]  /*fea0*/  LOP3.LUT R68, R21, 0xffff, RZ, 0xc0, !PT ;  /* 0x0000ffff15447812 */ /* 0x000fe400078ec0ff */
[----:B------:R-:W-:-:S02]  /*feb0*/  LOP3.LUT R70, R23, 0xffff, RZ, 0xc0, !PT ;  /* 0x0000ffff17467812 */ /* 0x000fc400078ec0ff */
[----:B------:R-:W-:Y:S02]  /*fec0*/  PRMT R61, R28, 0x3340, R1 ;  /* 0x000033401c3d7816 */ /* 0x000fe40000000001 */
[----:B------:R-:W-:Y:S02]  /*fed0*/  SHF.R.U32.HI R21, RZ, 0x8, R116 ;  /* 0x00000008ff157819 */ /* 0x000fe40000011674 */
[----:B------:R-:W-:Y:S02]  /*fee0*/  SHF.R.U32.HI R23, RZ, 0x8, R63 ;  /* 0x00000008ff177819 */ /* 0x000fe4000001163f */
[----:B------:R-:W-:Y:S02]  /*fef0*/  SHF.R.U32.HI R28, RZ, 0x8, R124 ;  /* 0x00000008ff1c7819 */ /* 0x000fe4000001167c */
[----:B------:R-:W-:Y:S02]  /*ff00*/  SHF.R.U32.HI R29, RZ, 0x8, R65 ;  /* 0x00000008ff1d7819 */ /* 0x000fe40000011641 */
[----:B------:R-:W-:-:S02]  /*ff10*/  LOP3.LUT R23, R23, 0xffff, RZ, 0xc0, !PT ;  /* 0x0000ffff17177812 */ /* 0x000fc400078ec0ff */
[----:B------:R-:W-:Y:S02]  /*ff20*/  LOP3.LUT R72, R21, 0xffff, RZ, 0xc0, !PT ;  /* 0x0000ffff15487812 */ /* 0x000fe400078ec0ff */
[----:B------:R-:W-:Y:S02]  /*ff30*/  LOP3.LUT R29, R29, 0xffff, RZ, 0xc0, !PT ;  /* 0x0000ffff1d1d7812 */ /* 0x000fe400078ec0ff */
[----:B------:R-:W-:Y:S02]  /*ff40*/  LOP3.LUT R28, R28, 0xffff, RZ, 0xc0, !PT ;  /* 0x0000ffff1c1c7812 */ /* 0x000fe400078ec0ff */
[--C-:B------:R-:W-:Y:S02]  /*ff50*/  PRMT R38, R38, 0x3340, R1.reuse ;  /* 0x0000334026267816 */ /* 0x100fe40000000001 */
[--C-:B------:R-:W-:Y:S02]  /*ff60*/  PRMT R40, R40, 0x3340, R1.reuse ;  /* 0x0000334028287816 */ /* 0x100fe40000000001 */
[----:B------:R-:W-:-:S02]  /*ff70*/  PRMT R44, R44, 0x3340, R1 ;  /* 0x000033402c2c7816 */ /* 0x000fc40000000001 */
[----:B------:R-:W-:Y:S02]  /*ff80*/  PRMT R72, R72, 0x3340, R23 ;  /* 0x0000334048487816 */ /* 0x000fe40000000017 */
[----:B------:R-:W-:Y:S02]  /*ff90*/  PRMT R63, R28, 0x3340, R29 ;  /* 0x000033401c3f7816 */ /* 0x000fe4000000001d */
[----:B------:R-:W-:Y:S02]  /*ffa0*/  LOP3.LUT R21, R10, 0xffff, RZ, 0xc0, !PT ;  /* 0x0000ffff0a157812 */ /* 0x000fe400078ec0ff */
[----:B------:R-:W-:Y:S02]  /*ffb0*/  PRMT R30, R30, 0x5410, R31 ;  /* 0x000054101e1e7816 */ /* 0x000fe4000000001f */
[----:B------:R-:W-:Y:S02]  /*ffc0*/  LOP3.LUT R18, R18, 0xffff, RZ, 0xc0, !PT ;  /* 0x0000ffff12127812 */ /* 0x000fe400078ec0ff */
[----:B------:R-:W-:-:S02]  /*ffd0*/  LOP3.LUT R23, R26, 0xffff, RZ, 0xc0, !PT ;  /* 0x0000ffff1a177812 */ /* 0x000fc400078ec0ff */
[----:B------:R-:W-:Y:S02]  /*ffe0*/  LOP3.LUT R34, R34, 0xffff, RZ, 0xc0, !PT ;  /* 0x0000ffff22227812 */ /* 0x000fe400078ec0ff */
[----:B------:R-:W-:Y:S02]  /*fff0*/  PRMT R29, R37, 0x5410, R38 ;  /* 0x00005410251d7816 */ /* 0x000fe40000000026 */
[----:B------:R-:W-:Y:S02]  /*10000*/  PRMT R40, R39, 0x5410, R40 ;  /* 0x0000541027287816 */ /* 0x000fe40000000028 */
[----:B------:R-:W-:Y:S02]  /*10010*/  PRMT R31, R41, 0x5410, R44 ;  /* 0x00005410291f7816 */ /* 0x000fe4000000002c */
[----:B------:R-:W-:Y:S02]  /*10020*/  ISETP.GE.U32.AND P1, PT, R134, 0x7f800000, PT ;  /* 0x7f8000008600780c */ /* 0x000fe40003f26070 */
[----:B------:R-:W-:-:S02]  /*10030*/  PRMT R28, R30, 0x5210, R21 ;  /* 0x000052101e1c7816 */ /* 0x000fc40000000015 */
[----:B------:R-:W-:Y:S02]  /*10040*/  PRMT R12, R12, 0x4210, R21 ;  /* 0x000042100c0c7816 */ /* 0x000fe40000000015 */
[----:B------:R-:W-:Y:S02]  /*10050*/  PRMT R13, R13, 0x4210, R18 ;  /* 0x000042100d0d7816 */ /* 0x000fe40000000012 */
[--C-:B------:R-:W-:Y:S02]  /*10060*/  PRMT R14, R14, 0x4210, R23.reuse ;  /* 0x000042100e0e7816 */ /* 0x100fe40000000017 */
[----:B------:R-:W-:Y:S02]  /*10070*/  PRMT R15, R15, 0x4210, R34 ;  /* 0x000042100f0f7816 */ /* 0x000fe40000000022 */
[----:B------:R-:W-:Y:S02]  /*10080*/  PRMT R29, R29, 0x5210, R18 ;  /* 0x000052101d1d7816 */ /* 0x000fe40000000012 */
[----:B------:R-:W-:Y:S01]  /*10090*/  PRMT R30, R40, 0x5210, R23 ;  /* 0x00005210281e7816 */ /* 0x000fe20000000017 */
[----:B------:R0:W-:Y:S01]  /*100a0*/  STS.128 [R132], R12 ;  /* 0x0000000c84007388 */ /* 0x0001e20000000c00 */
[----:B------:R-:W-:-:S02]  /*100b0*/  PRMT R31, R31, 0x5210, R34 ;  /* 0x000052101f1f7816 */ /* 0x000fc40000000022 */
[----:B------:R-:W-:Y:S02]  /*100c0*/  FSETP.NEU.AND P2, PT, R134, RZ, PT ;  /* 0x000000ff8600720b */ /* 0x000fe40003f4d000 */
[--C-:B------:R-:W-:Y:S01]  /*100d0*/  PRMT R46, R46, 0x3340, R1.reuse ;  /* 0x000033402e2e7816 */ /* 0x100fe20000000001 */
[----:B------:R-:W-:Y:S01]  /*100e0*/  STS.128 [R132+0x800], R28 ;  /* 0x0008001c84007388 */ /* 0x000fe20000000c00 */
[--C-:B------:R-:W-:Y:S02]  /*100f0*/  PRMT R52, R52, 0x3340, R1.reuse ;  /* 0x0000334034347816 */ /* 0x100fe40000000001 */
[----:B------:R-:W-:Y:S01]  /*10100*/  F2FP.SATFINITE.E4M3.F32.PACK_AB_MERGE_C R66, R67, R66, RZ ;  /* 0x000000424342723e */ /* 0x000fe200048070ff */
[----:B------:R-:W-:Y:S01]  /*10110*/  BAR.SYNC.DEFER_BLOCKING 0x0 ;  /* 0x0000000000007b1d */ /* 0x000fe20000010000 */
[--C-:B------:R-:W-:Y:S02]  /*10120*/  PRMT R48, R48, 0x3340, R1.reuse ;  /* 0x0000334030307816 */ /* 0x100fe40000000001 */
[----:B------:R-:W-:-:S02]  /*10130*/  PRMT R54, R54, 0x3340, R1 ;  /* 0x0000334036367816 */ /* 0x000fc40000000001 */
[----:B------:R-:W-:Y:S01]  /*10140*/  PRMT R46, R43, 0x5410, R46 ;  /* 0x000054102b2e7816 */ /* 0x000fe2000000002e */
[----:B0-----:R-:W-:Y:S01]  /*10150*/  @P1 IMAD.MOV.U32 R13, RZ, RZ, 0x7f800000 ;  /* 0x7f800000ff0d1424 */ /* 0x001fe200078e00ff */
[----:B------:R-:W-:Y:S01]  /*10160*/  LOP3.LUT R15, R42, 0xffff, RZ, 0xc0, !PT ;  /* 0x0000ffff2a0f7812 */ /* 0x000fe200078ec0ff */
[----:B------:R-:W0:Y:S01]  /*10170*/  LDC R12, c[0x0][0x3e8] ;  /* 0x0000fa00ff0c7b82 */ /* 0x000e220000000800 */
[----:B------:R-:W-:Y:S01]  /*10180*/  PRMT R52, R47, 0x5410, R52 ;  /* 0x000054102f347816 */ /* 0x000fe20000000034 */
[----:B------:R-:W-:Y:S01]  /*10190*/  @P1 FFMA.FTZ R22, R134, R13, +INF ;  /* 0x7f80000086161423 */ /* 0x000fe2000001000d */
[----:B------:R-:W-:Y:S02]  /*101a0*/  PRMT R45, R45, 0x5410, R48 ;  /* 0x000054102d2d7816 */ /* 0x000fe40000000030 */
[----:B------:R-:W-:Y:S02]  /*101b0*/  PRMT R47, R49, 0x5410, R54 ;  /* 0x00005410312f7816 */ /* 0x000fe40000000036 */
[----:B------:R-:W-:-:S02]  /*101c0*/  FSEL R13, R22, -INF , P2 ;  /* 0xff800000160d7808 */ /* 0x000fc40001000000 */
[----:B------:R-:W-:Y:S02]  /*101d0*/  LOP3.LUT R50, R50, 0xffff, RZ, 0xc0, !PT ;  /* 0x0000ffff32327812 */ /* 0x000fe400078ec0ff */
[----:B------:R-:W-:Y:S01]  /*101e0*/  LOP3.LUT R66, R66, 0xffff, RZ, 0xc0, !PT ;  /* 0x0000ffff42427812 */ /* 0x000fe200078ec0ff */
[----:B------:R-:W-:Y:S01]  /*101f0*/  FFMA R2, R13, 0.69314718246459960938, R2 ;  /* 0x3f3172180d027823 */ /* 0x000fe20000000002 */
[----:B------:R-:W-:Y:S02]  /*10200*/  LOP3.LUT R13, R58, 0xffff, RZ, 0xc0, !PT ;  /* 0x0000ffff3a0d7812 */ /* 0x000fe400078ec0ff */
[----:B------:R-:W-:Y:S01]  /*10210*/  PRMT R44, R46, 0x5210, R15 ;  /* 0x000052102e2c7816 */ /* 0x000fe2000000000f */
[----:B------:R-:W1:Y:S01]  /*10220*/  LDS.128 R28, [R202] ;  /* 0x00000000ca1c7984 */ /* 0x000e620000000c00 */
[----:B------:R-:W-:Y:S02]  /*10230*/  PRMT R42, R20, 0x4210, R13 ;  /* 0x00004210142a7816 */ /* 0x000fe4000000000d */
[----:B------:R-:W-:Y:S01]  /*10240*/  PRMT R40, R16, 0x4210, R15 ;  /* 0x0000421010287816 */ /* 0x000fe2000000000f */
[----:B------:R-:W2:Y:S01]  /*10250*/  LDS.128 R20, [R202+0x1000] ;  /* 0x00100000ca147984 */ /* 0x000ea20000000c00 */
[----:B------:R-:W-:-:S02]  /*10260*/  PRMT R41, R9, 0x4210, R50 ;  /* 0x0000421009297816 */ /* 0x000fc40000000032 */
[----:B------:R-:W-:Y:S02]  /*10270*/  PRMT R45, R45, 0x5210, R50 ;  /* 0x000052102d2d7816 */ /* 0x000fe40000000032 */
[----:B------:R-:W-:Y:S02]  /*10280*/  PRMT R46, R52, 0x5210, R13 ;  /* 0x00005210342e7816 */ /* 0x000fe4000000000d */
[--C-:B------:R-:W-:Y:S01]  /*10290*/  PRMT R43, R19, 0x4210, R66.reuse ;  /* 0x00004210132b7816 */ /* 0x100fe20000000042 */
[----:B------:R-:W-:Y:S01]  /*102a0*/  BAR.SYNC.DEFER_BLOCKING 0x0 ;  /* 0x0000000000007b1d */ /* 0x000fe20000010000 */
[----:B------:R-:W-:Y:S02]  /*102b0*/  PRMT R47, R47, 0x5210, R66 ;  /* 0x000052102f2f7816 */ /* 0x000fe40000000042 */
[----:B------:R-:W-:Y:S02]  /*102c0*/  LOP3.LUT R27, R27, 0xffff, RZ, 0xc0, !PT ;  /* 0x0000ffff1b1b7812 */ /* 0x000fe400078ec0ff */
[----:B------:R-:W-:-:S02]  /*102d0*/  F2FP.SATFINITE.E4M3.F32.PACK_AB_MERGE_C R74, R75, R74, RZ ;  /* 0x0000004a4b4a723e */ /* 0x000fc400048070ff */
[----:B------:R-:W-:Y:S02]  /*102e0*/  PRMT R70, R70, 0x3340, R27 ;  /* 0x0000334046467816 */ /* 0x000fe4000000001b */
[----:B------:R-:W-:Y:S02]  /*102f0*/  SHF.R.U32.HI R27, RZ, 0x8, R120 ;  /* 0x00000008ff1b7819 */ /* 0x000fe40000011678 */
[--C-:B------:R-:W-:Y:S02]  /*10300*/  PRMT R56, R56, 0x3340, R1.reuse ;  /* 0x0000334038387816 */ /* 0x100fe40000000001 */
[----:B------:R-:W-:Y:S02]  /*10310*/  LOP3.LUT R76, R27, 0xffff, RZ, 0xc0, !PT ;  /* 0x0000ffff1b4c7812 */ /* 0x000fe400078ec0ff */
[----:B------:R-:W-:Y:S02]  /*10320*/  F2FP.SATFINITE.E4M3.F32.PACK_AB_MERGE_C R90, R91, R90, RZ ;  /* 0x0000005a5b5a723e */ /* 0x000fe400048070ff */
[----:B------:R-:W-:-:S02]  /*10330*/  PRMT R27, R76, 0x3340, R1 ;  /* 0x000033404c1b7816 */ /* 0x000fc40000000001 */
[----:B------:R-:W-:Y:S02]  /*10340*/  PRMT R51, R51, 0x5410, R56 ;  /* 0x0000541033337816 */ /* 0x000fe40000000038 */
[----:B------:R-:W-:Y:S02]  /*10350*/  LOP3.LUT R74, R74, 0xffff, RZ, 0xc0, !PT ;  /* 0x0000ffff4a4a7812 */ /* 0x000fe400078ec0ff */
[----:B------:R-:W-:Y:S01]  /*10360*/  LOP3.LUT R90, R90, 0xffff, RZ, 0xc0, !PT ;  /* 0x0000ffff5a5a7812 */ /* 0x000fe200078ec0ff */
[----:B------:R3:W-:Y:S01]  /*10370*/  STS.128 [R132], R40 ;  /* 0x0000002884007388 */ /* 0x0007e20000000c00 */
[----:B------:R-:W-:Y:S02]  /*10380*/  LOP3.LUT R5, R5, 0xffff, RZ, 0xc0, !PT ;  /* 0x0000ffff05057812 */ /* 0x000fe400078ec0ff */
[----:B------:R-:W-:Y:S01]  /*10390*/  PRMT R88, R51, 0x5210, R74 ;  /* 0x0000521033587816 */ /* 0x000fe2000000004a */
[----:B------:R5:W-:Y:S01]  /*103a0*/  STS.128 [R132+0x800], R44 ;  /* 0x0008002c84007388 */ /* 0x000be20000000c00 */
[----:B------:R-:W-:-:S02]  /*103b0*/  PRMT R72, R72, 0x5410, R27 ;  /* 0x0000541048487816 */ /* 0x000fc4000000001b */
[----:B------:R-:W-:Y:S01]  /*103c0*/  PRMT R48, R17, 0x4210, R74 ;  /* 0x0000421011307816 */ /* 0x000fe2000000004a */
[----:B------:R-:W-:Y:S01]  /*103d0*/  BAR.SYNC.DEFER_BLOCKING 0x0 ;  /* 0x0000000000007b1d */ /* 0x000fe20000010000 */
[----:B------:R-:W-:Y:S02]  /*103e0*/  PRMT R50, R25, 0x4210, R90 ;  /* 0x0000421019327816 */ /* 0x000fe4000000005a */
[----:B------:R-:W-:Y:S02]  /*103f0*/  PRMT R51, R24, 0x4210, R5 ;  /* 0x0000421018337816 */ /* 0x000fe40000000005 */
[----:B------:R-:W-:Y:S02]  /*10400*/  F2FP.SATFINITE.E4M3.F32.PACK_AB_MERGE_C R82, R83, R82, RZ ;  /* 0x000000525352723e */ /* 0x000fe400048070ff */
[--C-:B------:R-:W-:Y:S02]  /*10410*/  PRMT R60, R60, 0x3340, R1.reuse ;  /* 0x000033403c3c7816 */ /* 0x100fe40000000001 */
[----:B------:R-:W-:-:S02]  /*10420*/  PRMT R62, R62, 0x3340, R1 ;  /* 0x000033403e3e7816 */ /* 0x000fc40000000001 */
[----:B------:R-:W-:Y:S02]  /*10430*/  PRMT R64, R64, 0x3340, R1 ;  /* 0x0000334040407816 */ /* 0x000fe40000000001 */
[----:B------:R-:W-:Y:S02]  /*10440*/  PRMT R53, R53, 0x5410, R60 ;  /* 0x0000541035357816 */ /* 0x000fe4000000003c */
[----:B------:R-:W-:Y:S02]  /*10450*/  PRMT R55, R55, 0x5410, R62 ;  /* 0x0000541037377816 */ /* 0x000fe4000000003e */
[----:B------:R-:W-:Y:S02]  /*10460*/  PRMT R64, R57, 0x5410, R64 ;  /* 0x0000541039407816 */ /* 0x000fe40000000040 */
[----:B------:R-:W-:Y:S02]  /*10470*/  LOP3.LUT R82, R82, 0xffff, RZ, 0xc0, !PT ;  /* 0x0000ffff52527812 */ /* 0x000fe400078ec0ff */
[----:B------:R-:W-:-:S02]  /*10480*/  PRMT R90, R55, 0x5210, R90 ;  /* 0x00005210375a7816 */ /* 0x000fc4000000005a */
[--C-:B------:R-:W-:Y:S01]  /*10490*/  PRMT R49, R11, 0x4210, R82.reuse ;  /* 0x000042100b317816 */ /* 0x100fe20000000052 */
[----:B------:R-:W1:Y:S01]  /*104a0*/  LDS.128 R24, [R202] ;  /* 0x00000000ca187984 */ /* 0x000e620000000c00 */
[----:B------:R-:W-:Y:S02]  /*104b0*/  PRMT R89, R53, 0x5210, R82 ;  /* 0x0000521035597816 */ /* 0x000fe40000000052 */
[----:B------:R-:W-:Y:S01]  /*104c0*/  PRMT R91, R64, 0x5210, R5 ;  /* 0x00005210405b7816 */ /* 0x000fe20000000005 */
[----:B------:R-:W1:Y:S01]  /*104d0*/  LDS.128 R16, [R202+0x1000] ;  /* 0x00100000ca107984 */ /* 0x000e620000000c00 */
[----:B------:R-:W-:Y:S02]  /*104e0*/  SHF.R.U32.HI R10, RZ, 0x8, R128 ;  /* 0x00000008ff0a7819 */ /* 0x000fe40000011680 */
[----:B------:R-:W-:Y:S01]  /*104f0*/  SHF.R.U32.HI R15, RZ, 0x7, R238 ;  /* 0x00000007ff0f7819 */ /* 0x000fe200000116ee */
[----:B------:R-:W-:Y:S01]  /*10500*/  BAR.SYNC.DEFER_BLOCKING 0x0 ;  /* 0x0000000000007b1d */ /* 0x000fe20000010000 */
[----:B------:R-:W-:-:S02]  /*10510*/  LOP3.LUT R10, R10, 0xffff, RZ, 0xc0, !PT ;  /* 0x0000ffff0a0a7812 */ /* 0x000fc400078ec0ff */
[--C-:B------:R-:W-:Y:S02]  /*10520*/  PRMT R68, R68, 0x3340, R1.reuse ;  /* 0x0000334044447816 */ /* 0x100fe40000000001 */
[----:B------:R-:W-:Y:S02]  /*10530*/  PRMT R10, R10, 0x3340, R1 ;  /* 0x000033400a0a7816 */ /* 0x000fe40000000001 */
[----:B------:R-:W-:Y:S02]  /*10540*/  SGXT.U32 R15, R15, 0x1 ;  /* 0x000000010f0f781a */ /* 0x000fe40000000000 */
[----:B------:R-:W-:Y:S02]  /*10550*/  LOP3.LUT R4, R4, 0xffff, RZ, 0xc0, !PT ;  /* 0x0000ffff04047812 */ /* 0x000fe400078ec0ff */
[----:B------:R-:W-:Y:S01]  /*10560*/  LOP3.LUT R5, R6, 0xffff, RZ, 0xc0, !PT ;  /* 0x0000ffff06057812 */ /* 0x000fe200078ec0ff */
[----:B0-----:R-:W-:Y:S01]  /*10570*/  IMAD R15, R15, R12, RZ ;  /* 0x0000000c0f0f7224 */ /* 0x001fe200078e02ff */
[----:B------:R-:W-:-:S02]  /*10580*/  LOP3.LUT R7, R7, 0xffff, RZ, 0xc0, !PT ;  /* 0x0000ffff07077812 */ /* 0x000fc400078ec0ff */
[----:B------:R-:W-:Y:S02]  /*10590*/  LOP3.LUT R8, R8, 0xffff, RZ, 0xc0, !PT ;  /* 0x0000ffff08087812 */ /* 0x000fe400078ec0ff */
[----:B------:R-:W-:Y:S02]  /*105a0*/  PRMT R59, R59, 0x5410, R68 ;  /* 0x000054103b3b7816 */ /* 0x000fe40000000044 */
[----:B------:R-:W-:Y:S02]  /*105b0*/  PRMT R70, R70, 0x5410, R61 ;  /* 0x0000541046467816 */ /* 0x000fe4000000003d */
[----:B------:R-:W-:Y:S02]  /*105c0*/  PRMT R63, R63, 0x5410, R10 ;  /* 0x000054103f3f7816 */ /* 0x000fe4000000000a */
[--C-:B---3--:R-:W-:Y:S01]  /*105d0*/  PRMT R40, R33, 0x4210, R4.reuse ;  /* 0x0000421021287816 */ /* 0x108fe20000000004 */
[----:B------:R-:W-:Y:S01]  /*105e0*/  STS.128 [R132], R48 ;  /* 0x0000003084007388 */ /* 0x000fe20000000c00 */
[----:B-----5:R-:W-:Y:S01]  /*105f0*/  PRMT R44, R59, 0x5210, R4 ;  /* 0x000052103b2c7816 */ /* 0x020fe20000000004 */
[----:B------:R-:W-:Y:S01]  /*10600*/  IMAD R33, R12, 0x2, R15 ;  /* 0x000000020c217824 */ /* 0x000fe200078e020f */
[--C-:B------:R-:W-:Y:S01]  /*10610*/  PRMT R41, R32, 0x4210, R5.reuse ;  /* 0x0000421020297816 */ /* 0x100fe20000000005 */
[----:B------:R0:W-:Y:S01]  /*10620*/  STS.128 [R132+0x800], R88 ;  /* 0x0008005884007388 */ /* 0x0001e20000000c00 */
[----:B------:R-:W-:-:S02]  /*10630*/  PRMT R45, R70, 0x5210, R5 ;  /* 0x00005210462d7816 */ /* 0x000fc40000000005 */
[--C-:B------:R-:W-:Y:S02]  /*10640*/  PRMT R42, R36, 0x4210, R7.reuse ;  /* 0x00004210242a7816 */ /* 0x100fe40000000007 */
[----:B------:R-:W-:Y:S01]  /*10650*/  PRMT R46, R72, 0x5210, R7 ;  /* 0x00005210482e7816 */ /* 0x000fe20000000007 */
[----:B------:R-:W-:Y:S01]  /*10660*/  BAR.SYNC.DEFER_BLOCKING 0x0 ;  /* 0x0000000000007b1d */ /* 0x000fe20000010000 */
[--C-:B------:R-:W-:Y:S01]  /*10670*/  PRMT R43, R35, 0x4210, R8.reuse ;  /* 0x00004210232b7816 */ /* 0x100fe20000000008 */
[C---:B------:R-:W-:Y:S01]  /*10680*/  IMAD R35, R12.reuse, 0x2, R33 ;  /* 0x000000020c237824 */ /* 0x040fe200078e0221 */
[----:B------:R-:W-:Y:S02]  /*10690*/  PRMT R47, R63, 0x5210, R8 ;  /* 0x000052103f2f7816 */ /* 0x000fe40000000008 */
[C---:B-1----:R-:W-:Y:S01]  /*106a0*/  PRMT R99, R29.reuse, 0x7773, RZ ;  /* 0x000077731d637816 */ /* 0x042fe200000000ff */
[----:B------:R-:W-:Y:S01]  /*106b0*/  IMAD R37, R12, 0x2, R35 ;  /* 0x000000020c257824 */ /* 0x000fe200078e0223 */
[----:B------:R-:W-:-:S02]  /*106c0*/  PRMT R101, R29, 0x7772, RZ ;  /* 0x000077721d657816 */ /* 0x000fc400000000ff */
[C---:B------:R-:W-:Y:S02]  /*106d0*/  PRMT R103, R29.reuse, 0x7771, RZ ;  /* 0x000077711d677816 */ /* 0x040fe400000000ff */
[----:B------:R-:W-:Y:S01]  /*106e0*/  PRMT R105, R29, 0x7770, RZ ;  /* 0x000077701d697816 */ /* 0x000fe200000000ff */
[C---:B------:R-:W-:Y:S01]  /*106f0*/  IMAD R29, R12.reuse, 0x2, R37 ;  /* 0x000000020c1d7824 */ /* 0x040fe200078e0225 */
[C---:B------:R-:W-:Y:S02]  /*10700*/  PRMT R83, R31.reuse, 0x7773, RZ ;  /* 0x000077731f537816 */ /* 0x040fe400000000ff */
[C---:B------:R-:W-:Y:S02]  /*10710*/  PRMT R85, R31.reuse, 0x7772, RZ ;  /* 0x000077721f557816 */ /* 0x040fe400000000ff */
[C---:B------:R-:W-:Y:S02]  /*10720*/  PRMT R87, R31.reuse, 0x7771, RZ ;  /* 0x000077711f577816 */ /* 0x040fe400000000ff */
[----:B0-----:R-:W-:Y:S01]  /*10730*/  PRMT R89, R31, 0x7770, RZ ;  /* 0x000077701f597816 */ /* 0x001fe200000000ff */
[----:B------:R-:W-:Y:S01]  /*10740*/  IMAD R31, R12, 0x2, R29 ;  /* 0x000000020c1f7824 */ /* 0x000fe200078e021d */
[----:B------:R-:W-:-:S02]  /*10750*/  PRMT R91, R30, 0x7773, RZ ;  /* 0x000077731e5b7816 */ /* 0x000fc400000000ff */
[----:B------:R-:W-:Y:S01]  /*10760*/  PRMT R93, R30, 0x7772, RZ ;  /* 0x000077721e5d7816 */ /* 0x000fe200000000ff */
[----:B------:R-:W0:Y:S01]  /*10770*/  LDS.128 R4, [R202] ;  /* 0x00000000ca047984 */ /* 0x000e220000000c00 */
[----:B------:R-:W-:Y:S01]  /*10780*/  IMAD R39, R12, 0x2, R31 ;  /* 0x000000020c277824 */ /* 0x000fe200078e021f */
[C---:B------:R-:W-:Y:S02]  /*10790*/  PRMT R95, R30.reuse, 0x7771, RZ ;  /* 0x000077711e5f7816 */ /* 0x040fe400000000ff */
[----:B------:R-:W1:Y:S01]  /*107a0*/  LDS.128 R8, [R202+0x1000] ;  /* 0x00100000ca087984 */ /* 0x000e620000000c00 */
[----:B------:R-:W-:Y:S02]  /*107b0*/  PRMT R97, R30, 0x7770, RZ ;  /* 0x000077701e617816 */ /* 0x000fe400000000ff */
[----:B------:R-:W3:Y:S08]  /*107c0*/  LDC R30, c[0x0][0x3e8] ;  /* 0x0000fa00ff1e7b82 */ /* 0x000ef00000000800 */
[----:B------:R-:W-:Y:S01]  /*107d0*/  BAR.SYNC.DEFER_BLOCKING 0x0 ;  /* 0x0000000000007b1d */ /* 0x000fe20000010000 */
[----:B------:R-:W-:-:S02]  /*107e0*/  SHF.R.U32.HI R13, RZ, 0x7, R238 ;  /* 0x00000007ff0d7819 */ /* 0x000fc400000116ee */
[C---:B--2---:R-:W-:Y:S02]  /*107f0*/  PRMT R217, R22.reuse, 0x7773, RZ ;  /* 0x0000777316d97816 */ /* 0x044fe400000000ff */
[----:B------:R-:W-:Y:S02]  /*10800*/  SGXT.U32 R13, R13, 0x1 ;  /* 0x000000010d0d781a */ /* 0x000fe40000000000 */
[C---:B------:R-:W-:Y:S02]  /*10810*/  PRMT R219, R22.reuse, 0x7772, RZ ;  /* 0x0000777216db7816 */ /* 0x040fe400000000ff */
[C---:B------:R-:W-:Y:S02]  /*10820*/  PRMT R221, R22.reuse, 0x7771, RZ ;  /* 0x0000777116dd7816 */ /* 0x040fe400000000ff */
[----:B------:R-:W-:Y:S02]  /*10830*/  PRMT R231, R22, 0x7770, RZ ;  /* 0x0000777016e77816 */ /* 0x000fe400000000ff */
[----:B------:R-:W-:-:S02]  /*10840*/  PRMT R209, R21, 0x7773, RZ ;  /* 0x0000777315d17816 */ /* 0x000fc400000000ff */
[C---:B------:R-:W-:Y:S02]  /*10850*/  PRMT R211, R21.reuse, 0x7772, RZ ;  /* 0x0000777215d37816 */ /* 0x040fe400000000ff */
[C---:B------:R-:W-:Y:S02]  /*10860*/  PRMT R213, R21.reuse, 0x7771, RZ ;  /* 0x0000777115d57816 */ /* 0x040fe400000000ff */
[----:B------:R-:W-:Y:S02]  /*10870*/  PRMT R223, R21, 0x7770, RZ ;  /* 0x0000777015df7816 */ /* 0x000fe400000000ff */
[----:B------:R-:W2:Y:S01]  /*10880*/  LDC R21, c[0x0][0x398] ;  /* 0x0000e600ff157b82 */ /* 0x000ea20000000800 */
[----:B------:R-:W-:Y:S01]  /*10890*/  PRMT R225, R23, 0x7773, RZ ;  /* 0x0000777317e17816 */ /* 0x000fe200000000ff */
[----:B---3--:R-:W-:Y:S01]  /*108a0*/  IMAD R22, R13, R30, RZ ;  /* 0x0000001e0d167224 */ /* 0x008fe200078e02ff */
[----:B------:R3:W-:Y:S01]  /*108b0*/  STS.128 [R132], R40 ;  /* 0x0000002884007388 */ /* 0x0007e20000000c00 */
[C---:B------:R-:W-:Y:S01]  /*108c0*/  PRMT R227, R23.reuse, 0x7772, RZ ;  /* 0x0000777217e37816 */ /* 0x040fe200000000ff */
[----:B------:R-:W-:Y:S01]  /*108d0*/  IMAD R13, R234, UR5, RZ ;  /* 0x00000005ea0d7c24 */ /* 0x000fe2000f8e02ff */
[C---:B------:R-:W-:Y:S01]  /*108e0*/  PRMT R229, R23.reuse, 0x7771, RZ ;  /* 0x0000777117e57816 */ /* 0x040fe200000000ff */
[----:B------:R5:W-:Y:S01]  /*108f0*/  STS.128 [R132+0x800], R44 ;  /* 0x0008002c84007388 */ /* 0x000be20000000c00 */
[----:B------:R-:W-:Y:S01]  /*10900*/  PRMT R233, R23, 0x7770, RZ ;  /* 0x0000777017e97816 */ /* 0x000fe200000000ff */
[----:B------:R-:W-:Y:S01]  /*10910*/  IMAD R23, R30, 0x2, R22 ;  /* 0x000000021e177824 */ /* 0x000fe200078e0216 */
[C---:B------:R-:W-:Y:S01]  /*10920*/  PRMT R133, R24.reuse, 0x7773, RZ ;  /* 0x0000777318857816 */ /* 0x040fe200000000ff */
[----:B------:R-:W-:Y:S01]  /*10930*/  USHF.R.S32.HI UR5, URZ, 0x1f, UR4 ;  /* 0x0000001fff057899 */ /* 0x000fe20008011404 */
[----:B------:R-:W-:-:S02]  /*10940*/  PRMT R135, R24, 0x7772, RZ ;  /* 0x0000777218877816 */ /* 0x000fc400000000ff */
[C---:B------:R-:W-:Y:S02]  /*10950*/  PRMT R137, R24.reuse, 0x7771, RZ ;  /* 0x0000777118897816 */ /* 0x040fe400000000ff */
[----:B------:R-:W-:Y:S01]  /*10960*/  PRMT R139, R24, 0x7770, RZ ;  /* 0x00007770188b7816 */ /* 0x000fe200000000ff */
[----:B------:R-:W-:Y:S01]  /*10970*/  IMAD R24, R30, 0x2, R23 ;  /* 0x000000021e187824 */ /* 0x000fe200078e0217 */
[C---:B------:R-:W-:Y:S01]  /*10980*/  PRMT R125, R25.reuse, 0x7773, RZ ;  /* 0x00007773197d7816 */ /* 0x040fe200000000ff */
[C---:B---3--:R-:W-:Y:S01]  /*10990*/  IMAD R41, R12.reuse, 0x2, R39 ;  /* 0x000000020c297824 */ /* 0x048fe200078e0227 */
[C---:B------:R-:W-:Y:S02]  /*109a0*/  PRMT R127, R25.reuse, 0x7772, RZ ;  /* 0x00007772197f7816 */ /* 0x040fe400000000ff */
[C---:B------:R-:W-:Y:S01]  /*109b0*/  PRMT R129, R25.reuse, 0x7771, RZ ;  /* 0x0000777119817816 */ /* 0x040fe200000000ff */
[----:B------:R-:W-:Y:S01]  /*109c0*/  IMAD R43, R12, 0x2, R41 ;  /* 0x000000020c2b7824 */ /* 0x000fe200078e0229 */
[----:B------:R-:W-:Y:S01]  /*109d0*/  PRMT R131, R25, 0x7770, RZ ;  /* 0x0000777019837816 */ /* 0x000fe200000000ff */
[----:B------:R-:W-:Y:S01]  /*109e0*/  IMAD R25, R30, 0x2, R24 ;  /* 0x000000021e197824 */ /* 0x000fe200078e0218 */
[C---:B------:R-:W-:Y:S01]  /*109f0*/  PRMT R241, R17.reuse, 0x7773, RZ ;  /* 0x0000777311f17816 */ /* 0x040fe200000000ff */
[----:B-----5:R-:W-:Y:S01]  /*10a00*/  IMAD R45, R12, 0x2, R43 ;  /* 0x000000020c2d7824 */ /* 0x020fe200078e022b */
[----:B------:R-:W-:-:S02]  /*10a10*/  PRMT R243, R17, 0x7772, RZ ;  /* 0x0000777211f37816 */ /* 0x000fc400000000ff */
[C---:B------:R-:W-:Y:S01]  /*10a20*/  PRMT R245, R17.reuse, 0x7771, RZ ;  /* 0x0000777111f57816 */ /* 0x040fe200000000ff */
[----:B------:R-:W-:Y:S01]  /*10a30*/  IMAD R47, R12, 0x2, R45 ;  /* 0x000000020c2f7824 */ /* 0x000fe200078e022d */
[----:B------:R-:W-:Y:S01]  /*10a40*/  PRMT R206, R17, 0x7770, RZ ;  /* 0x0000777011ce7816 */ /* 0x000fe200000000ff */
[----:B------:R-:W-:Y:S01]  /*10a50*/  IMAD R17, R30, 0x2, R25 ;  /* 0x000000021e117824 */ /* 0x000fe200078e0219 */
[C---:B------:R-:W-:Y:S01]  /*10a60*/  PRMT R210, R19.reuse, 0x7773, RZ ;  /* 0x0000777313d27816 */ /* 0x040fe200000000ff */
[C---:B------:R-:W-:Y:S01]  /*10a70*/  IMAD R49, R12.reuse, 0x2, R47 ;  /* 0x000000020c317824 */ /* 0x040fe200078e022f */
[C---:B------:R-:W-:Y:S02]  /*10a80*/  PRMT R212, R19.reuse, 0x7772, RZ ;  /* 0x0000777213d47816 */ /* 0x040fe400000000ff */
[C---:B------:R-:W-:Y:S01]  /*10a90*/  PRMT R208, R19.reuse, 0x7771, RZ ;  /* 0x0000777113d07816 */ /* 0x040fe200000000ff */
[----:B------:R-:W-:Y:S01]  /*10aa0*/  IMAD R51, R12, 0x2, R49 ;  /* 0x000000020c337824 */ /* 0x000fe200078e0231 */
[----:B------:R-:W-:Y:S01]  /*10ab0*/  PRMT R216, R19, 0x7770, RZ ;  /* 0x0000777013d87816 */ /* 0x000fe200000000ff */
[----:B------:R-:W-:Y:S01]  /*10ac0*/  IMAD R19, R30, 0x2, R17 ;  /* 0x000000021e137824 */ /* 0x000fe200078e0211 */
[----:B------:R-:W-:Y:S01]  /*10ad0*/  PRMT R203, R20, 0x7773, RZ ;  /* 0x0000777314cb7816 */ /* 0x000fe200000000ff */
[----:B------:R-:W-:Y:S01]  /*10ae0*/  IMAD R53, R12, 0x2, R51 ;  /* 0x000000020c357824 */ /* 0x000fe200078e0233 */
[----:B------:R-:W-:-:S02]  /*10af0*/  PRMT R205, R20, 0x7772, RZ ;  /* 0x0000777214cd7816 */ /* 0x000fc400000000ff */
[----:B------:R-:W-:Y:S01]  /*10b00*/  PRMT R207, R20, 0x7771, RZ ;  /* 0x0000777114cf7816 */ /* 0x000fe200000000ff */
[----:B------:R-:W-:Y:S01]  /*10b10*/  IMAD R55, R12, 0x2, R53 ;  /* 0x000000020c377824 */ /* 0x000fe200078e0235 */
[----:B------:R-:W-:Y:S01]  /*10b20*/  PRMT R215, R20, 0x7770, RZ ;  /* 0x0000777014d77816 */ /* 0x000fe200000000ff */
[----:B------:R-:W-:Y:S01]  /*10b30*/  IMAD R20, R234, UR7, RZ ;  /* 0x00000007ea147c24 */ /* 0x000fe2000f8e02ff */
[----:B----4-:R-:W-:Y:S01]  /*10b40*/  IADD3 R192, P1, P2, R13, UR4, R192 ;  /* 0x000000040dc07c10 */ /* 0x010fe2000fa3e0c0 */
[----:B------:R-:W-:Y:S01]  /*10b50*/  IMAD R57, R12, 0x2, R55 ;  /* 0x000000020c397824 */ /* 0x000fe200078e0237 */
[----:B------:R-:W-:Y:S01]  /*10b60*/  SHF.R.S32.HI R14, RZ, 0x1f, R13 ;  /* 0x0000001fff0e7819 */ /* 0x000fe2000001140d */
[----:B------:R-:W3:Y:S01]  /*10b70*/  LDCU UR4, c[0x0][0x3ec] ;  /* 0x00007d80ff0477ac */ /* 0x000ee20008000800 */
[----:B------:R-:W-:Y:S01]  /*10b80*/  PRMT R117, R26, 0x7773, RZ ;  /* 0x000077731a757816 */ /* 0x000fe200000000ff */
[----:B------:R-:W-:Y:S01]  /*10b90*/  IMAD R59, R12, 0x2, R57 ;  /* 0x000000020c3b7824 */ /* 0x000fe200078e0239 */
[----:B------:R-:W-:-:S02]  /*10ba0*/  PRMT R119, R26, 0x7772, RZ ;  /* 0x000077721a777816 */ /* 0x000fc400000000ff */
[----:B------:R-:W-:Y:S01]  /*10bb0*/  PRMT R121, R26, 0x7771, RZ ;  /* 0x000077711a797816 */ /* 0x000fe200000000ff */
[----:B------:R-:W-:Y:S01]  /*10bc0*/  IMAD R61, R12, 0x2, R59 ;  /* 0x000000020c3d7824 */ /* 0x000fe200078e023b */
[----:B------:R-:W-:Y:S01]  /*10bd0*/  PRMT R123, R26, 0x7770, RZ ;  /* 0x000077701a7b7816 */ /* 0x000fe200000000ff */
[----:B------:R-:W-:Y:S01]  /*10be0*/  IMAD R26, R30, 0x2, R19 ;  /* 0x000000021e1a7824 */ /* 0x000fe200078e0213 */
[----:B------:R-:W-:Y:S01]  /*10bf0*/  IADD3.X R13, PT, PT, R14, UR5, R193, P1, P2 ;  /* 0x000000050e0d7c10 */ /* 0x000fe20008fe44c1 */
[----:B------:R-:W-:Y:S01]  /*10c00*/  IMAD R63, R12, 0x2, R61 ;  /* 0x000000020c3f7824 */ /* 0x000fe200078e023d */
[----:B--2---:R-:W-:Y:S02]  /*10c10*/  IADD3 R21, PT, PT, R20, UR6, R21 ;  /* 0x0000000614157c10 */ /* 0x004fe4000fffe015 */
[-C--:B------:R-:W-:Y:S01]  /*10c20*/  IADD3 RZ, P1, PT, R15, R192.reuse, RZ ;  /* 0x000000c00fff7210 */ /* 0x080fe20007f3e0ff */
[----:B------:R-:W-:Y:S01]  /*10c30*/  IMAD R65, R12, 0x2, R63 ;  /* 0x000000020c417824 */ /* 0x000fe200078e023f */
[----:B------:R-:W-:Y:S01]  /*10c40*/  PRMT R81, R28, 0x7773, RZ ;  /* 0x000077731c517816 */ /* 0x000fe200000000ff */
[----:B------:R-:W-:Y:S01]  /*10c50*/  IMAD.IADD R14, R22, 0x1, R21 ;  /* 0x00000001160e7824 */ /* 0x000fe200078e0215 */
[----:B------:R-:W-:Y:S01]  /*10c60*/  PRMT R107, R28, 0x7772, RZ ;  /* 0x000077721c6b7816 */ /* 0x000fe200000000ff */
[----:B------:R-:W-:Y:S01]  /*10c70*/  IMAD R67, R12, 0x2, R65 ;  /* 0x000000020c437824 */ /* 0x000fe200078e0241 */
[C---:B------:R-:W-:Y:S01]  /*10c80*/  PRMT R79, R28.reuse, 0x7771, RZ ;  /* 0x000077711c4f7816 */ /* 0x040fe200000000ff */
[----:B------:R-:W-:Y:S01]  /*10c90*/  IMAD.IADD R22, R17, 0x1, R21 ;  /* 0x0000000111167824 */ /* 0x000fe200078e0215 */
[----:B------:R-:W-:Y:S01]  /*10ca0*/  PRMT R75, R28, 0x7770, RZ ;  /* 0x000077701c4b7816 */ /* 0x000fe200000000ff */
[----:B------:R-:W-:Y:S01]  /*10cb0*/  IMAD R28, R30, 0x2, R26 ;  /* 0x000000021e1c7824 */ /* 0x000fe200078e021a */
[----:B------:R-:W-:Y:S01]  /*10cc0*/  PRMT R235, R16, 0x7773, RZ ;  /* 0x0000777310eb7816 */ /* 0x000fe200000000ff */
[----:B------:R-:W-:Y:S01]  /*10cd0*/  IMAD R69, R12, 0x2, R67 ;  /* 0x000000020c457824 */ /* 0x000fe200078e0243 */
[C---:B------:R-:W-:Y:S01]  /*10ce0*/  PRMT R237, R16.reuse, 0x7772, RZ ;  /* 0x0000777210ed7816 */ /* 0x040fe200000000ff */
[----:B------:R-:W-:Y:S01]  /*10cf0*/  IMAD.IADD R20, R25, 0x1, R21 ;  /* 0x0000000119147824 */ /* 0x000fe200078e0215 */
[----:B------:R-:W-:Y:S01]  /*10d00*/  PRMT R239, R16, 0x7771, RZ ;  /* 0x0000777110ef7816 */ /* 0x000fe200000000ff */
[----:B------:R-:W-:Y:S01]  /*10d10*/  IMAD R71, R12, 0x2, R69 ;  /* 0x000000020c477824 */ /* 0x000fe200078e0245 */
[----:B------:R-:W-:Y:S01]  /*10d20*/  PRMT R247, R16, 0x7770, RZ ;  /* 0x0000777010f77816 */ /* 0x000fe200000000ff */
[----:B------:R-:W-:Y:S01]  /*10d30*/  IMAD.IADD R16, R23, 0x1, R21 ;  /* 0x0000000117107824 */ /* 0x000fe200078e0215 */
[-C--:B------:R-:W-:Y:S01]  /*10d40*/  LEA.HI.X.SX32 R15, R15, R13.reuse, 0x1, P1 ;  /* 0x0000000d0f0f7211 */ /* 0x080fe200008f0eff */
[----:B------:R-:W-:Y:S01]  /*10d50*/  BAR.SYNC.DEFER_BLOCKING 0x0 ;  /* 0x0000000000007b1d */ /* 0x000fe20000010000 */
[CC--:B------:R-:W-:Y:S01]  /*10d60*/  IADD3 RZ, P1, PT, R33.reuse, R192.reuse, RZ ;  /* 0x000000c021ff7210 */ /* 0x0c0fe20007f3e0ff */
[----:B------:R-:W-:Y:S01]  /*10d70*/  IMAD R23, R30, 0x2, R28 ;  /* 0x000000021e177824 */ /* 0x000fe200078e021c */
[----:B------:R-:W-:Y:S01]  /*10d80*/  PRMT R249, R18, 0x7773, RZ ;  /* 0x0000777312f97816 */ /* 0x000fe200000000ff */
[----:B------:R-:W-:Y:S01]  /*10d90*/  IMAD R73, R12, 0x2, R71 ;  /* 0x000000020c497824 */ /* 0x000fe200078e0247 */
[-C--:B------:R-:W-:Y:S01]  /*10da0*/  LEA.HI.X.SX32 R17, R33, R13.reuse, 0x1, P1 ;  /* 0x0000000d21117211 */ /* 0x080fe200008f0eff */
[----:B------:R-:W-:Y:S01]  /*10db0*/  IMAD R32, R30, 0x2, R23 ;  /* 0x000000021e207824 */ /* 0x000fe200078e0217 */
[-C--:B------:R-:W-:Y:S01]  /*10dc0*/  IADD3 RZ, P1, PT, R35, R192.reuse, RZ ;  /* 0x000000c023ff7210 */ /* 0x080fe20007f3e0ff */
[--C-:B------:R-:W-:Y:S01]  /*10dd0*/  IMAD.IADD R26, R26, 0x1, R21.reuse ;  /* 0x000000011a1a7824 */ /* 0x100fe200078e0215 */
[----:B------:R-:W-:Y:S01]  /*10de0*/  PRMT R251, R18, 0x7772, RZ ;  /* 0x0000777212fb7816 */ /* 0x000fe200000000ff */
[----:B------:R-:W-:Y:S01]  /*10df0*/  IMAD R34, R30, 0x2, R32 ;  /* 0x000000021e227824 */ /* 0x000fe200078e0220 */
[----:B------:R-:W-:Y:S01]  /*10e00*/  PRMT R204, R18, 0x7771, RZ ;  /* 0x0000777112cc7816 */ /* 0x000fe200000000ff */
[--C-:B------:R-:W-:Y:S01]  /*10e10*/  IMAD.IADD R28, R28, 0x1, R21.reuse ;  /* 0x000000011c1c7824 */ /* 0x100fe200078e0215 */
[----:B------:R-:W-:Y:S01]  /*10e20*/  PRMT R214, R18, 0x7770, RZ ;  /* 0x0000777012d67816 */ /* 0x000fe200000000ff */
[--C-:B------:R-:W-:Y:S01]  /*10e30*/  IMAD.IADD R18, R24, 0x1, R21.reuse ;  /* 0x0000000118127824 */ /* 0x100fe200078e0215 */
[----:B------:R-:W-:Y:S01]  /*10e40*/  PRMT R109, R27, 0x7773, RZ ;  /* 0x000077731b6d7816 */ /* 0x000fe200000000ff */
[--C-:B------:R-:W-:Y:S01]  /*10e50*/  IMAD.IADD R24, R19, 0x1, R21.reuse ;  /* 0x0000000113187824 */ /* 0x100fe200078e0215 */
[-C--:B------:R-:W-:Y:S01]  /*10e60*/  LEA.HI.X.SX32 R19, R35, R13.reuse, 0x1, P1 ;  /* 0x0000000d23137211 */ /* 0x080fe200008f0eff */
[--C-:B------:R-:W-:Y:S01]  /*10e70*/  IMAD.IADD R30, R23, 0x1, R21.reuse ;  /* 0x00000001171e7824 */ /* 0x100fe200078e0215 */
[-C--:B------:R-:W-:Y:S01]  /*10e80*/  IADD3 RZ, P1, PT, R37, R192.reuse, RZ ;  /* 0x000000c025ff7210 */ /* 0x080fe20007f3e0ff */
[--C-:B------:R-:W-:Y:S01]  /*10e90*/  IMAD.IADD R32, R32, 0x1, R21.reuse ;  /* 0x0000000120207824 */ /* 0x100fe200078e0215 */
[----:B------:R-:W-:Y:S01]  /*10ea0*/  PRMT R111, R27, 0x7772, RZ ;  /* 0x000077721b6f7816 */ /* 0x000fe200000000ff */
[----:B------:R-:W-:Y:S01]  /*10eb0*/  IMAD.IADD R34, R34, 0x1, R21 ;  /* 0x0000000122227824 */ /* 0x000fe200078e0215 */
[-C--:B------:R-:W-:Y:S01]  /*10ec0*/  LEA.HI.X.SX32 R21, R37, R13.reuse, 0x1, P1 ;  /* 0x0000000d25157211 */ /* 0x080fe200008f0eff */
[C---:B------:R-:W-:Y:S01]  /*10ed0*/  IMAD R37, R12.reuse, 0x2, R73 ;  /* 0x000000020c257824 */ /* 0x040fe200078e0249 */
[-C--:B------:R-:W-:Y:S01]  /*10ee0*/  IADD3 RZ, P1, PT, R29, R192.reuse, RZ ;  /* 0x000000c01dff7210 */ /* 0x080fe20007f3e0ff */
[----:B------:R2:W-:Y:S01]  /*10ef0*/  STG.E.U8 desc[UR22][R14.64], R75 ;  /* 0x0000004b0e007986 */ /* 0x0005e2000c101116 */
[----:B------:R-:W-:Y:S01]  /*10f00*/  PRMT R113, R27, 0x7771, RZ ;  /* 0x000077711b717816 */ /* 0x000fe200000000ff */
[----:B---3--:R-:W-:Y:S01]  /*10f10*/  UIMAD UR4, UR8, UR4, URZ ;  /* 0x00000004080472a4 */ /* 0x008fe2000f8e02ff */
[-C--:B------:R-:W-:Y:S01]  /*10f20*/  LEA.HI.X.SX32 R23, R29, R13.reuse, 0x1, P1 ;  /* 0x0000000d1d177211 */ /* 0x080fe200008f0eff */
[----:B------:R3:W-:Y:S01]  /*10f30*/  STG.E.U8 desc[UR22][R16.64], R79 ;  /* 0x0000004f10007986 */ /* 0x0007e2000c101116 */
[-C--:B------:R-:W-:Y:S01]  /*10f40*/  IADD3 RZ, P1, PT, R31, R192.reuse, RZ ;  /* 0x000000c01fff7210 */ /* 0x080fe20007f3e0ff */
[----:B------:R-:W-:Y:S01]  /*10f50*/  USHF.L.U32 UR6, UR4, 0x2, URZ ;  /* 0x0000000204067899 */ /* 0x000fe200080006ff */
[----:B------:R-:W-:Y:S01]  /*10f60*/  PRMT R115, R27, 0x7770, RZ ;  /* 0x000077701b737816 */ /* 0x000fe200000000ff */
[----:B------:R-:W-:Y:S01]  /*10f70*/  STG.E.U8 desc[UR22][R18.64], R107 ;  /* 0x0000006b12007986 */ /* 0x000fe2000c101116 */
[----:B------:R-:W-:Y:S01]  /*10f80*/  LEA.HI.X.SX32 R25, R31, R13, 0x1, P1 ;  /* 0x0000000d1f197211 */ /* 0x000fe200008f0eff */
[----:B------:R-:W-:Y:S01]  /*10f90*/  UIMAD.WIDE UR4, UR4, 0x4, URZ ;  /* 0x00000004040478a5 */ /* 0x000fe2000f8e02ff */
[----:B------:R-:W-:Y:S01]  /*10fa0*/  IADD3 RZ, P1, PT, R39, R192, RZ ;  /* 0x000000c027ff7210 */ /* 0x000fe20007f3e0ff */
[----:B--2---:R-:W-:Y:S01]  /*10fb0*/  IMAD R75, R12, 0x2, R37 ;  /* 0x000000020c4b7824 */ /* 0x004fe200078e0225 */
[----:B------:R2:W-:Y:S01]  /*10fc0*/  STG.E.U8 desc[UR22][R20.64], R81 ;  /* 0x0000005114007986 */ /* 0x0005e2000c101116 */
[----:B0-----:R-:W-:-:S02]  /*10fd0*/  PRMT R232, R5, 0x7770, RZ ;  /* 0x0000777005e87816 */ /* 0x001fc400000000ff */
[C---:B------:R-:W-:Y:S01]  /*10fe0*/  IMAD R77, R12.reuse, 0x2, R75 ;  /* 0x000000020c4d7824 */ /* 0x040fe200078e024b */
[-C--:B------:R-:W-:Y:S01]  /*10ff0*/  LEA.HI.X.SX32 R27, R39, R13.reuse, 0x1, P1 ;  /* 0x0000000d271b7211 */ /* 0x080fe200008f0eff */
[----:B------:R-:W-:Y:S01]  /*11000*/  STG.E.U8 desc[UR22][R22.64], R105 ;  /* 0x0000006916007986 */ /* 0x000fe2000c101116 */
[-C--:B------:R-:W-:Y:S01]  /*11010*/  IADD3 RZ, P1, PT, R41, R192.reuse, RZ ;  /* 0x000000c029ff7210 */ /* 0x080fe20007f3e0ff */
[C---:B---3--:R-:W-:Y:S01]  /*11020*/  IMAD R79, R12.reuse, 0x2, R77 ;  /* 0x000000020c4f7824 */ /* 0x048fe200078e024d */
[----:B------:R-:W-:Y:S01]  /*11030*/  PRMT R230, R5, 0x7771, RZ ;  /* 0x0000777105e67816 */ /* 0x000fe200000000ff */
[----:B------:R0:W-:Y:S01]  /*11040*/  STG.E.U8 desc[UR22][R24.64], R103 ;  /* 0x0000006718007986 */ /* 0x0001e2000c101116 */
[-C--:B------:R-:W-:Y:S01]  /*11050*/  LEA.HI.X.SX32 R29, R41, R13.reuse, 0x1, P1 ;  /* 0x0000000d291d7211 */ /* 0x080fe200008f0eff */
[C---:B------:R-:W-:Y:S01]  /*11060*/  IMAD R39, R12.reuse, 0x2, R79 ;  /* 0x000000020c277824 */ /* 0x040fe200078e024f */
[-C--:B------:R-:W-:Y:S01]  /*11070*/  IADD3 RZ, P1, PT, R43, R192.reuse, RZ ;  /* 0x000000c02bff7210 */ /* 0x080fe20007f3e0ff */
[----:B------:R3:W-:Y:S01]  /*11080*/  STG.E.U8 desc[UR22][R26.64], R101 ;  /* 0x000000651a007986 */ /* 0x0007e2000c101116 */
[-C--:B--2---:R-:W-:Y:S01]  /*11090*/  IADD3 R20, P2, PT, R55, R192.reuse, RZ ;  /* 0x000000c037147210 */ /* 0x084fe20007f5e0ff */
[C---:B------:R-:W-:Y:S01]  /*110a0*/  IMAD R41, R12.reuse, 0x2, R39 ;  /* 0x000000020c297824 */ /* 0x040fe200078e0227 */
[-C--:B------:R-:W-:Y:S01]  /*110b0*/  LEA.HI.X.SX32 R31, R43, R13.reuse, 0x1, P1 ;  /* 0x0000000d2b1f7211 */ /* 0x080fe200008f0eff */
[----:B------:R2:W-:Y:S01]  /*110c0*/  STG.E.U8 desc[UR22][R28.64], R99 ;  /* 0x000000631c007986 */ /* 0x0005e2000c101116 */
[-C--:B------:R-:W-:Y:S01]  /*110d0*/  IADD3 RZ, P1, PT, R45, R192.reuse, RZ ;  /* 0x000000c02dff7210 */ /* 0x080fe20007f3e0ff */
[C---:B------:R-:W-:Y:S01]  /*110e0*/  IMAD R81, R12.reuse, 0x2, R41 ;  /* 0x000000020c517824 */ /* 0x040fe200078e0229 */
[-C--:B------:R-:W-:Y:S01]  /*110f0*/  LEA.HI.X.SX32 R21, R55, R13.reuse, 0x1, P2 ;  /* 0x0000000d37157211 */ /* 0x080fe200010f0eff */
[----:B------:R4:W-:Y:S01]  /*11100*/  STG.E.U8 desc[UR22][R30.64], R97 ;  /* 0x000000611e007986 */ /* 0x0009e2000c101116 */
[----:B------:R-:W-:Y:S01]  /*11110*/  LEA.HI.X.SX32 R33, R45, R13, 0x1, P1 ;  /* 0x0000000d2d217211 */ /* 0x000fe200008f0eff */
[----:B------:R-:W-:Y:S01]  /*11120*/  IMAD R43, R12, 0x2, R81 ;  /* 0x000000020c2b7824 */ /* 0x000fe200078e0251 */
[----:B------:R-:W-:-:S02]  /*11130*/  IADD3 RZ, P1, PT, R47, R192, RZ ;  /* 0x000000c02fff7210 */ /* 0x000fc40007f3e0ff */
[----:B------:R-:W-:Y:S01]  /*11140*/  PRMT R228, R5, 0x7772, RZ ;  /* 0x0000777205e47816 */ /* 0x000fe200000000ff */
[C---:B0-----:R-:W-:Y:S01]  /*11150*/  IMAD R25, R12.reuse, 0x2, R43 ;  /* 0x000000020c197824 */ /* 0x041fe200078e022b */
[-C--:B------:R-:W-:Y:S01]  /*11160*/  LEA.HI.X.SX32 R35, R47, R13.reuse, 0x1, P1 ;  /* 0x0000000d2f237211 */ /* 0x080fe200008f0eff */
[----:B------:R0:W-:Y:S01]  /*11170*/  STG.E.U8 desc[UR22][R32.64], R95 ;  /* 0x0000005f20007986 */ /* 0x0001e2000c101116 */
[-C--:B------:R-:W-:Y:S01]  /*11180*/  IADD3 R14, P1, PT, R49, R192.reuse, RZ ;  /* 0x000000c0310e7210 */ /* 0x080fe20007f3e0ff */
[C---:B---3--:R-:W-:Y:S01]  /*11190*/  IMAD R27, R12.reuse, 0x2, R25 ;  /* 0x000000020c1b7824 */ /* 0x048fe200078e0219 */
[----:B------:R-:W-:Y:S01]  /*111a0*/  PRMT R226, R5, 0x7773, RZ ;  /* 0x0000777305e27816 */ /* 0x000fe200000000ff */
[----:B------:R-:W-:Y:S01]  /*111b0*/  STG.E.U8 desc[UR22][R34.64], R93 ;  /* 0x0000005d22007986 */ /* 0x000fe2000c101116 */
[----:B------:R-:W-:Y:S01]  /*111c0*/  LEA.HI.X.SX32 R15, R49, R13, 0x1, P1 ;  /* 0x0000000d310f7211 */ /* 0x000fe200008f0eff */
[----:B------:R-:W-:Y:S01]  /*111d0*/  IMAD R45, R12, 0x2, R27 ;  /* 0x000000020c2d7824 */ /* 0x000fe200078e021b */
[----:B------:R-:W-:-:S02]  /*111e0*/  IADD3 R16, P1, PT, R51, R192, RZ ;  /* 0x000000c033107210 */ /* 0x000fc40007f3e0ff */
[----:B------:R-:W-:Y:S01]  /*111f0*/  PRMT R220, R6, 0x7773, RZ ;  /* 0x0000777306dc7816 */ /* 0x000fe200000000ff */
[C---:B--2---:R-:W-:Y:S01]  /*11200*/  IMAD R29, R12.reuse, 0x2, R45 ;  /* 0x000000020c1d7824 */ /* 0x044fe200078e022d */
[-C--:B------:R-:W-:Y:S01]  /*11210*/  LEA.HI.X.SX32 R17, R51, R13.reuse, 0x1, P1 ;  /* 0x0000000d33117211 */ /* 0x080fe200008f0eff */
[----:B------:R2:W-:Y:S01]  /*11220*/  STG.E.U8 desc[UR22][R14.64], R91 ;  /* 0x0000005b0e007986 */ /* 0x0005e2000c101116 */
[CC--:B------:R-:W-:Y:S01]  /*11230*/  IADD3 R18, P1, PT, R53.reuse, R192.reuse, RZ ;  /* 0x000000c035127210 */ /* 0x0c0fe20007f3e0ff */
[----:B----4-:R-:W-:Y:S01]  /*11240*/  IMAD R31, R12, 0x2, R29 ;  /* 0x000000020c1f7824 */ /* 0x010fe200078e021d */
[----:B------:R-:W-:Y:S01]  /*11250*/  PRMT R222, R6, 0x7772, RZ ;  /* 0x0000777206de7816 */ /* 0x000fe200000000ff */
[----:B------:R3:W-:Y:S01]  /*11260*/  STG.E.U8 desc[UR22][R16.64], R89 ;  /* 0x0000005910007986 */ /* 0x0007e2000c101116 */
[----:B------:R-:W-:Y:S01]  /*11270*/  LEA.HI.X.SX32 R19, R53, R13, 0x1, P1 ;  /* 0x0000000d35137211 */ /* 0x000fe200008f0eff */
[----:B------:R-:W-:Y:S01]  /*11280*/  IMAD R47, R12, 0x2, R31 ;  /* 0x000000020c2f7824 */ /* 0x000fe200078e021f */
[----:B------:R-:W-:-:S02]  /*11290*/  IADD3 R22, P1, PT, R57, R192, RZ ;  /* 0x000000c039167210 */ /* 0x000fc40007f3e0ff */
[----:B------:R-:W-:Y:S01]  /*112a0*/  PRMT R224, R6, 0x7771, RZ ;  /* 0x0000777106e07816 */ /* 0x000fe200000000ff */
[C---:B0-----:R-:W-:Y:S01]  /*112b0*/  IMAD R33, R12.reuse, 0x2, R47 ;  /* 0x000000020c217824 */ /* 0x041fe200078e022f */
[-C--:B------:R-:W-:Y:S01]  /*112c0*/  LEA.HI.X.SX32 R23, R57, R13.reuse, 0x1, P1 ;  /* 0x0000000d39177211 */ /* 0x080fe200008f0eff */
[----:B------:R0:W-:Y:S01]  /*112d0*/  STG.E.U8 desc[UR22][R18.64], R87 ;  /* 0x0000005712007986 */ /* 0x0001e2000c101116 */
[-C--:B--2---:R-:W-:Y:S01]  /*112e0*/  IADD3 R14, P1, PT, R59, R192.reuse, RZ ;  /* 0x000000c03b0e7210 */ /* 0x084fe20007f3e0ff */
[----:B------:R-:W-:Y:S01]  /*112f0*/  IMAD R35, R12, 0x2, R33 ;  /* 0x000000020c237824 */ /* 0x000fe200078e0221 */
[----:B------:R-:W-:Y:S01]  /*11300*/  PRMT R6, R6, 0x7770, RZ ;  /* 0x0000777006067816 */ /* 0x000fe200000000ff */
[----:B------:R2:W-:Y:S01]  /*11310*/  STG.E.U8 desc[UR22][R20.64], R85 ;  /* 0x0000005514007986 */ /* 0x0005e2000c101116 */
[-C--:B---3--:R-:W-:Y:S01]  /*11320*/  IADD3 R16, P2, PT, R61, R192.reuse, RZ ;  /* 0x000000c03d107210 */ /* 0x088fe20007f5e0ff */
[C---:B------:R-:W-:Y:S01]  /*11330*/  IMAD R49, R12.reuse, 0x2, R35 ;  /* 0x000000020c317824 */ /* 0x040fe200078e0223 */
[-C--:B------:R-:W-:Y:S01]  /*11340*/  LEA.HI.X.SX32 R15, R59, R13.reuse, 0x1, P1 ;  /* 0x0000000d3b0f7211 */ /* 0x080fe200008f0eff */
[----:B------:R3:W-:Y:S01]  /*11350*/  STG.E.U8 desc[UR22][R22.64], R83 ;  /* 0x0000005316007986 */ /* 0x0007e2000c101116 */
[-C--:B------:R-:W-:Y:S01]  /*11360*/  LEA.HI.X.SX32 R17, R61, R13.reuse, 0x1, P2 ;  /* 0x0000000d3d117211 */ /* 0x080fe200010f0eff */
[C---:B------:R-:W-:Y:S01]  /*11370*/  IMAD R51, R12.reuse, 0x2, R49 ;  /* 0x000000020c337824 */ /* 0x040fe200078e0231 */
[----:B------:R-:W-:Y:S01]  /*11380*/  PRMT R218, R7, 0x7772, RZ ;  /* 0x0000777207da7816 */ /* 0x000fe200000000ff */
[----:B------:R4:W-:Y:S01]  /*11390*/  STG.E.U8 desc[UR22][R14.64], R139 ;  /* 0x0000008b0e007986 */ /* 0x0009e2000c101116 */
[CC--:B0-----:R-:W-:Y:S01]  /*113a0*/  IADD3 R18, P1, PT, R63.reuse, R192.reuse, RZ ;  /* 0x000000c03f127210 */ /* 0x0c1fe20007f3e0ff */
[----:B------:R-:W-:Y:S01]  /*113b0*/  IMAD R53, R12, 0x2, R51 ;  /* 0x000000020c357824 */ /* 0x000fe200078e0233 */
[----:B-1----:R-:W-:Y:S01]  /*113c0*/  PRMT R5, R8, 0x7773, RZ ;  /* 0x0000777308057816 */ /* 0x002fe200000000ff */
[----:B------:R0:W-:Y:S01]  /*113d0*/  STG.E.U8 desc[UR22][R16.64], R137 ;  /* 0x0000008910007986 */ /* 0x0001e2000c101116 */
[----:B------:R-:W-:Y:S01]  /*113e0*/  LEA.HI.X.SX32 R19, R63, R13, 0x1, P1 ;  /* 0x0000000d3f137211 */ /* 0x000fe200008f0eff */
[----:B------:R-:W-:Y:S01]  /*113f0*/  IMAD R55, R12, 0x2, R53 ;  /* 0x000000020c377824 */ /* 0x000fe200078e0235 */
[----:B--2---:R-:W-:-:S02]  /*11400*/  IADD3 R20, P1, PT, R65, R192, RZ ;  /* 0x000000c041147210 */ /* 0x004fc40007f3e0ff */
[-C--:B---3--:R-:W-:Y:S01]  /*11410*/  IADD3 R22, P2, PT, R67, R192.reuse, RZ ;  /* 0x000000c043167210 */ /* 0x088fe20007f5e0ff */
[C---:B------:R-:W-:Y:S01]  /*11420*/  IMAD R57, R12.reuse, 0x2, R55 ;  /* 0x000000020c397824 */ /* 0x040fe200078e0237 */
[-C--:B------:R-:W-:Y:S01]  /*11430*/  LEA.HI.X.SX32 R21, R65, R13.reuse, 0x1, P1 ;  /* 0x0000000d41157211 */ /* 0x080fe200008f0eff */
[----:B------:R1:W-:Y:S01]  /*11440*/  STG.E.U8 desc[UR22][R18.64], R135 ;  /* 0x0000008712007986 */ /* 0x0003e2000c101116 */
[-C--:B----4-:R-:W-:Y:S01]  /*11450*/  IADD3 R14, P1, PT, R69, R192.reuse, RZ ;  /* 0x000000c0450e7210 */ /* 0x090fe20007f3e0ff */
[C---:B------:R-:W-:Y:S01]  /*11460*/  IMAD R59, R12.reuse, 0x2, R57 ;  /* 0x000000020c3b7824 */ /* 0x040fe200078e0239 */
[-C--:B------:R-:W-:Y:S01]  /*11470*/  LEA.HI.X.SX32 R23, R67, R13.reuse, 0x1, P2 ;  /* 0x0000000d43177211 */ /* 0x080fe200010f0eff */
[----:B------:R2:W-:Y:S01]  /*11480*/  STG.E.U8 desc[UR22][R20.64], R133 ;  /* 0x0000008514007986 */ /* 0x0005e2000c101116 */
[-C--:B------:R-:W-:Y:S01]  /*11490*/  LEA.HI.X.SX32 R15, R69, R13.reuse, 0x1, P1 ;  /* 0x0000000d450f7211 */ /* 0x080fe200008f0eff */
[C---:B------:R-:W-:Y:S01]  /*114a0*/  IMAD R61, R12.reuse, 0x2, R59 ;  /* 0x000000020c3d7824 */ /* 0x040fe200078e023b */
[CC--:B0-----:R-:W-:Y:S01]  /*114b0*/  IADD3 R16, P1, PT, R71.reuse, R192.reuse, RZ ;  /* 0x000000c047107210 */ /* 0x0c1fe20007f3e0ff */
[----:B------:R0:W-:Y:S02]  /*114c0*/  STG.E.U8 desc[UR22][R22.64], R131 ;  /* 0x0000008316007986 */ /* 0x0001e4000c101116 */
[C---:B------:R-:W-:Y:S01]  /*114d0*/  IMAD R63, R12.reuse, 0x2, R61 ;  /* 0x000000020c3f7824 */ /* 0x040fe200078e023d */
[-C--:B------:R-:W-:Y:S01]  /*114e0*/  LEA.HI.X.SX32 R17, R71, R13.reuse, 0x1, P1 ;  /* 0x0000000d47117211 */ /* 0x080fe200008f0eff */
[----:B------:R3:W-:Y:S01]  /*114f0*/  STG.E.U8 desc[UR22][R14.64], R129 ;  /* 0x000000810e007986 */ /* 0x0007e2000c101116 */
[-C--:B-1----:R-:W-:Y:S01]  /*11500*/  IADD3 R18, P2, PT, R73, R192.reuse, RZ ;  /* 0x000000c049127210 */ /* 0x082fe20007f5e0ff */
[C---:B------:R-:W-:Y:S01]  /*11510*/  IMAD R65, R12.reuse, 0x2, R63 ;  /* 0x000000020c417824 */ /* 0x040fe200078e023f */
[----:B--2---:R-:W-:Y:S01]  /*11520*/  IADD3 R20, P1, PT, R37, R192, RZ ;  /* 0x000000c025147210 */ /* 0x004fe20007f3e0ff */
[----:B------:R1:W-:Y:S02]  /*11530*/  STG.E.U8 desc[UR22][R16.64], R127 ;  /* 0x0000007f10007986 */ /* 0x0003e4000c101116 */
[----:B------:R-:W-:Y:S01]  /*11540*/  IMAD R67, R12, 0x2, R65 ;  /* 0x000000020c437824 */ /* 0x000fe200078e0241 */
[----:B------:R-:W-:-:S02]  /*11550*/  LEA.HI.X.SX32 R19, R73, R13, 0x1, P2 ;  /* 0x0000000d49137211 */ /* 0x000fc400010f0eff */
[-C--:B------:R-:W-:Y:S01]  /*11560*/  LEA.HI.X.SX32 R21, R37, R13.reuse, 0x1, P1 ;  /* 0x0000000d25157211 */ /* 0x080fe200008f0eff */
[C---:B------:R-:W-:Y:S01]  /*11570*/  IMAD R69, R12.reuse, 0x2, R67 ;  /* 0x000000020c457824 */ /* 0x040fe200078e0243 */
[-C--:B0-----:R-:W-:Y:S01]  /*11580*/  IADD3 R22, P1, PT, R75, R192.reuse, RZ ;  /* 0x000000c04b167210 */ /* 0x081fe20007f3e0ff */
[----:B------:R0:W-:Y:S01]  /*11590*/  STG.E.U8 desc[UR22][R18.64], R125 ;  /* 0x0000007d12007986 */ /* 0x0001e2000c101116 */
[-C--:B---3--:R-:W-:Y:S01]  /*115a0*/  IADD3 R14, P2, PT, R77, R192.reuse, RZ ;  /* 0x000000c04d0e7210 */ /* 0x088fe20007f5e0ff */
[C---:B------:R-:W-:Y:S01]  /*115b0*/  IMAD R71, R12.reuse, 0x2, R69 ;  /* 0x000000020c477824 */ /* 0x040fe200078e0245 */
[-C--:B------:R-:W-:Y:S01]  /*115c0*/  LEA.HI.X.SX32 R23, R75, R13.reuse, 0x1, P1 ;  /* 0x0000000d4b177211 */ /* 0x080fe200008f0eff */
[----:B------:R2:W-:Y:S01]  /*115d0*/  STG.E.U8 desc[UR22][R20.64], R123 ;  /* 0x0000007b14007986 */ /* 0x0005e2000c101116 */
[-C--:B------:R-:W-:Y:S01]  /*115e0*/  LEA.HI.X.SX32 R15, R77, R13.reuse, 0x1, P2 ;  /* 0x0000000d4d0f7211 */ /* 0x080fe200010f0eff */
[----:B------:R-:W-:Y:S01]  /*115f0*/  IMAD R73, R12, 0x2, R71 ;  /* 0x000000020c497824 */ /* 0x000fe200078e0247 */
[CC--:B-1----:R-:W-:Y:S01]  /*11600*/  IADD3 R16, P1, PT, R79.reuse, R192.reuse, RZ ;  /* 0x000000c04f107210 */ /* 0x0c2fe20007f3e0ff */
[----:B------:R1:W-:Y:S01]  /*11610*/  STG.E.U8 desc[UR22][R22.64], R121 ;  /* 0x0000007916007986 */ /* 0x0003e2000c101116 */
[----:B------:R-:W-:Y:S01]  /*11620*/  PRMT R37, R4, 0x7770, RZ ;  /* 0x0000777004257816 */ /* 0x000fe200000000ff */
[C---:B------:R-:W-:Y:S01]  /*11630*/  IMAD R83, R12.reuse, 0x2, R73 ;  /* 0x000000020c537824 */ /* 0x040fe200078e0249 */
[-C--:B------:R-:W-:Y:S01]  /*11640*/  LEA.HI.X.SX32 R17, R79, R13.reuse, 0x1, P1 ;  /* 0x0000000d4f117211 */ /* 0x080fe200008f0eff */
[----:B------:R3:W-:Y:S01]  /*11650*/  STG.E.U8 desc[UR22][R14.64], R119 ;  /* 0x000000770e007986 */ /* 0x0007e2000c101116 */
[-C--:B0-----:R-:W-:Y:S01]  /*11660*/  IADD3 R18, P1, PT, R39, R192.reuse, RZ ;  /* 0x000000c027127210 */ /* 0x081fe20007f3e0ff */
[C---:B------:R-:W-:Y:S01]  /*11670*/  IMAD R75, R12.reuse, 0x2, R83 ;  /* 0x000000020c4b7824 */ /* 0x040fe200078e0253 */
[----:B--2---:R-:W-:Y:S01]  /*11680*/  IADD3 R20, P2, PT, R41, R192, RZ ;  /* 0x000000c029147210 */ /* 0x004fe20007f5e0ff */
[----:B------:R0:W-:Y:S02]  /*11690*/  STG.E.U8 desc[UR22][R16.64], R117 ;  /* 0x0000007510007986 */ /* 0x0001e4000c101116 */
[----:B------:R-:W-:Y:S01]  /*116a0*/  IMAD R77, R12, 0x2, R75 ;  /* 0x000000020c4d7824 */ /* 0x000fe200078e024b */
[----:B------:R-:W-:-:S02]  /*116b0*/  LEA.HI.X.SX32 R19, R39, R13, 0x1, P1 ;  /* 0x0000000d27137211 */ /* 0x000fc400008f0eff */
[-C--:B-1----:R-:W-:Y:S01]  /*116c0*/  IADD3 R22, P1, PT, R81, R192.reuse, RZ ;  /* 0x000000c051167210 */ /* 0x082fe20007f3e0ff */
[C---:B------:R-:W-:Y:S01]  /*116d0*/  IMAD R79, R12.reuse, 0x2, R77 ;  /* 0x000000020c4f7824 */ /* 0x040fe200078e024d */
[-C--:B------:R-:W-:Y:S01]  /*116e0*/  LEA.HI.X.SX32 R21, R41, R13.reuse, 0x1, P2 ;  /* 0x0000000d29157211 */ /* 0x080fe200010f0eff */
[----:B------:R1:W-:Y:S01]  /*116f0*/  STG.E.U8 desc[UR22][R18.64], R115 ;  /* 0x0000007312007986 */ /* 0x0003e2000c101116 */
[-C--:B------:R-:W-:Y:S01]  /*11700*/  LEA.HI.X.SX32 R23, R81, R13.reuse, 0x1, P1 ;  /* 0x0000000d51177211 */ /* 0x080fe200008f0eff */
[C---:B------:R-:W-:Y:S01]  /*11710*/  IMAD R85, R12.reuse, 0x2, R79 ;  /* 0x000000020c557824 */ /* 0x040fe200078e024f */
[CC--:B---3--:R-:W-:Y:S01]  /*11720*/  IADD3 R14, P1, PT, R43.reuse, R192.reuse, RZ ;  /* 0x000000c02b0e7210 */ /* 0x0c8fe20007f3e0ff */
[----:B------:R2:W-:Y:S02]  /*11730*/  STG.E.U8 desc[UR22][R20.64], R113 ;  /* 0x0000007114007986 */ /* 0x0005e4000c101116 */
[C---:B------:R-:W-:Y:S01]  /*11740*/  IMAD R87, R12.reuse, 0x2, R85 ;  /* 0x000000020c577824 */ /* 0x040fe200078e0255 */
[----:B------:R-:W-:Y:S01]  /*11750*/  LEA.HI.X.SX32 R15, R43, R13, 0x1, P1 ;  /* 0x0000000d2b0f7211 */ /* 0x000fe200008f0eff */
[----:B------:R-:W-:Y:S01]  /*11760*/  STG.E.U8 desc[UR22][R22.64], R111 ;  /* 0x0000006f16007986 */ /* 0x000fe2000c101116 */
[----:B0-----:R-:W-:Y:S01]  /*11770*/  IADD3 R16, P1, PT, R25, R192, RZ ;  /* 0x000000c019107210 */ /* 0x001fe20007f3e0ff */
[----:B------:R-:W-:-:S02]  /*11780*/  IMAD R89, R12, 0x2, R87 ;  /* 0x000000020c597824 */ /* 0x000fc400078e0257 */
[----:B------:R-:W-:Y:S01]  /*11790*/  STG.E.U8 desc[UR22][R14.64], R109 ;  /* 0x0000006d0e007986 */ /* 0x000fe2000c101116 */
[-C--:B------:R-:W-:Y:S01]  /*117a0*/  LEA.HI.X.SX32 R17, R25, R13.reuse, 0x1, P1 ;  /* 0x0000000d19117211 */ /* 0x080fe200008f0eff */
[----:B------:R-:W-:Y:S01]  /*117b0*/  IMAD R81, R12, 0x2, R89 ;  /* 0x000000020c517824 */ /* 0x000fe200078e0259 */
[CC--:B-1----:R-:W-:Y:S02]  /*117c0*/  IADD3 R18, P1, PT, R27.reuse, R192.reuse, RZ ;  /* 0x000000c01b127210 */ /* 0x0c2fe40007f3e0ff */
[----:B------:R-:W-:Y:S01]  /*117d0*/  PRMT R25, R4, 0x7771, RZ ;  /* 0x0000777104197816 */ /* 0x000fe200000000ff */
[C---:B------:R-:W-:Y:S01]  /*117e0*/  IMAD R91, R12.reuse, 0x2, R81 ;  /* 0x000000020c5b7824 */ /* 0x040fe200078e0251 */
[-C--:B------:R-:W-:Y:S01]  /*117f0*/  LEA.HI.X.SX32 R19, R27, R13.reuse, 0x1, P1 ;  /* 0x0000000d1b137211 */ /* 0x080fe200008f0eff */
[----:B------:R0:W-:Y:S01]  /*11800*/  STG.E.U8 desc[UR22][R16.64], R37 ;  /* 0x0000002510007986 */ /* 0x0001e2000c101116 */
[-C--:B------:R-:W-:Y:S01]  /*11810*/  IADD3 R194, P1, PT, R29, R192.reuse, RZ ;  /* 0x000000c01dc27210 */ /* 0x080fe20007f3e0ff */
[C---:B------:R-:W-:Y:S01]  /*11820*/  IMAD R93, R12.reuse, 0x2, R91 ;  /* 0x000000020c5d7824 */ /* 0x040fe200078e025b */
[-C--:B--2---:R-:W-:Y:S01]  /*11830*/  IADD3 R20, P2, PT, R45, R192.reuse, RZ ;  /* 0x000000c02d147210 */ /* 0x084fe20007f5e0ff */
[----:B------:R1:W-:Y:S01]  /*11840*/  STG.E.U8 desc[UR22][R18.64], R25 ;  /* 0x0000001912007986 */ /* 0x0003e2000c101116 */
[----:B------:R-:W-:Y:S01]  /*11850*/  LEA.HI.X.SX32 R195, R29, R13, 0x1, P1 ;  /* 0x0000000d1dc37211 */ /* 0x000fe200008f0eff */
[----:B------:R-:W-:Y:S01]  /*11860*/  IMAD R95, R12, 0x2, R93 ;  /* 0x000000020c5f7824 */ /* 0x000fe200078e025d */
[----:B------:R-:W-:-:S02]  /*11870*/  IADD3 R198, P1, PT, R47, R192, RZ ;  /* 0x000000c02fc67210 */ /* 0x000fc40007f3e0ff */
[-C--:B------:R-:W-:Y:S01]  /*11880*/  LEA.HI.X.SX32 R21, R45, R13.reuse, 0x1, P2 ;  /* 0x0000000d2d157211 */ /* 0x080fe200010f0eff */
[C---:B------:R-:W-:Y:S01]  /*11890*/  IMAD R97, R12.reuse, 0x2, R95 ;  /* 0x000000020c617824 */ /* 0x040fe200078e025f */
[-C--:B------:R-:W-:Y:S02]  /*118a0*/  LEA.HI.X.SX32 R199, R47, R13.reuse, 0x1, P1 ;  /* 0x0000000d2fc77211 */ /* 0x080fe400008f0eff */
[-C--:B------:R-:W-:Y:S01]  /*118b0*/  IADD3 R196, P2, PT, R31, R192.reuse, RZ ;  /* 0x000000c01fc47210 */ /* 0x080fe20007f5e0ff */
[C---:B------:R-:W-:Y:S01]  /*118c0*/  IMAD R99, R12.reuse, 0x2, R97 ;  /* 0x000000020c637824 */ /* 0x040fe200078e0261 */
[-C--:B0-----:R-:W-:Y:S02]  /*118d0*/  IADD3 R16, P3, PT, R35, R192.reuse, RZ ;  /* 0x000000c023107210 */ /* 0x081fe40007f7e0ff */
[----:B-1----:R-:W-:Y:S01]  /*118e0*/  IADD3 R18, P1, PT, R49, R192, RZ ;  /* 0x000000c031127210 */ /* 0x002fe20007f3e0ff */
[----:B------:R-:W-:Y:S01]  /*118f0*/  IMAD R101, R12, 0x2, R99 ;  /* 0x000000020c657824 */ /* 0x000fe200078e0263 */
[----:B------:R-:W-:-:S02]  /*11900*/  LEA.HI.X.SX32 R197, R31, R13, 0x1, P2 ;  /* 0x0000000d1fc57211 */ /* 0x000fc400010f0eff */
[-C--:B------:R-:W-:Y:S01]  /*11910*/  LEA.HI.X.SX32 R19, R49, R13.reuse, 0x1, P1 ;  /* 0x0000000d31137211 */ /* 0x080fe200008f0eff */
[----:B------:R-:W-:Y:S01]  /*11920*/  IMAD R15, R12, 0x2, R101 ;  /* 0x000000020c0f7824 */ /* 0x000fe200078e0265 */
[CC--:B------:R-:W-:Y:S02]  /*11930*/  IADD3 R24, P1, PT, R55.reuse, R192.reuse, RZ ;  /* 0x000000c037187210 */ /* 0x0c0fe40007f3e0ff */
[----:B------:R-:W-:Y:S01]  /*11940*/  PRMT R23, R4, 0x7772, RZ ;  /* 0x0000777204177816 */ /* 0x000fe200000000ff */
[C---:B------:R-:W-:Y:S01]  /*11950*/  IMAD R103, R12.reuse, 0x2, R15 ;  /* 0x000000020c677824 */ /* 0x040fe200078e020f */
[-C--:B------:R-:W-:Y:S02]  /*11960*/  LEA.HI.X.SX32 R25, R55, R13.reuse, 0x1, P1 ;  /* 0x0000000d37197211 */ /* 0x080fe400008f0eff */
[-C--:B------:R-:W-:Y:S01]  /*11970*/  IADD3 R30, P1, PT, R61, R192.reuse, RZ ;  /* 0x000000c03d1e7210 */ /* 0x080fe20007f3e0ff */
[C---:B------:R-:W-:Y:S01]  /*11980*/  IMAD R105, R12.reuse, 0x2, R103 ;  /* 0x000000020c697824 */ /* 0x040fe200078e0267 */
[-C--:B------:R-:W-:Y:S01]  /*11990*/  IADD3 R200, P2, PT, R33, R192.reuse, RZ ;  /* 0x000000c021c87210 */ /* 0x080fe20007f5e0ff */
        /* <DEDUP_REMOVED lines=9> */
[-C--:B------:R-:W-:Y:S02]  /*11a30*/  IADD3 R22, P3, PT, R53, R192.reuse, RZ ;  /* 0x000000c035167210 */ /* 0x080fe40007f7e0ff */
[----:B------:R-:W-:Y:S01]  /*11a40*/  LEA.HI.X.SX32 R43, R73, R13, 0x1, P1 ;  /* 0x0000000d492b7211 */ /* 0x000fe200008f0eff */
[----:B------:R-:W-:Y:S01]  /*11a50*/  IMAD R113, R12, 0x2, R111 ;  /* 0x000000020c717824 */ /* 0x000fe200078e026f */
[----:B------:R-:W-:-:S02]  /*11a60*/  IADD3 R48, P1, PT, R77, R192, RZ ;  /* 0x000000c04d307210 */ /* 0x000fc40007f3e0ff */
[-C--:B------:R-:W-:Y:S01]  /*11a70*/  LEA.HI.X.SX32 R201, R33, R13.reuse, 0x1, P2 ;  /* 0x0000000d21c97211 */ /* 0x080fe200010f0eff */
[C---:B------:R-:W-:Y:S01]  /*11a80*/  IMAD R115, R12.reuse, 0x2, R113 ;  /* 0x000000020c737824 */ /* 0x040fe200078e0271 */
[-C--:B------:R-:W-:Y:S02]  /*11a90*/  LEA.HI.X.SX32 R49, R77, R13.reuse, 0x1, P1 ;  /* 0x0000000d4d317211 */ /* 0x080fe400008f0eff */
[-C--:B0-----:R-:W-:Y:S01]  /*11aa0*/  IADD3 R20, P2, PT, R51, R192.reuse, RZ ;  /* 0x000000c033147210 */ /* 0x081fe20007f5e0ff */
        /* <DEDUP_REMOVED lines=37> */
[-C--:B------:R-:W-:Y:S02]  /*11d00*/  LEA.HI.X.SX32 R47, R75, R13.reuse, 0x1, P3 ;  /* 0x0000000d4b2f7211 */ /* 0x080fe400018f0eff */
[----:B------:R-:W-:Y:S01]  /*11d10*/  IADD3 R52, P3, PT, R85, R192, RZ ;  /* 0x000000c055347210 */ /* 0x000fe20007f7e0ff */
[----:B------:R-:W-:Y:S01]  /*11d20*/  IMAD R143, R12, 0x2, R141 ;  /* 0x000000020c8f7824 */ /* 0x000fe200078e028d */
[----:B------:R-:W-:-:S02]  /*11d30*/  LEA.HI.X.SX32 R45, R83, R13, 0x1, P2 ;  /* 0x0000000d532d7211 */ /* 0x000fc400010f0eff */
[-C--:B------:R-:W-:Y:S01]  /*11d40*/  IADD3 R50, P2, PT, R79, R192.reuse, RZ ;  /* 0x000000c04f327210 */ /* 0x080fe20007f5e0ff */
        /* <DEDUP_REMOVED lines=22> */
[----:B------:R-:W-:Y:S02]  /*11eb0*/  LEA.HI.X.SX32 R69, R99, R13, 0x1, P2 ;  /* 0x0000000d63457211 */ /* 0x000fe400010f0eff */
[-C--:B------:R-:W-:Y:S01]  /*11ec0*/  IADD3 R78, P1, PT, R107, R192.reuse, RZ ;  /* 0x000000c06b4e7210 */ /* 0x080fe20007f3e0ff */
[----:B------:R-:W-:Y:S01]  /*11ed0*/  IMAD R159, R12, 0x2, R157 ;  /* 0x000000020c9f7824 */ /* 0x000fe200078e029d */
[----:B------:R-:W-:-:S02]  /*11ee0*/  IADD3 R74, P2, PT, R103, R192, RZ ;  /* 0x000000c0674a7210 */ /* 0x000fc40007f5e0ff */
[-C--:B------:R-:W-:Y:S01]  /*11ef0*/  LEA.HI.X.SX32 R77, R105, R13.reuse, 0x1, P3 ;  /* 0x0000000d694d7211 */ /* 0x080fe200018f0eff */
[C---:B------:R-:W-:Y:S01]  /*11f00*/  IMAD R161, R12.reuse, 0x2, R159 ;  /* 0x000000020ca17824 */ /* 0x040fe200078e029f */
[-C--:B------:R-:W-:Y:S02]  /*11f10*/  IADD3 R82, P3, PT, R111, R192.reuse, RZ ;  /* 0x000000c06f527210 */ /* 0x080fe40007f7e0ff */
[-C--:B------:R-:W-:Y:S01]  /*11f20*/  LEA.HI.X.SX32 R79, R107, R13.reuse, 0x1, P1 ;  /* 0x0000000d6b4f7211 */ /* 0x080fe200008f0eff */
        /* <DEDUP_REMOVED lines=23> */
[-C--:B------:R-:W-:Y:S02]  /*120a0*/  LEA.HI.X.SX32 R95, R123, R13.reuse, 0x1, P3 ;  /* 0x0000000d7b5f7211 */ /* 0x080fe400018f0eff */
[-C--:B------:R-:W-:Y:S02]  /*120b0*/  IADD3 R100, P3, PT, R129, R192.reuse, RZ ;  /* 0x000000c081647210 */ /* 0x080fe40007f7e0ff */
[-C--:B------:R-:W-:Y:S02]  /*120c0*/  LEA.HI.X.SX32 R97, R125, R13.reuse, 0x1, P1 ;  /* 0x0000000d7d617211 */ /* 0x080fe400008f0eff */
[----:B------:R-:W-:Y:S02]  /*120d0*/  LEA.HI.X.SX32 R93, R121, R13, 0x1, P2 ;  /* 0x0000000d795d7211 */ /* 0x000fe400010f0eff */
[-C--:B------:R-:W-:Y:S02]  /*120e0*/  IADD3 R102, P1, PT, R131, R192.reuse, RZ ;  /* 0x000000c083667210 */ /* 0x080fe40007f3e0ff */
        /* <DEDUP_REMOVED lines=21> */
[-C--:B------:R-:W-:Y:S01]  /*12240*/  LEA.HI.X.SX32 R121, R15, R13.reuse, 0x1, P1 ;  /* 0x0000000d0f797211 */ /* 0x080fe200008f0eff */
[C---:B------:R-:W-:Y:S01]  /*12250*/  IMAD R15, R12.reuse, 0x2, R177 ;  /* 0x000000020c0f7824 */ /* 0x040fe200078e02b1 */
[-C--:B------:R-:W-:Y:S02]  /*12260*/  LEA.HI.X.SX32 R117, R145, R13.reuse, 0x1, P2 ;  /* 0x0000000d91757211 */ /* 0x080fe400010f0eff */
[----:B------:R-:W-:Y:S01]  /*12270*/  IADD3 R122, P2, PT, R149, R192, RZ ;  /* 0x000000c0957a7210 */ /* 0x000fe20007f5e0ff */
[----:B------:R-:W-:Y:S01]  /*12280*/  IMAD R179, R12, 0x2, R15 ;  /* 0x000000020cb37824 */ /* 0x000fe200078e020f */
[----:B------:R-:W-:-:S02]  /*12290*/  LEA.HI.X.SX32 R125, R151, R13, 0x1, P3 ;  /* 0x0000000d977d7211 */ /* 0x000fc400018f0eff */
[-C--:B------:R-:W-:Y:S02]  /*122a0*/  IADD3 R130, P3, PT, R157, R192.reuse, RZ ;  /* 0x000000c09d827210 */ /* 0x080fe40007f7e0ff */
[-C--:B------:R-:W-:Y:S02]  /*122b0*/  LEA.HI.X.SX32 R123, R149, R13.reuse, 0x1, P2 ;  /* 0x0000000d957b7211 */ /* 0x080fe400010f0eff */
[-C--:B------:R-:W-:Y:S02]  /*122c0*/  IADD3 R128, P2, PT, R155, R192.reuse, RZ ;  /* 0x000000c09b807210 */ /* 0x080fe40007f5e0ff */
[-C--:B------:R-:W-:Y:S01]  /*122d0*/  LEA.HI.X.SX32 R131, R157, R13.reuse, 0x1, P3 ;  /* 0x0000000d9d837211 */ /* 0x080fe200018f0eff */
[C---:B------:R-:W-:Y:S01]  /*122e0*/  IMAD R157, R12.reuse, 0x2, R179 ;  /* 0x000000020c9d7824 */ /* 0x040fe200078e02b3 */
[-C--:B------:R-:W-:Y:S02]  /*122f0*/  IADD3 R126, P1, PT, R153, R192.reuse, RZ ;  /* 0x000000c0997e7210 */ /* 0x080fe40007f3e0ff */
[----:B------:R-:W-:Y:S01]  /*12300*/  LEA.HI.X.SX32 R129, R155, R13, 0x1, P2 ;  /* 0x0000000d9b817211 */ /* 0x000fe200010f0eff */
[----:B------:R-:W-:Y:S01]  /*12310*/  IMAD R181, R12, 0x2, R157 ;  /* 0x000000020cb57824 */ /* 0x000fe200078e029d */
[----:B------:R-:W-:-:S02]  /*12320*/  IADD3 R134, P2, PT, R161, R192, RZ ;  /* 0x000000c0a1867210 */ /* 0x000fc40007f5e0ff */
[-C--:B------:R-:W-:Y:S02]  /*12330*/  LEA.HI.X.SX32 R127, R153, R13.reuse, 0x1, P1 ;  /* 0x0000000d997f7211 */ /* 0x080fe400008f0eff */
[-C--:B------:R-:W-:Y:S02]  /*12340*/  IADD3 R132, P1, PT, R159, R192.reuse, RZ ;  /* 0x000000c09f847210 */ /* 0x080fe40007f3e0ff */
[-C--:B------:R-:W-:Y:S02]  /*12350*/  IADD3 R136, P3, PT, R163, R192.reuse, RZ ;  /* 0x000000c0a3887210 */ /* 0x080fe40007f7e0ff */
[-C--:B------:R-:W-:Y:S01]  /*12360*/  LEA.HI.X.SX32 R135, R161, R13.reuse, 0x1, P2 ;  /* 0x0000000da1877211 */ /* 0x080fe200010f0eff */
[C---:B------:R-:W-:Y:S01]  /*12370*/  IMAD R161, R12.reuse, 0x2, R181 ;  /* 0x000000020ca17824 */ /* 0x040fe200078e02b5 */
[-C--:B------:R-:W-:Y:S02]  /*12380*/  LEA.HI.X.SX32 R133, R159, R13.reuse, 0x1, P1 ;  /* 0x0000000d9f857211 */ /* 0x080fe400008f0eff */
[----:B------:R-:W-:Y:S01]  /*12390*/  LEA.HI.X.SX32 R137, R163, R13, 0x1, P3 ;  /* 0x0000000da3897211 */ /* 0x000fe200018f0eff */
[----:B------:R-:W-:Y:S01]  /*123a0*/  IMAD R163, R12, 0x2, R161 ;  /* 0x000000020ca37824 */ /* 0x000fe200078e02a1 */
[----:B------:R-:W-:-:S02]  /*123b0*/  IADD3 R138, P1, PT, R165, R192, RZ ;  /* 0x000000c0a58a7210 */ /* 0x000fc40007f3e0ff */
[-C--:B------:R-:W-:Y:S02]  /*123c0*/  IADD3 R140, P2, PT, R167, R192.reuse, RZ ;  /* 0x000000c0a78c7210 */ /* 0x080fe40007f5e0ff */
[-C--:B------:R-:W-:Y:S01]  /*123d0*/  LEA.HI.X.SX32 R139, R165, R13.reuse, 0x1, P1 ;  /* 0x0000000da58b7211 */ /* 0x080fe200008f0eff */
[C---:B------:R-:W-:Y:S01]  /*123e0*/  IMAD R165, R12.reuse, 0x2, R163 ;  /* 0x000000020ca57824 */ /* 0x040fe200078e02a3 */
        /* <DEDUP_REMOVED lines=8> */
[-C--:B------:R-:W-:Y:S01]  /*12470*/  LEA.HI.X.SX32 R145, R171, R13.reuse, 0x1, P1 ;  /* 0x0000000dab917211 */ /* 0x080fe200008f0eff */
[C---:B------:R-:W-:Y:S01]  /*12480*/  IMAD R171, R12.reuse, 0x2, R169 ;  /* 0x000000020cab7824 */ /* 0x040fe200078e02a9 */
[-C--:B------:R-:W-:Y:S02]  /*12490*/  IADD3 R152, P2, PT, R15, R192.reuse, RZ ;  /* 0x000000c00f987210 */ /* 0x080fe40007f5e0ff */
[----:B------:R-:W-:Y:S02]  /*124a0*/  IADD3 R148, P3, PT, R175, R192, RZ ;  /* 0x000000c0af947210 */ /* 0x000fe40007f7e0ff */
[-C--:B------:R-:W-:Y:S01]  /*124b0*/  LEA.HI.X.SX32 R153, R15, R13.reuse, 0x1, P2 ;  /* 0x0000000d0f997211 */ /* 0x080fe200010f0eff */
[----:B------:R-:W-:Y:S01]  /*124c0*/  IMAD R15, R12, 0x2, R171 ;  /* 0x000000020c0f7824 */ /* 0x000fe200078e02ab */
[----:B------:R-:W-:-:S02]  /*124d0*/  LEA.HI.X.SX32 R149, R175, R13, 0x1, P3 ;  /* 0x0000000daf957211 */ /* 0x000fc400018f0eff */
[-C--:B------:R-:W-:Y:S01]  /*124e0*/  IADD3 R150, P1, PT, R177, R192.reuse, RZ ;  /* 0x000000c0b1967210 */ /* 0x080fe20007f3e0ff */
        /* <DEDUP_REMOVED lines=17> */
[-C--:B------:R-:W-:Y:S01]  /*12600*/  LEA.HI.X.SX32 R173, R15, R13.reuse, 0x1, P3 ;  /* 0x0000000d0fad7211 */ /* 0x080fe200018f0eff */
[C---:B------:R-:W-:Y:S01]  /*12610*/  IMAD R15, R12.reuse, 0x2, R183 ;  /* 0x000000020c0f7824 */ /* 0x040fe200078e02b7 */
[-C--:B------:R-:W-:Y:S02]  /*12620*/  IADD3 R162, P1, PT, R163, R192.reuse, RZ ;  /* 0x000000c0a3a27210 */ /* 0x080fe40007f3e0ff */
[-C--:B------:R-:W-:Y:S01]  /*12630*/  IADD3 R164, P2, PT, R165, R192.reuse, RZ ;  /* 0x000000c0a5a47210 */ /* 0x080fe20007f5e0ff */
[C---:B------:R-:W-:Y:S01]  /*12640*/  IMAD R187, R12.reuse, 0x2, R15 ;  /* 0x000000020cbb7824 */ /* 0x040fe200078e020f */
[-C--:B------:R-:W-:Y:S02]  /*12650*/  LEA.HI.X.SX32 R163, R163, R13.reuse, 0x1, P1 ;  /* 0x0000000da3a37211 */ /* 0x080fe400008f0eff */
[----:B------:R-:W-:Y:S01]  /*12660*/  LEA.HI.X.SX32 R165, R165, R13, 0x1, P2 ;  /* 0x0000000da5a57211 */ /* 0x000fe200010f0eff */
[----:B------:R-:W-:Y:S01]  /*12670*/  IMAD R189, R12, 0x2, R187 ;  /* 0x000000020cbd7824 */ /* 0x000fe200078e02bb */
[----:B------:R-:W-:-:S02]  /*12680*/  IADD3 R168, P1, PT, R169, R192, RZ ;  /* 0x000000c0a9a87210 */ /* 0x000fc40007f3e0ff */
[-C--:B------:R-:W-:Y:S01]  /*12690*/  IADD3 R170, P2, PT, R171, R192.reuse, RZ ;  /* 0x000000c0abaa7210 */ /* 0x080fe20007f5e0ff */
[C---:B------:R-:W-:Y:S01]  /*126a0*/  IMAD R191, R12.reuse, 0x2, R189 ;  /* 0x000000020cbf7824 */ /* 0x040fe200078e02bd */
[-C--:B------:R-:W-:Y:S02]  /*126b0*/  LEA.HI.X.SX32 R169, R169, R13.reuse, 0x1, P1 ;  /* 0x0000000da9a97211 */ /* 0x080fe400008f0eff */
[----:B------:R-:W-:Y:S01]  /*126c0*/  LEA.HI.X.SX32 R171, R171, R13, 0x1, P2 ;  /* 0x0000000dabab7211 */ /* 0x000fe200010f0eff */
[----:B------:R-:W-:Y:S01]  /*126d0*/  IMAD R12, R12, 0x2, R191 ;  /* 0x000000020c0c7824 */ /* 0x000fe200078e02bf */
[-C--:B------:R-:W-:Y:S02]  /*126e0*/  IADD3 R174, P1, PT, R175, R192.reuse, RZ ;  /* 0x000000c0afae7210 */ /* 0x080fe40007f3e0ff */
[-C--:B------:R-:W-:Y:S02]  /*126f0*/  IADD3 R176, P2, PT, R177, R192.reuse, RZ ;  /* 0x000000c0b1b07210 */ /* 0x080fe40007f5e0ff */
[----:B------:R-:W-:-:S02]  /*12700*/  IADD3 R178, P3, PT, R179, R192, RZ ;  /* 0x000000c0b3b27210 */ /* 0x000fc40007f7e0ff */
[-C--:B------:R-:W-:Y:S02]  /*12710*/  LEA.HI.X.SX32 R175, R175, R13.reuse, 0x1, P1 ;  /* 0x0000000dafaf7211 */ /* 0x080fe400008f0eff */
[-C--:B------:R-:W-:Y:S02]  /*12720*/  LEA.HI.X.SX32 R177, R177, R13.reuse, 0x1, P2 ;  /* 0x0000000db1b17211 */ /* 0x080fe400010f0eff */
[----:B------:R-:W-:Y:S02]  /*12730*/  LEA.HI.X.SX32 R179, R179, R13, 0x1, P3 ;  /* 0x0000000db3b37211 */ /* 0x000fe400018f0eff */
        /* <DEDUP_REMOVED lines=9> */
[C---:B------:R-:W-:Y:S02]  /*127d0*/  IADD3 R192, P4, PT, R12.reuse, R192, RZ ;  /* 0x000000c00cc07210 */ /* 0x040fe40007f9e0ff */
[-C--:B------:R-:W-:Y:S02]  /*127e0*/  LEA.HI.X.SX32 R187, R187, R13.reuse, 0x1, P1 ;  /* 0x0000000dbbbb7211 */ /* 0x080fe400008f0eff */
[-C--:B------:R-:W-:Y:S02]  /*127f0*/  LEA.HI.X.SX32 R189, R189, R13.reuse, 0x1, P2 ;  /* 0x0000000dbdbd7211 */ /* 0x080fe400010f0eff */
[-C--:B------:R-:W-:Y:S02]  /*12800*/  LEA.HI.X.SX32 R191, R191, R13.reuse, 0x1, P3 ;  /* 0x0000000dbfbf7211 */ /* 0x080fe400018f0eff */
[----:B------:R-:W-:Y:S02]  /*12810*/  LEA.HI.X.SX32 R193, R12, R13, 0x1, P4 ;  /* 0x0000000d0cc17211 */ /* 0x000fe400020f0eff */
[----:B------:R-:W0:Y:S01]  /*12820*/  LDS.128 R12, [R202] ;  /* 0x00000000ca0c7984 */ /* 0x000e220000000c00 */
[----:B------:R-:W-:-:S05]  /*12830*/  PRMT R4, R4, 0x7773, RZ ;  /* 0x0000777304047816 */ /* 0x000fca00000000ff */
[----:B------:R1:W-:Y:S04]  /*12840*/  STG.E.U8 desc[UR22][R194.64], R4 ;  /* 0x00000004c2007986 */ /* 0x0003e8000c101116 */
[----:B------:R2:W-:Y:S04]  /*12850*/  STG.E.U8 desc[UR22][R196.64], R232 ;  /* 0x000000e8c4007986 */ /* 0x0005e8000c101116 */
[----:B------:R3:W-:Y:S04]  /*12860*/  STG.E.U8 desc[UR22][R198.64], R230 ;  /* 0x000000e6c6007986 */ /* 0x0007e8000c101116 */
[----:B------:R4:W-:Y:S01]  /*12870*/  STG.E.U8 desc[UR22][R200.64], R228 ;  /* 0x000000e4c8007986 */ /* 0x0009e2000c101116 */
[----:B-1----:R-:W-:-:S02]  /*12880*/  PRMT R194, R7, 0x7773, RZ ;  /* 0x0000777307c27816 */ /* 0x002fc400000000ff */
[C---:B------:R-:W-:Y:S01]  /*12890*/  PRMT R195, R8.reuse, 0x7771, RZ ;  /* 0x0000777108c37816 */ /* 0x040fe200000000ff */
[----:B------:R-:W-:Y:S01]  /*128a0*/  STG.E.U8 desc[UR22][R16.64], R226 ;  /* 0x000000e210007986 */ /* 0x000fe2000c101116 */
[----:B--2---:R-:W-:Y:S02]  /*128b0*/  PRMT R196, R7, 0x7771, RZ ;  /* 0x0000777107c47816 */ /* 0x004fe400000000ff */
[----:B------:R-:W-:Y:S01]  /*128c0*/  PRMT R4, R9, 0x7770, RZ ;  /* 0x0000777009047816 */ /* 0x000fe200000000ff */
[----:B------:R-:W-:Y:S01]  /*128d0*/  STG.E.U8 desc[UR22][R18.64], R6 ;  /* 0x0000000612007986 */ /* 0x000fe2000c101116 */
[----:B---3--:R-:W-:Y:S02]  /*128e0*/  PRMT R198, R7, 0x7770, RZ ;  /* 0x0000777007c67816 */ /* 0x008fe400000000ff */
[C---:B------:R-:W-:Y:S01]  /*128f0*/  PRMT R7, R8.reuse, 0x7772, RZ ;  /* 0x0000777208077816 */ /* 0x040fe200000000ff */
[----:B------:R1:W-:Y:S01]  /*12900*/  STG.E.U8 desc[UR22][R20.64], R224 ;  /* 0x000000e014007986 */ /* 0x0003e2000c101116 */
[----:B------:R-:W-:-:S02]  /*12910*/  PRMT R8, R8, 0x7770, RZ ;  /* 0x0000777008087816 */ /* 0x000fc400000000ff */
[C---:B----4-:R-:W-:Y:S01]  /*12920*/  PRMT R201, R9.reuse, 0x7771, RZ ;  /* 0x0000777109c97816 */ /* 0x050fe200000000ff */
[----:B------:R2:W-:Y:S01]  /*12930*/  STG.E.U8 desc[UR22][R22.64], R222 ;  /* 0x000000de16007986 */ /* 0x0005e2000c101116 */
[C---:B------:R-:W-:Y:S02]  /*12940*/  PRMT R197, R9.reuse, 0x7773, RZ ;  /* 0x0000777309c57816 */ /* 0x040fe400000000ff */
[----:B------:R-:W-:Y:S01]  /*12950*/  PRMT R199, R9, 0x7772, RZ ;  /* 0x0000777209c77816 */ /* 0x000fe200000000ff */
[----:B------:R-:W-:Y:S01]  /*12960*/  STG.E.U8 desc[UR22][R24.64], R220 ;  /* 0x000000dc18007986 */ /* 0x000fe2000c101116 */
[----:B------:R-:W-:Y:S02]  /*12970*/  PRMT R9, R10, 0x7773, RZ ;  /* 0x000077730a097816 */ /* 0x000fe400000000ff */
[C---:B0-----:R-:W-:Y:S01]  /*12980*/  PRMT R200, R12.reuse, 0x7772, RZ ;  /* 0x000077720cc87816 */ /* 0x041fe200000000ff */
[----:B------:R-:W-:Y:S01]  /*12990*/  STG.E.U8 desc[UR22][R26.64], R198 ;  /* 0x000000c61a007986 */ /* 0x000fe2000c101116 */
[----:B-1----:R-:W-:-:S02]  /*129a0*/  PRMT R224, R12, 0x7770, RZ ;  /* 0x000077700ce07816 */ /* 0x002fc400000000ff */
[C---:B------:R-:W-:Y:S01]  /*129b0*/  PRMT R20, R13.reuse, 0x7770, RZ ;  /* 0x000077700d147816 */ /* 0x040fe200000000ff */
[----:B------:R0:W-:Y:S01]  /*129c0*/  STG.E.U8 desc[UR22][R28.64], R196 ;  /* 0x000000c41c007986 */ /* 0x0001e2000c101116 */
[C---:B--2---:R-:W-:Y:S02]  /*129d0*/  PRMT R222, R12.reuse, 0x7771, RZ ;  /* 0x000077710cde7816 */ /* 0x044fe400000000ff */
[----:B------:R-:W-:Y:S01]  /*129e0*/  PRMT R22, R12, 0x7773, RZ ;  /* 0x000077730c167816 */ /* 0x000fe200000000ff */
[----:B------:R1:W-:Y:S01]  /*129f0*/  STG.E.U8 desc[UR22][R30.64], R218 ;  /* 0x000000da1e007986 */ /* 0x0003e2000c101116 */
[C---:B------:R-:W-:Y:S02]  /*12a00*/  PRMT R18, R13.reuse, 0x7771, RZ ;  /* 0x000077710d127816 */ /* 0x040fe400000000ff */
[C---:B------:R-:W-:Y:S01]  /*12a10*/  PRMT R16, R13.reuse, 0x7772, RZ ;  /* 0x000077720d107816 */ /* 0x040fe200000000ff */
[----:B------:R2:W-:Y:S01]  /*12a20*/  STG.E.U8 desc[UR22][R32.64], R194 ;  /* 0x000000c220007986 */ /* 0x0005e2000c101116 */
[----:B------:R-:W-:-:S02]  /*12a30*/  PRMT R12, R13, 0x7773, RZ ;  /* 0x000077730d0c7816 */ /* 0x000fc400000000ff */
[C---:B------:R-:W-:Y:S01]  /*12a40*/  PRMT R13, R15.reuse, 0x7773, RZ ;  /* 0x000077730f0d7816 */ /* 0x040fe200000000ff */
[----:B------:R-:W-:Y:S01]  /*12a50*/  STG.E.U8 desc[UR22][R34.64], R224 ;  /* 0x000000e022007986 */ /* 0x000fe2000c101116 */
[C---:B0-----:R-:W-:Y:S02]  /*12a60*/  PRMT R29, R14.reuse, 0x7773, RZ ;  /* 0x000077730e1d7816 */ /* 0x041fe400000000ff */
[C---:B------:R-:W-:Y:S01]  /*12a70*/  PRMT R25, R15.reuse, 0x7772, RZ ;  /* 0x000077720f197816 */ /* 0x040fe200000000ff */
[----:B------:R-:W-:Y:S01]  /*12a80*/  STG.E.U8 desc[UR22][R36.64], R222 ;  /* 0x000000de24007986 */ /* 0x000fe2000c101116 */
[C---:B-1----:R-:W-:Y:S02]  /*12a90*/  PRMT R31, R14.reuse, 0x7772, RZ ;  /* 0x000077720e1f7816 */ /* 0x042fe400000000ff */
[----:B------:R-:W-:Y:S01]  /*12aa0*/  PRMT R27, R15, 0x7771, RZ ;  /* 0x000077710f1b7816 */ /* 0x000fe200000000ff */
[----:B------:R-:W-:Y:S01]  /*12ab0*/  STG.E.U8 desc[UR22][R38.64], R200 ;  /* 0x000000c826007986 */ /* 0x000fe2000c101116 */
[----:B--2---:R-:W-:-:S02]  /*12ac0*/  PRMT R33, R14, 0x7771, RZ ;  /* 0x000077710e217816 */ /* 0x004fc400000000ff */
[----:B------:R-:W-:Y:S01]  /*12ad0*/  PRMT R14, R14, 0x7770, RZ ;  /* 0x000077700e0e7816 */ /* 0x000fe200000000ff */
[----:B------:R-:W-:Y:S01]  /*12ae0*/  STG.E.U8 desc[UR22][R40.64], R22 ;  /* 0x0000001628007986 */ /* 0x000fe2000c101116 */
[----:B------:R-:W-:Y:S02]  /*12af0*/  PRMT R15, R15, 0x7770, RZ ;  /* 0x000077700f0f7816 */ /* 0x000fe400000000ff */
[C---:B------:R-:W-:Y:S01]  /*12b00*/  PRMT R17, R10.reuse, 0x7772, RZ ;  /* 0x000077720a117816 */ /* 0x040fe200000000ff */
[----:B------:R-:W-:Y:S01]  /*12b10*/  STG.E.U8 desc[UR22][R42.64], R20 ;  /* 0x000000142a007986 */ /* 0x000fe2000c101116 */
[C---:B------:R-:W-:Y:S02]  /*12b20*/  PRMT R19, R10.reuse, 0x7771, RZ ;  /* 0x000077710a137816 */ /* 0x040fe400000000ff */
[----:B------:R-:W-:Y:S01]  /*12b30*/  PRMT R10, R10, 0x7770, RZ ;  /* 0x000077700a0a7816 */ /* 0x000fe200000000ff */
[----:B------:R-:W-:Y:S01]  /*12b40*/  STG.E.U8 desc[UR22][R44.64], R18 ;  /* 0x000000122c007986 */ /* 0x000fe2000c101116 */
[----:B------:R-:W-:-:S02]  /*12b50*/  PRMT R21, R11, 0x7773, RZ ;  /* 0x000077730b157816 */ /* 0x000fc400000000ff */
[C---:B------:R-:W-:Y:S01]  /*12b60*/  PRMT R23, R11.reuse, 0x7772, RZ ;  /* 0x000077720b177816 */ /* 0x040fe200000000ff */
[----:B------:R-:W-:Y:S01]  /*12b70*/  STG.E.U8 desc[UR22][R46.64], R16 ;  /* 0x000000102e007986 */ /* 0x000fe2000c101116 */
[C---:B------:R-:W-:Y:S02]  /*12b80*/  PRMT R6, R11.reuse, 0x7771, RZ ;  /* 0x000077710b067816 */ /* 0x040fe400000000ff */
[----:B------:R-:W-:Y:S01]  /*12b90*/  PRMT R11, R11, 0x7770, RZ ;  /* 0x000077700b0b7816 */ /* 0x000fe200000000ff */
[----:B------:R-:W-:Y:S04]  /*12ba0*/  STG.E.U8 desc[UR22][R48.64], R12 ;  /* 0x0000000c30007986 */ /* 0x000fe8000c101116 */
        /* <DEDUP_REMOVED lines=12> */
[----:B------:R-:W0:Y:S04]  /*12c70*/  LDS.128 R12, [R202+0x1000] ;  /* 0x00100000ca0c7984 */ /* 0x000e280000000c00 */
        /* <DEDUP_REMOVED lines=9> */
[----:B------:R-:W-:Y:S01]  /*12d10*/  STG.E.U8 desc[UR22][R92.64], R229 ;  /* 0x000000e55c007986 */ /* 0x000fe2000c101116 */
[----:B0-----:R-:W-:-:S02]  /*12d20*/  PRMT R39, R12, 0x7770, RZ ;  /* 0x000077700c277816 */ /* 0x001fc400000000ff */
[C---:B------:R-:W-:Y:S01]  /*12d30*/  PRMT R37, R12.reuse, 0x7771, RZ ;  /* 0x000077710c257816 */ /* 0x040fe200000000ff */
[----:B------:R-:W-:Y:S01]  /*12d40*/  STG.E.U8 desc[UR22][R94.64], R227 ;  /* 0x000000e35e007986 */ /* 0x000fe2000c101116 */
[C---:B------:R-:W-:Y:S02]  /*12d50*/  PRMT R35, R12.reuse, 0x7772, RZ ;  /* 0x000077720c237816 */ /* 0x040fe400000000ff */
[----:B------:R-:W-:Y:S01]  /*12d60*/  PRMT R33, R12, 0x7773, RZ ;  /* 0x000077730c217816 */ /* 0x000fe200000000ff */
[----:B------:R-:W-:Y:S01]  /*12d70*/  STG.E.U8 desc[UR22][R96.64], R225 ;  /* 0x000000e160007986 */ /* 0x000fe2000c101116 */
[C---:B------:R-:W-:Y:S02]  /*12d80*/  PRMT R31, R13.reuse, 0x7770, RZ ;  /* 0x000077700d1f7816 */ /* 0x040fe400000000ff */
[C---:B------:R-:W-:Y:S01]  /*12d90*/  PRMT R29, R13.reuse, 0x7771, RZ ;  /* 0x000077710d1d7816 */ /* 0x040fe200000000ff */
[----:B------:R-:W-:Y:S01]  /*12da0*/  STG.E.U8 desc[UR22][R98.64], R247 ;  /* 0x000000f762007986 */ /* 0x000fe2000c101116 */
[----:B------:R-:W-:-:S02]  /*12db0*/  PRMT R27, R13, 0x7772, RZ ;  /* 0x000077720d1b7816 */ /* 0x000fc400000000ff */
[----:B------:R-:W-:Y:S01]  /*12dc0*/  PRMT R25, R13, 0x7773, RZ ;  /* 0x000077730d197816 */ /* 0x000fe200000000ff */
[----:B------:R-:W-:Y:S01]  /*12dd0*/  STG.E.U8 desc[UR22][R100.64], R239 ;  /* 0x000000ef64007986 */ /* 0x000fe2000c101116 */
[----:B------:R-:W-:-:S03]  /*12de0*/  PRMT R13, R14, 0x7772, RZ ;  /* 0x000077720e0d7816 */ /* 0x000fc600000000ff */
        /* <DEDUP_REMOVED lines=16> */
[----:B------:R0:W-:Y:S04]  /*12ef0*/  STG.E.U8 desc[UR22][R134.64], R7 ;  /* 0x0000000786007986 */ /* 0x0001e8000c101116 */
[----:B------:R1:W-:Y:S04]  /*12f00*/  STG.E.U8 desc[UR22][R136.64], R5 ;  /* 0x0000000588007986 */ /* 0x0003e8000c101116 */
[----:B------:R2:W-:Y:S04]  /*12f10*/  STG.E.U8 desc[UR22][R138.64], R4 ;  /* 0x000000048a007986 */ /* 0x0005e8000c101116 */
[----:B------:R-:W-:Y:S01]  /*12f20*/  STG.E.U8 desc[UR22][R140.64], R201 ;  /* 0x000000c98c007986 */ /* 0x000fe2000c101116 */
[----:B0-----:R-:W-:-:S03]  /*12f30*/  PRMT R7, R15, 0x7772, RZ ;  /* 0x000077720f077816 */ /* 0x001fc600000000ff */
[----:B------:R-:W-:Y:S01]  /*12f40*/  STG.E.U8 desc[UR22][R142.64], R199 ;  /* 0x000000c78e007986 */ /* 0x000fe2000c101116 */
[----:B-1----:R-:W-:-:S03]  /*12f50*/  PRMT R5, R15, 0x7773, RZ ;  /* 0x000077730f057816 */ /* 0x002fc600000000ff */
[----:B------:R-:W-:Y:S01]  /*12f60*/  STG.E.U8 desc[UR22][R144.64], R197 ;  /* 0x000000c590007986 */ /* 0x000fe2000c101116 */
[----:B--2---:R-:W-:Y:S02]  /*12f70*/  LOP3.LUT R4, R0, 0x1f0, RZ, 0xc0, !PT ;  /* 0x000001f000047812 */ /* 0x004fe400078ec0ff */
[----:B------:R-:W-:Y:S01]  /*12f80*/  LOP3.LUT R0, R238, 0xff, RZ, 0xc0, !PT ;  /* 0x000000ffee007812 */ /* 0x000fe200078ec0ff */
[----:B------:R-:W-:Y:S03]  /*12f90*/  STG.E.U8 desc[UR22][R146.64], R10 ;  /* 0x0000000a92007986 */ /* 0x000fe6000c101116 */
[----:B------:R-:W-:Y:S01]  /*12fa0*/  ISETP.GE.U32.AND P1, PT, R0, 0x80, PT ;  /* 0x000000800000780c */ /* 0x000fe20003f26070 */
[----:B------:R0:W-:Y:S01]  /*12fb0*/  STG.E.U8 desc[UR22][R148.64], R19 ;  /* 0x0000001394007986 */ /* 0x0001e2000c101116 */
[----:B------:R-:W-:-:S03]  /*12fc0*/  IMAD.HI R0, R234, 0x4, RZ ;  /* 0x00000004ea007827 */ /* 0x000fc600078e02ff */
[----:B------:R1:W-:Y:S04]  /*12fd0*/  STG.E.U8 desc[UR22][R150.64], R17 ;  /* 0x0000001196007986 */ /* 0x0003e8000c101116 */
[----:B------:R2:W-:Y:S04]  /*12fe0*/  STG.E.U8 desc[UR22][R152.64], R9 ;  /* 0x0000000998007986 */ /* 0x0005e8000c101116 */
[----:B------:R3:W-:Y:S01]  /*12ff0*/  STG.E.U8 desc[UR22][R154.64], R11 ;  /* 0x0000000b9a007986 */ /* 0x0007e2000c101116 */
[----:B0-----:R-:W-:-:S03]  /*13000*/  PRMT R19, R14, 0x7770, RZ ;  /* 0x000077700e137816 */ /* 0x001fc600000000ff */
[----:B------:R-:W-:Y:S01]  /*13010*/  STG.E.U8 desc[UR22][R156.64], R6 ;  /* 0x000000069c007986 */ /* 0x000fe2000c101116 */
[----:B-1----:R-:W-:-:S03]  /*13020*/  PRMT R17, R14, 0x7771, RZ ;  /* 0x000077710e117816 */ /* 0x002fc600000000ff */
[----:B------:R-:W-:Y:S01]  /*13030*/  STG.E.U8 desc[UR22][R158.64], R23 ;  /* 0x000000179e007986 */ /* 0x000fe2000c101116 */
[C---:B--2---:R-:W-:Y:S02]  /*13040*/  PRMT R9, R15.reuse, 0x7771, RZ ;  /* 0x000077710f097816 */ /* 0x044fe400000000ff */
[----:B------:R-:W-:Y:S01]  /*13050*/  PRMT R15, R15, 0x7770, RZ ;  /* 0x000077700f0f7816 */ /* 0x000fe200000000ff */
[----:B------:R0:W-:Y:S01]  /*13060*/  STG.E.U8 desc[UR22][R160.64], R21 ;  /* 0x00000015a0007986 */ /* 0x0001e2000c101116 */
[----:B---3--:R-:W-:-:S03]  /*13070*/  PRMT R11, R14, 0x7773, RZ ;  /* 0x000077730e0b7816 */ /* 0x008fc600000000ff */
[----:B------:R-:W-:Y:S04]  /*13080*/  STG.E.U8 desc[UR22][R162.64], R39 ;  /* 0x00000027a2007986 */ /* 0x000fe8000c101116 */
[----:B------:R-:W-:Y:S04]  /*13090*/  STG.E.U8 desc[UR22][R164.64], R37 ;  /* 0x00000025a4007986 */ /* 0x000fe8000c101116 */
[----:B------:R-:W-:Y:S01]  /*130a0*/  STG.E.U8 desc[UR22][R166.64], R35 ;  /* 0x00000023a6007986 */ /* 0x000fe2000c101116 */
[----:B0-----:R-:W-:Y:S02]  /*130b0*/  VIADD R21, R3, UR9 ;  /* 0x0000000903157c36 */ /* 0x001fe40008000000 */
[----:B------:R-:W-:Y:S01]  /*130c0*/  IMAD.SHL.U32 R3, R234, 0x4, RZ ;  /* 0x00000004ea037824 */ /* 0x000fe200078e00ff */
        /* <DEDUP_REMOVED lines=9> */
[----:B------:R-:W-:Y:S04]  /*13160*/  STG.E.U8 desc[UR22][R186.64], R15 ;  /* 0x0000000fba007986 */ /* 0x000fe8000c101116 */
[----:B------:R-:W-:Y:S04]  /*13170*/  STG.E.U8 desc[UR22][R188.64], R9 ;  /* 0x00000009bc007986 */ /* 0x000fe8000c101116 */
[----:B------:R-:W-:Y:S01]  /*13180*/  STG.E.U8 desc[UR22][R190.64], R7 ;  /* 0x00000007be007986 */ /* 0x000fe2000c101116 */
[----:B0-----:R-:W0:Y:S03]  /*13190*/  LDC.64 R10, c[0x0][0x3a0] ;  /* 0x0000e800ff0a7b82 */ /* 0x001e260000000a00 */
[----:B------:R-:W-:Y:S05]  /*131a0*/  STG.E.U8 desc[UR22][R192.64], R5 ;  /* 0x00000005c0007986 */ /* 0x000fea000c101116 */
[----:B------:R-:W-:Y:S06]  /*131b0*/  BAR.SYNC.DEFER_BLOCKING 0x0 ;  /* 0x0000000000007b1d */ /* 0x000fec0000010000 */
[----:B------:R0:W-:Y:S02]  /*131c0*/  STSM.16.M88 [R21], R2 ;  /* 0x0000000215007844 */ /* 0x0001e40000000000 */
[----:B------:R-:W-:Y:S01]  /*131d0*/  BAR.SYNC.DEFER_BLOCKING 0x0 ;  /* 0x0000000000007b1d */ /* 0x000fe20000010000 */
[----:B0-----:R-:W-:-:S04]  /*131e0*/  IADD3 R2, P2, P3, R3, UR6, R10 ;  /* 0x0000000603027c10 */ /* 0x001fc8000fb5e00a */
[----:B------:R-:W-:Y:S01]  /*131f0*/  IADD3.X R3, PT, PT, R0, UR5, R11, P2, P3 ;  /* 0x0000000500037c10 */ /* 0x000fe200097e640b */
[----:B------:R-:W0:Y:S04]  /*13200*/  LDSM.16.M88 R13, [R4+UR9] ;  /* 0x00000009040d783b */ /* 0x000e280008000000 */
[----:B0-----:R0:W-:Y:S01]  /*13210*/  @!P1 STG.E desc[UR22][R2.64], R13 ;  /* 0x0000000d02009986 */ /* 0x0011e2000c101916 */
[----:B------:R-:W-:Y:S06]  /*13220*/  BAR.SYNC.DEFER_BLOCKING 0x0 ;  /* 0x0000000000007b1d */ /* 0x000fec0000010000 */
[----:B------:R-:W-:Y:S05]  /*13230*/  @P0 BRA `(.L_x_19) ;  /* 0x0000000000a00947 */ /* 0x000fea0003800000 */
[----:B------:R-:W1:Y:S01]  /*13240*/  S2UR UR5, SR_CgaCtaId ;  /* 0x00000000000579c3 */ /* 0x000e620000008800 */
[----:B------:R-:W-:Y:S01]  /*13250*/  NOP ;  /* 0x0000000000007918 */ /* 0x000fe20000000000 */
[----:B------:R-:W-:Y:S01]  /*13260*/  UMOV UR4, 0x50 ;  /* 0x0000005000047882 */ /* 0x000fe20000000000 */
[----:B------:R-:W-:Y:S02]  /*13270*/  IMAD.U32 R0, RZ, RZ, UR10 ;  /* 0x0000000aff007e24 */ /* 0x000fe4000f8e00ff */
[----:B0-----:R-:W-:Y:S02]  /*13280*/  IMAD.MOV.U32 R3, RZ, RZ, 0xffff ;  /* 0x0000ffffff037424 */ /* 0x001fe400078e00ff */
[----:B------:R-:W-:Y:S01]  /*13290*/  IMAD.MOV.U32 R7, RZ, RZ, 0x1 ;  /* 0x00000001ff077424 */ /* 0x000fe200078e00ff */
[----:B------:R-:W-:-:S04]  /*132a0*/  LOP3.LUT R0, R0, 0xffff, RZ, 0xc0, !PT ;  /* 0x0000ffff00007812 */ /* 0x000fc800078ec0ff */
[----:B------:R-:W-:-:S05]  /*132b0*/  SHF.R.U32.HI R0, RZ, 0x5, R0 ;  /* 0x00000005ff007819 */ /* 0x000fca0000011600 */
[----:B------:R-:W-:Y:S01]  /*132c0*/  VIADD R2, R0, 0x10 ;  /* 0x0000001000027836 */ /* 0x000fe20000000000 */
[----:B------:R-:W-:Y:S01]  /*132d0*/  SHF.L.U32 R0, R3, R0, RZ ;  /* 0x0000000003007219 */ /* 0x000fe200000006ff */
[----:B-1----:R-:W-:-:S03]  /*132e0*/  ULEA UR6, UR5, UR4, 0x18 ;  /* 0x0000000405067291 */ /* 0x002fc6000f8ec0ff */
[----:B------:R-:W-:-:S04]  /*132f0*/  SHF.L.U32 R3, R7, R2, RZ ;  /* 0x0000000207037219 */ /* 0x000fc800000006ff */
[----:B------:R-:W-:Y:S02]  /*13300*/  LOP3.LUT R0, R3, R0, RZ, 0xfc, !PT ;  /* 0x0000000003007212 */ /* 0x000fe400078efcff */
[----:B------:R-:W0:Y:S02]  /*13310*/  LDS R5, [UR6] ;  /* 0x00000006ff057984 */ /* 0x000e240008000800 */
[C---:B------:R-:W-:Y:S02]  /*13320*/  LOP3.LUT R2, R0.reuse, 0xffff, RZ, 0xc0, !PT ;  /* 0x0000ffff00027812 */ /* 0x040fe400078ec0ff */
[----:B0-----:R-:W-:-:S04]  /*13330*/  LOP3.LUT R3, R0, 0xffff, R5, 0x80, !PT ;  /* 0x0000ffff00037812 */ /* 0x001fc800078e8005 */
[----:B------:R-:W-:-:S13]  /*13340*/  ISETP.NE.AND P0, PT, R3, R2, PT ;  /* 0x000000020300720c */ /* 0x000fda0003f05270 */
[----:B------:R-:W-:Y:S05]  /*13350*/  @P0 BRA `(.L_x_20) ;  /* 0x0000000000500947 */ /* 0x000fea0003800000 */
[----:B------:R-:W-:Y:S02]  /*13360*/  SHF.R.U32.HI R5, RZ, 0x10, R5 ;  /* 0x00000010ff057819 */ /* 0x000fe40000011605 */
[----:B------:R-:W-:-:S04]  /*13370*/  SHF.R.U32.HI R2, RZ, 0x10, R0 ;  /* 0x00000010ff027819 */ /* 0x000fc80000011600 */
[----:B------:R-:W-:-:S04]  /*13380*/  LOP3.LUT R5, R5, R2, RZ, 0xc0, !PT ;  /* 0x0000000205057212 */ /* 0x000fc800078ec0ff */
[----:B------:R-:W-:-:S13]  /*13390*/  ISETP.NE.AND P0, PT, R5, R2, PT ;  /* 0x000000020500720c */ /* 0x000fda0003f05270 */
[----:B------:R-:W-:Y:S05]  /*133a0*/  @P0 BRA `(.L_x_21) ;  /* 0x0000000000300947 */ /* 0x000fea0003800000 */
[----:B------:R-:W-:Y:S01]  /*133b0*/  R2UR UR4, R0 ;  /* 0x00000000000472ca */ /* 0x000fe200000e0000 */
[----:B------:R-:W-:Y:S01]  /*133c0*/  VOTEU.ANY UR5, UPT, PT ;  /* 0x0000000000057886 */ /* 0x000fe200038e0100 */
[----:B------:R-:W0:Y:S01]  /*133d0*/  S2R R0, SR_LANEID ;  /* 0x0000000000007919 */ /* 0x000e220000000000 */
[----:B------:R-:W-:-:S10]  /*133e0*/  UFLO.U32 UR5, UR5 ;  /* 0x00000005000572bd */ /* 0x000fd400080e0000 */
[----:B------:R-:W-:-:S06]  /*133f0*/  ULOP3.LUT UR4, URZ, UR4, URZ, 0x33, !UPT ;  /* 0x00000004ff047292 */ /* 0x000fcc000f8e33ff */
[----:B------:R-:W-:-:S04]  /*13400*/  IMAD.U32 R2, RZ, RZ, UR4 ;  /* 0x00000004ff027e24 */ /* 0x000fc8000f8e00ff */
[----:B------:R-:W1:Y:S02]  /*13410*/  REDUX UR7, R2 ;  /* 0x00000000020773c4 */ /* 0x000e640000000000 */
[----:B------:R2:W-:Y:S01]  /*13420*/  UTCATOMSWS.AND URZ, UR4 ;  /* 0x0000000400ff79e3 */ /* 0x0005e20008000000 */
[----:B0-----:R-:W-:Y:S01]  /*13430*/  ISETP.EQ.U32.AND P0, PT, R0, UR5, PT ;  /* 0x0000000500007c0c */ /* 0x001fe2000bf02070 */
[----:B-1----:R-:W-:-:S12]  /*13440*/  IMAD.U32 R0, RZ, RZ, UR7 ;  /* 0x00000007ff007e24 */ /* 0x002fd8000f8e00ff */
[----:B------:R2:W-:Y:S01]  /*13450*/  @P0 ATOMS.AND RZ, [UR6], R0 ;  /* 0x00000000ffff098c */ /* 0x0005e2000a800006 */
[----:B------:R-:W-:Y:S05]  /*13460*/  BRA `(.L_x_19) ;  /* 0x0000000000147947 */ /* 0x000fea0003800000 */
.L_x_21:
[----:B------:R-:W-:-:S07]  /*13470*/  MOV R2, 0x13490 ;  /* 0x0001349000027802 */ /* 0x000fce0000000f00 */
[----:B------:R-:W-:Y:S05]  /*13480*/  CALL.REL.NOINC `($__internal_0_$__cuda_sm10x_tcgen05_guardrail_trap_col_being_dealloced_not_returned_by_alloc) ;  /* 0x0000000000447944 */ /* 0x000fea0003c00000 */
[----:B------:R-:W-:Y:S05]  /*13490*/  BRA `(.L_x_19) ;  /* 0x0000000000087947 */ /* 0x000fea0003800000 */
.L_x_20:
[----:B------:R-:W-:-:S07]  /*134a0*/  MOV R2, 0x134c0 ;  /* 0x000134c000027802 */ /* 0x000fce0000000f00 */
[----:B------:R-:W-:Y:S05]  /*134b0*/  CALL.REL.NOINC `($__internal_2_$__cuda_sm10x_tcgen05_guardrail_trap_unallocated_columns_being_dealloced) ;  /* 0x0000000000507944 */ /* 0x000fea0003c00000 */
.L_x_19:
[----:B------:R-:W-:Y:S01]  /*134c0*/  NOP ;  /* 0x0000000000007918 */ /* 0x000fe20000000000 */
[----:B--2---:R-:W-:Y:S05]  /*134d0*/  EXIT ;  /* 0x000000000000794d */ /* 0x004fea0003800000 */
.L_x_8:
[----:B------:R-:W1:Y:S02]  /*134e0*/  SYNCS.PHASECHK.TRANS64.TRYWAIT P4, [UR9+0xc000], RZ ;  /* 0x00c000ffff0075a7 */ /* 0x000e640008081109 */
[----:B-1----:R-:W-:Y:S05]  /*134f0*/  @!P4 BRA `(.L_x_8) ;  /* 0xfffffffc00f8c947 */ /* 0x002fea000383ffff */
[----:B------:R-:W-:Y:S05]  /*13500*/  BRA `(.L_x_7) ;  /* 0xffffff2000047947 */ /* 0x000fea000383ffff */
.L_x_13:
[----:B------:R-:W1:Y:S02]  /*13510*/  SYNCS.PHASECHK.TRANS64.TRYWAIT P2, [UR9+0x16010], RZ ;  /* 0x016010ffff0075a7 */ /* 0x000e640008041109 */
[----:B-1----:R-:W-:Y:S05]  /*13520*/  @!P2 BRA `(.L_x_13) ;  /* 0xfffffffc00f8a947 */ /* 0x002fea000383ffff */
[----:B------:R-:W-:Y:S05]  /*13530*/  BRA `(.L_x_22) ;  /* 0xffffff7000887947 */ /* 0x000fea000383ffff */
.L_x_14:
[----:B------:R-:W1:Y:S02]  /*13540*/  SYNCS.PHASECHK.TRANS64.TRYWAIT P2, [UR12], R30 ;  /* 0x0000001eff0075a7 */ /* 0x000e64000804110c */
[----:B-1----:R-:W-:Y:S05]  /*13550*/  @!P2 BRA `(.L_x_14) ;  /* 0xfffffffc00f8a947 */ /* 0x002fea000383ffff */
[----:B------:R-:W-:Y:S05]  /*13560*/  BRA `(.L_x_23) ;  /* 0xffffff7c00c07947 */ /* 0x000fea000383ffff */
.L_x_18:
[----:B------:R-:W0:Y:S02]  /*13570*/  SYNCS.PHASECHK.TRANS64.TRYWAIT P2, [UR12], R4 ;  /* 0x00000004ff0075a7 */ /* 0x000e24000804110c */
[----:B0-----:R-:W-:Y:S05]  /*13580*/  @!P2 BRA `(.L_x_18) ;  /* 0xfffffffc00f8a947 */ /* 0x001fea000383ffff */
[----:B------:R-:W-:Y:S05]  /*13590*/  BRA `(.L_x_17) ;  /* 0xffffff9c00587947 */ /* 0x000fea000383ffff */
        .weak           $__internal_0_$__cuda_sm10x_tcgen05_guardrail_trap_col_being_dealloced_not_returned_by_alloc
        .type           $__internal_0_$__cuda_sm10x_tcgen05_guardrail_trap_col_being_dealloced_not_returned_by_alloc,@function
        .size           $__internal_0_$__cuda_sm10x_tcgen05_guardrail_trap_col_being_dealloced_not_returned_by_alloc,($__internal_1_$__cuda_sm10x_tcgen05_guardrail_trap_phase_invalid_during_alloc - $__internal_0_$__cuda_sm10x_tcgen05_guardrail_trap_col_being_dealloced_not_returned_by_alloc)
$__internal_0_$__cuda_sm10x_tcgen05_guardrail_trap_col_being_dealloced_not_returned_by_alloc:
[----:B------:R-:W-:Y:S05]  /*135a0*/  BPT.TRAP 0x1 ;  /* 0x000000040000795c */ /* 0x000fea0000300000 */
[----:B------:R-:W-:-:S04]  /*135b0*/  IMAD.MOV.U32 R3, RZ, RZ, 0x0 ;  /* 0x00000000ff037424 */ /* 0x000fc800078e00ff */
[----:B------:R-:W-:Y:S05]  /*135c0*/  RET.REL.NODEC R2 `(attn_fwd) ;  /* 0xfffffec8028c7950 */ /* 0x000fea0003c3ffff */
        .weak           $__internal_1_$__cuda_sm10x_tcgen05_guardrail_trap_phase_invalid_during_alloc
        .type           $__internal_1_$__cuda_sm10x_tcgen05_guardrail_trap_phase_invalid_during_alloc,@function
        .size           $__internal_1_$__cuda_sm10x_tcgen05_guardrail_trap_phase_invalid_during_alloc,($__internal_2_$__cuda_sm10x_tcgen05_guardrail_trap_unallocated_columns_being_dealloced - $__internal_1_$__cuda_sm10x_tcgen05_guardrail_trap_phase_invalid_during_alloc)
$__internal_1_$__cuda_sm10x_tcgen05_guardrail_trap_phase_invalid_during_alloc:
[----:B------:R-:W-:Y:S05]  /*135d0*/  BPT.TRAP 0x1 ;  /* 0x000000040000795c */ /* 0x000fea0000300000 */
[----:B------:R-:W-:-:S04]  /*135e0*/  IMAD.MOV.U32 R3, RZ, RZ, 0x0 ;  /* 0x00000000ff037424 */ /* 0x000fc800078e00ff */
[----:B------:R-:W-:Y:S05]  /*135f0*/  RET.REL.NODEC R2 `(attn_fwd) ;  /* 0xfffffec802807950 */ /* 0x000fea0003c3ffff */
        .weak           $__internal_2_$__cuda_sm10x_tcgen05_guardrail_trap_unallocated_columns_being_dealloced
        .type           $__internal_2_$__cuda_sm10x_tcgen05_guardrail_trap_unallocated_columns_being_dealloced,@function
        .size           $__internal_2_$__cuda_sm10x_tcgen05_guardrail_trap_unallocated_columns_being_dealloced,(.L_x_27 - $__internal_2_$__cuda_sm10x_tcgen05_guardrail_trap_unallocated_columns_being_dealloced)
$__internal_2_$__cuda_sm10x_tcgen05_guardrail_trap_unallocated_columns_being_dealloced:
[----:B------:R-:W-:Y:S05]  /*13600*/  BPT.TRAP 0x1 ;  /* 0x000000040000795c */ /* 0x000fea0000300000 */
[----:B------:R-:W-:-:S04]  /*13610*/  IMAD.MOV.U32 R3, RZ, RZ, 0x0 ;  /* 0x00000000ff037424 */ /* 0x000fc800078e00ff */
[----:B------:R-:W-:Y:S05]  /*13620*/  RET.REL.NODEC R2 `(attn_fwd) ;  /* 0xfffffec802747950 */ /* 0x000fea0003c3ffff */
.L_x_24:
[----:B------:R-:W-:-:S00]  /*13630*/  BRA `(.L_x_24) ;  /* 0xfffffffc00fc7947 */ /* 0x000fc0000383ffff */
[----:B------:R-:W-:-:S00]  /*13640*/  NOP ;  /* 0x0000000000007918 */ /* 0x000fc00000000000 */
        /* <DEDUP_REMOVED lines=11> */
.L_x_27:


//--------------------- .nv.global.init           --------------------------
	.section	.nv.global.init,"aw",@progbits
.nv.global.init:
	.type		_$_str,@object
	.size		_$_str,(.L_3 - _$_str)
_$_str:
        /*0000*/ 	.byte	0x5f, 0x5f, 0x43, 0x55, 0x44, 0x41, 0x5f, 0x46, 0x54, 0x5a, 0x00
.L_3:


//--------------------- .nv.shared.attn_fwd       --------------------------
	.section	.nv.shared.attn_fwd,"aw",@nobits
	.sectionflags	@""
	.align	16
	.zero		1024


//--------------------- .nv.shared.reserved.0     --------------------------
	.section	.nv.shared.reserved.0,"aw",@nobits
	.align	8
	.weak		__nv_reservedSMEM_offset_0_alias
	.size		__nv_reservedSMEM_offset_0_alias, 0, 64
	.other		__nv_reservedSMEM_offset_0_alias,@"STO_CUDA_RESERVED_SHARED STV_DEFAULT"
__nv_reservedSMEM_offset_0_alias:
	.zero		0
.nv.shared.reserved.0:
	.zero		64
	.weak		__nv_reservedSMEM_allocation_phase
	.type		__nv_reservedSMEM_allocation_phase,@object
	.size		__nv_reservedSMEM_allocation_phase,(.L_0 - __nv_reservedSMEM_allocation_phase)
__nv_reservedSMEM_allocation_phase:
	.zero		1
.L_0:
	.zero		7
	.weak		__nv_reservedSMEM_devtool_atexit_pc
	.type		__nv_reservedSMEM_devtool_atexit_pc,@object
	.size		__nv_reservedSMEM_devtool_atexit_pc,(__nv_reservedSMEM_allocation_mask - __nv_reservedSMEM_devtool_atexit_pc)
__nv_reservedSMEM_devtool_atexit_pc:
	.zero		8
	.weak		__nv_reservedSMEM_allocation_mask
	.type		__nv_reservedSMEM_allocation_mask,@object
	.size		__nv_reservedSMEM_allocation_mask,(.L_2 - __nv_reservedSMEM_allocation_mask)
__nv_reservedSMEM_allocation_mask:
	.zero		4
.L_2:


//--------------------- .nv.constant0.attn_fwd    --------------------------
	.section	.nv.constant0.attn_fwd,"a",@progbits
	.sectionflags	@""
	.align	4
.nv.constant0.attn_fwd:
	.zero		1032


//--------------------- SYMBOLS --------------------------

	.type		.nv.reservedSmem.offset0,@object
	.size		.nv.reservedSmem.offset0,0x4
	.type		.nv.reservedSmem.cap,@object
	.size		.nv.reservedSmem.cap,0x4
